//
// Generated by NVIDIA NVVM Compiler
//
// Compiler Build ID: CL-36424714
// Cuda compilation tools, release 13.0, V13.0.88
// Based on NVVM 20.0.0
//

.version 9.0
.target sm_100
.address_size 64

	// .globl	_Z10RosenbrockPdddS_PiiiiiiddddddddPKdS2_S2_S2_S2_i
.func  (.param .b64 func_retval0) __internal_accurate_pow
(
	.param .b64 __internal_accurate_pow_param_0,
	.param .b64 __internal_accurate_pow_param_1
)
;
.const .align 8 .b8 ros[2400] = {103, 136, 1, 51, 195, 190, 226, 63, 0, 0, 0, 0, 0, 0, 0, 0, 0, 0, 0, 0, 0, 0, 0, 0, 0, 0, 0, 0, 0, 0, 0, 0, 0, 0, 0, 0, 0, 0, 0, 0, 0, 0, 0, 0, 0, 0, 0, 0, 0, 0, 0, 0, 0, 0, 0, 0, 0, 0, 0, 0, 0, 0, 0, 0, 0, 0, 0, 0, 0, 0, 0, 0, 0, 0, 0, 0, 0, 0, 0, 0, 0, 0, 0, 0, 0, 0, 0, 0, 0, 0, 0, 0, 0, 0, 0, 0, 0, 0, 0, 0, 0, 0, 0, 0, 0, 0, 0, 0, 0, 0, 0, 0, 0, 0, 0, 0, 0, 0, 0, 0, 103, 136, 1, 51, 195, 190, 242, 191, 0, 0, 0, 0, 0, 0, 0, 0, 0, 0, 0, 0, 0, 0, 0, 0, 0, 0, 0, 0, 0, 0, 0, 0, 0, 0, 0, 0, 0, 0, 0, 0, 0, 0, 0, 0, 0, 0, 0, 0, 0, 0, 0, 0, 0, 0, 0, 0, 0, 0, 0, 0, 0, 0, 0, 0, 0, 0, 0, 0, 0, 0, 0, 0, 0, 0, 0, 0, 0, 0, 0, 0, 0, 0, 0, 0, 0, 0, 0, 0, 0, 0, 0, 0, 0, 0, 0, 0, 0, 0, 0, 0, 0, 0, 0, 0, 0, 0, 0, 0, 0, 0, 0, 0, 0, 0, 0, 0, 0, 0, 0, 0, 1, 0, 0, 0, 1, 0, 0, 0, 0, 0, 0, 0, 0, 0, 0, 0, 0, 0, 0, 0, 0, 0, 0, 0, 0, 0, 0, 0, 0, 0, 0, 0, 154, 76, 130, 204, 36, 30, 236, 63, 103, 136, 1, 51, 195, 190, 210, 63, 0, 0, 0, 0, 0, 0, 0, 0, 0, 0, 0, 0, 0, 0, 0, 0, 0, 0, 0, 0, 0, 0, 0, 0, 0, 0, 0, 0, 0, 0, 0, 0, 103, 136, 1, 51, 195, 190, 210, 63, 103, 136, 1, 51, 195, 190, 210, 63, 0, 0, 0, 0, 0, 0, 0, 0, 0, 0, 0, 0, 0, 0, 0, 0, 0, 0, 0, 0, 0, 0, 0, 0, 0, 0, 0, 0, 0, 0, 0, 0, 0, 0, 0, 0, 0, 0, 0, 0, 0, 0, 0, 0, 0, 0, 240, 63, 0, 0, 0, 0, 0, 0, 0, 0, 0, 0, 0, 0, 0, 0, 0, 0, 0, 0, 0, 0, 0, 0, 0, 0, 0, 0, 0, 0, 0, 0, 0, 0, 230, 157, 63, 51, 79, 80, 251, 63, 230, 157, 63, 51, 79, 80, 251, 191, 0, 0, 0, 0, 0, 0, 0, 0, 0, 0, 0, 0, 0, 0, 0, 0, 0, 0, 0, 0, 0, 0, 0, 0, 0, 0, 0, 0, 0, 0, 0, 0, 0, 0, 0, 0, 0, 0, 0, 64, 2, 0, 0, 0, 0, 0, 0, 0, 0, 0, 0, 0, 0, 0, 240, 63, 0, 0, 0, 0, 0, 0, 240, 63, 0, 0, 0, 0, 0, 0, 0, 0, 0, 0, 0, 0, 0, 0, 0, 0, 0, 0, 0, 0, 0, 0, 0, 0, 0, 0, 0, 0, 0, 0, 0, 0, 0, 0, 0, 0, 0, 0, 0, 0, 0, 0, 0, 0, 0, 0, 0, 0, 0, 0, 0, 0, 0, 0, 0, 0, 0, 0, 0, 0, 0, 0, 0, 0, 0, 0, 0, 0, 0, 0, 0, 0, 0, 0, 0, 0, 0, 0, 0, 0, 0, 0, 0, 0, 0, 0, 0, 0, 0, 0, 0, 0, 0, 0, 0, 0, 0, 0, 0, 0, 0, 0, 0, 0, 119, 137, 156, 185, 247, 63, 240, 191, 113, 3, 108, 205, 209, 77, 16, 64, 185, 94, 78, 245, 84, 106, 34, 64, 0, 0, 0, 0, 0, 0, 0, 0, 0, 0, 0, 0, 0, 0, 0, 0, 0, 0, 0, 0, 0, 0, 0, 0, 0, 0, 0, 0, 0, 0, 0, 0, 0, 0, 0, 0, 0, 0, 0, 0, 0, 0, 0, 0, 0, 0, 0, 0, 0, 0, 0, 0, 0, 0, 0, 0, 0, 0, 0, 0, 0, 0, 0, 0, 0, 0, 0, 0, 0, 0, 0, 0, 0, 0, 0, 0, 0, 0, 0, 0, 0, 0, 0, 0, 0, 0, 0, 0, 0, 0, 0, 0, 0, 0, 0, 0, 1, 0, 0, 0, 1, 0, 0, 0, 0, 0, 0, 0, 0, 0, 0, 0, 0, 0, 0, 0, 0, 0, 0, 0, 0, 0, 0, 0, 0, 0, 0, 0, 0, 0, 0, 0, 0, 0, 240, 63, 209, 110, 185, 169, 222, 173, 24, 64, 161, 183, 146, 119, 206, 95, 219, 191, 0, 0, 0, 0, 0, 0, 0, 0, 0, 0, 0, 0, 0, 0, 0, 0, 0, 0, 0, 0, 0, 0, 0, 0, 0, 0, 0, 0, 0, 0, 224, 63, 11, 162, 56, 94, 126, 67, 7, 192, 113, 206, 183, 75, 251, 156, 204, 63, 0, 0, 0, 0, 0, 0, 0, 0, 0, 0, 0, 0, 0, 0, 0, 0, 0, 0, 0, 0, 0, 0, 0, 0, 0, 0, 0, 0, 0, 0, 0, 0, 9, 53, 211, 177, 60, 229, 219, 63, 9, 53, 211, 177, 60, 229, 219, 63, 0, 0, 0, 0, 0, 0, 0, 0, 0, 0, 0, 0, 0, 0, 0, 0, 0, 0, 0, 0, 0, 0, 0, 0, 9, 53, 211, 177, 60, 229, 219, 63, 126, 210, 163, 91, 0, 24, 207, 63, 28, 7, 25, 162, 41, 123, 1, 64, 0, 0, 0, 0, 0, 0, 0, 0, 0, 0, 0, 0, 0, 0, 0, 0, 0, 0, 0, 0, 0, 0, 0, 0, 0, 0, 0, 0, 0, 0, 8, 64, 3, 0, 0, 0, 0, 0, 0, 0, 0, 0, 0, 0, 0, 0, 0, 64, 208, 57, 50, 222, 24, 227, 253, 63, 21, 249, 224, 245, 74, 2, 206, 63, 208, 57, 50, 222, 24, 227, 253, 63, 21, 249, 224, 245, 74, 2, 206, 63, 0, 0, 0, 0, 0, 0, 0, 0, 0, 0, 0, 0, 0, 0, 0, 0, 0, 0, 0, 0, 0, 0, 0, 0, 0, 0, 0, 0, 0, 0, 0, 0, 0, 0, 0, 0, 0, 0, 0, 0, 0, 0, 0, 0, 0, 0, 0, 0, 0, 0, 0, 0, 0, 0, 0, 0, 0, 0, 0, 0, 0, 0, 0, 0, 0, 0, 0, 0, 0, 0, 0, 0, 0, 0, 0, 0, 0, 0, 0, 0, 156, 80, 195, 244, 234, 140, 28, 192, 143, 49, 50, 72, 74, 165, 4, 64, 227, 71, 2, 198, 221, 217, 228, 63, 13, 107, 108, 146, 225, 24, 1, 192, 16, 95, 200, 49, 234, 146, 212, 191, 8, 122, 130, 163, 58, 61, 230, 191, 0, 0, 0, 0, 0, 0, 0, 0, 0, 0, 0, 0, 0, 0, 0, 0, 0, 0, 0, 0, 0, 0, 0, 0, 0, 0, 0, 0, 0, 0, 0, 0, 0, 0, 0, 0, 0, 0, 0, 0, 0, 0, 0, 0, 0, 0, 0, 0, 0, 0, 0, 0, 0, 0, 0, 0, 0, 0, 0, 0, 0, 0, 0, 0, 0, 0, 0, 0, 0, 0, 0, 0, 1, 0, 0, 0, 1, 0, 0, 0, 1, 0, 0, 0, 0, 0, 0, 0, 0, 0, 0, 0, 0, 0, 0, 0, 0, 0, 0, 0, 0, 0, 0, 0, 185, 91, 153, 82, 104, 11, 2, 64, 14, 173, 28, 35, 4, 95, 210, 63, 9, 151, 85, 202, 63, 220, 219, 63, 241, 49, 195, 55, 252, 126, 241, 63, 0, 0, 0, 0, 0, 0, 0, 0, 0, 0, 0, 0, 0, 0, 0, 0, 184, 6, 209, 189, 205, 4, 210, 191, 200, 214, 206, 164, 135, 160, 178, 191, 78, 233, 83, 241, 71, 180, 187, 191, 241, 49, 195, 55, 252, 126, 241, 191, 0, 0, 0, 0, 0, 0, 0, 0, 0, 0, 0, 0, 0, 0, 0, 0, 0, 0, 0, 0, 0, 0, 0, 0, 191, 212, 207, 155, 138, 84, 242, 63, 72, 5, 60, 91, 137, 247, 228, 63, 72, 5, 60, 91, 137, 247, 228, 63, 0, 0, 0, 0, 0, 0, 0, 0, 0, 0, 0, 0, 0, 0, 0, 0, 191, 212, 207, 155, 138, 84, 226, 63, 64, 252, 247, 64, 158, 78, 252, 191, 50, 110, 212, 163, 226, 75, 232, 63, 159, 234, 48, 86, 221, 218, 186, 191, 0, 0, 0, 0, 0, 0, 0, 0, 0, 0, 0, 0, 0, 0, 0, 0, 0, 0, 0, 0, 0, 0, 16, 64, 4, 0, 0, 0, 0, 0, 0, 0, 0, 0, 0, 0, 0, 0, 0, 0, 0, 0, 0, 0, 0, 0, 0, 64, 0, 0, 0, 0, 0, 0, 0, 0, 0, 0, 0, 0, 0, 0, 0, 64, 0, 0, 0, 0, 0, 0, 0, 0, 0, 0, 0, 0, 0, 0, 240, 63, 0, 0, 0, 0, 0, 0, 0, 0, 0, 0, 0, 0, 0, 0, 0, 0, 0, 0, 0, 0, 0, 0, 0, 0, 0, 0, 0, 0, 0, 0, 0, 0, 0, 0, 0, 0, 0, 0, 0, 0, 0, 0, 0, 0, 0, 0, 0, 0, 0, 0, 0, 0, 0, 0, 0, 0, 0, 0, 0, 0, 0, 0, 0, 0, 0, 0, 0, 0, 0, 0, 0, 0, 0, 0, 0, 0, 0, 0, 16, 64, 0, 0, 0, 0, 0, 0, 240, 63, 0, 0, 0, 0, 0, 0, 240, 191, 0, 0, 0, 0, 0, 0, 240, 63, 0, 0, 0, 0, 0, 0, 240, 191, 85, 85, 85, 85, 85, 85, 5, 192, 0, 0, 0, 0, 0, 0, 0, 0, 0, 0, 0, 0, 0, 0, 0, 0, 0, 0, 0, 0, 0, 0, 0, 0, 0, 0, 0, 0, 0, 0, 0, 0, 0, 0, 0, 0, 0, 0, 0, 0, 0, 0, 0, 0, 0, 0, 0, 0, 0, 0, 0, 0, 0, 0, 0, 0, 0, 0, 0, 0, 0, 0, 0, 0, 0, 0, 0, 0, 0, 0, 0, 0, 1, 0, 0, 0, 0, 0, 0, 0, 1, 0, 0, 0, 1, 0, 0, 0, 0, 0, 0, 0, 0, 0, 0, 0, 0, 0, 0, 0, 0, 0, 0, 0, 0, 0, 0, 0, 0, 0, 0, 64, 0, 0, 0, 0, 0, 0, 0, 0, 0, 0, 0, 0, 0, 0, 240, 63, 0, 0, 0, 0, 0, 0, 240, 63, 0, 0, 0, 0, 0, 0, 0, 0, 0, 0, 0, 0, 0, 0, 0, 0, 0, 0, 0, 0, 0, 0, 0, 0, 0, 0, 0, 0, 0, 0, 0, 0, 0, 0, 0, 0, 0, 0, 0, 0, 0, 0, 0, 0, 0, 0, 240, 63, 0, 0, 0, 0, 0, 0, 0, 0, 0, 0, 0, 0, 0, 0, 0, 0, 0, 0, 0, 0, 0, 0, 0, 0, 0, 0, 0, 0, 0, 0, 0, 0, 0, 0, 0, 0, 0, 0, 240, 63, 0, 0, 0, 0, 0, 0, 240, 63, 0, 0, 0, 0, 0, 0, 0, 0, 0, 0, 0, 0, 0, 0, 0, 0, 0, 0, 0, 0, 0, 0, 224, 63, 0, 0, 0, 0, 0, 0, 248, 63, 0, 0, 0, 0, 0, 0, 0, 0, 0, 0, 0, 0, 0, 0, 0, 0, 0, 0, 0, 0, 0, 0, 0, 0, 0, 0, 0, 0, 0, 0, 0, 0, 0, 0, 0, 0, 0, 0, 8, 64, 4, 0, 0, 0, 0, 0, 0, 0, 78, 98, 16, 88, 57, 180, 248, 63, 50, 242, 189, 196, 48, 75, 238, 63, 223, 200, 144, 112, 104, 93, 208, 63, 191, 84, 83, 17, 195, 132, 10, 64, 22, 22, 110, 17, 67, 43, 7, 64, 81, 33, 33, 227, 223, 244, 239, 63, 177, 59, 3, 182, 34, 138, 243, 63, 61, 113, 77, 253, 151, 19, 24, 64, 227, 81, 13, 150, 252, 18, 41, 64, 137, 101, 142, 147, 41, 3, 230, 191, 177, 59, 3, 182, 34, 138, 243, 63, 61, 113, 77, 253, 151, 19, 24, 64, 227, 81, 13, 150, 252, 18, 41, 64, 137, 101, 142, 147, 41, 3, 230, 191, 0, 0, 0, 0, 0, 0, 240, 63, 91, 66, 62, 232, 217, 172, 22, 192, 119, 160, 46, 201, 212, 112, 3, 192, 206, 144, 150, 112, 0, 106, 202, 191, 19, 73, 155, 227, 122, 123, 187, 191, 180, 41, 159, 118, 106, 48, 35, 192, 183, 213, 73, 172, 100, 120, 52, 192, 81, 60, 215, 162, 91, 252, 29, 64, 172, 207, 151, 34, 93, 126, 36, 192, 141, 98, 188, 214, 252, 255, 64, 192, 254, 23, 142, 28, 246, 106, 39, 64, 158, 245, 243, 82, 159, 42, 32, 64, 216, 15, 67, 32, 174, 236, 31, 192, 186, 187, 183, 52, 135, 133, 63, 192, 233, 146, 48, 0, 190, 81, 48, 64, 101, 205, 48, 217, 58, 60, 24, 192, 1, 0, 0, 0, 1, 0, 0, 0, 1, 0, 0, 0, 1, 0, 0, 0, 1, 0, 0, 0, 1, 0, 0, 0, 0, 0, 0, 0, 0, 0, 0, 0, 177, 59, 3, 182, 34, 138, 243, 63, 61, 113, 77, 253, 151, 19, 24, 64, 227, 81, 13, 150, 252, 18, 41, 64, 137, 101, 142, 147, 41, 3, 230, 191, 0, 0, 0, 0, 0, 0, 240, 63, 0, 0, 0, 0, 0, 0, 240, 63, 0, 0, 0, 0, 0, 0, 0, 0, 0, 0, 0, 0, 0, 0, 0, 0, 0, 0, 0, 0, 0, 0, 0, 0, 0, 0, 0, 0, 0, 0, 0, 0, 0, 0, 0, 0, 0, 0, 0, 0, 0, 0, 0, 0, 0, 0, 240, 63, 0, 0, 0, 0, 0, 0, 0, 0, 78, 98, 16, 88, 57, 180, 216, 63, 225, 122, 20, 174, 71, 225, 202, 63, 41, 92, 143, 194, 245, 40, 228, 63, 0, 0, 0, 0, 0, 0, 240, 63, 0, 0, 0, 0, 0, 0, 240, 63, 0, 0, 0, 0, 0, 0, 208, 63, 108, 9, 249, 160, 103, 179, 186, 191, 229, 208, 34, 219, 249, 126, 186, 63, 160, 251, 58, 112, 206, 136, 162, 63, 0, 0, 0, 0, 0, 0, 0, 0, 0, 0, 0, 0, 0, 0, 0, 0, 0, 0, 0, 0, 0, 0, 16, 64, 6};
.global .align 8 .b8 rconst_local[7569408];
.global .align 8 .b8 temp_gpu[98304];
.global .align 8 .b8 press_gpu[98304];
.global .align 8 .b8 cair_gpu[98304];
// _ZZ16reduce_istatus_1PiP4int4S1_iS_S_E8buffer_1 has been demoted
// _ZZ16reduce_istatus_1PiP4int4S1_iS_S_E8buffer_2 has been demoted
// _ZZ16reduce_istatus_2P4int4S0_PiE8buffer_1 has been demoted
// _ZZ16reduce_istatus_2P4int4S0_PiE8buffer_2 has been demoted

.visible .entry _Z10RosenbrockPdddS_PiiiiiiddddddddPKdS2_S2_S2_S2_i(
	.param .u64 .ptr .align 1 _Z10RosenbrockPdddS_PiiiiiiddddddddPKdS2_S2_S2_S2_i_param_0,
	.param .f64 _Z10RosenbrockPdddS_PiiiiiiddddddddPKdS2_S2_S2_S2_i_param_1,
	.param .f64 _Z10RosenbrockPdddS_PiiiiiiddddddddPKdS2_S2_S2_S2_i_param_2,
	.param .u64 .ptr .align 1 _Z10RosenbrockPdddS_PiiiiiiddddddddPKdS2_S2_S2_S2_i_param_3,
	.param .u64 .ptr .align 1 _Z10RosenbrockPdddS_PiiiiiiddddddddPKdS2_S2_S2_S2_i_param_4,
	.param .u32 _Z10RosenbrockPdddS_PiiiiiiddddddddPKdS2_S2_S2_S2_i_param_5,
	.param .u32 _Z10RosenbrockPdddS_PiiiiiiddddddddPKdS2_S2_S2_S2_i_param_6,
	.param .u32 _Z10RosenbrockPdddS_PiiiiiiddddddddPKdS2_S2_S2_S2_i_param_7,
	.param .u32 _Z10RosenbrockPdddS_PiiiiiiddddddddPKdS2_S2_S2_S2_i_param_8,
	.param .u32 _Z10RosenbrockPdddS_PiiiiiiddddddddPKdS2_S2_S2_S2_i_param_9,
	.param .f64 _Z10RosenbrockPdddS_PiiiiiiddddddddPKdS2_S2_S2_S2_i_param_10,
	.param .f64 _Z10RosenbrockPdddS_PiiiiiiddddddddPKdS2_S2_S2_S2_i_param_11,
	.param .f64 _Z10RosenbrockPdddS_PiiiiiiddddddddPKdS2_S2_S2_S2_i_param_12,
	.param .f64 _Z10RosenbrockPdddS_PiiiiiiddddddddPKdS2_S2_S2_S2_i_param_13,
	.param .f64 _Z10RosenbrockPdddS_PiiiiiiddddddddPKdS2_S2_S2_S2_i_param_14,
	.param .f64 _Z10RosenbrockPdddS_PiiiiiiddddddddPKdS2_S2_S2_S2_i_param_15,
	.param .f64 _Z10RosenbrockPdddS_PiiiiiiddddddddPKdS2_S2_S2_S2_i_param_16,
	.param .f64 _Z10RosenbrockPdddS_PiiiiiiddddddddPKdS2_S2_S2_S2_i_param_17,
	.param .u64 .ptr .align 1 _Z10RosenbrockPdddS_PiiiiiiddddddddPKdS2_S2_S2_S2_i_param_18,
	.param .u64 .ptr .align 1 _Z10RosenbrockPdddS_PiiiiiiddddddddPKdS2_S2_S2_S2_i_param_19,
	.param .u64 .ptr .align 1 _Z10RosenbrockPdddS_PiiiiiiddddddddPKdS2_S2_S2_S2_i_param_20,
	.param .u64 .ptr .align 1 _Z10RosenbrockPdddS_PiiiiiiddddddddPKdS2_S2_S2_S2_i_param_21,
	.param .u64 .ptr .align 1 _Z10RosenbrockPdddS_PiiiiiiddddddddPKdS2_S2_S2_S2_i_param_22,
	.param .u32 _Z10RosenbrockPdddS_PiiiiiiddddddddPKdS2_S2_S2_S2_i_param_23
)
{
	.local .align 16 .b8 	__local_depot0[12544];
	.reg .b64 	%SP;
	.reg .b64 	%SPL;
	.reg .pred 	%p<616>;
	.reg .b32 	%r<1829>;
	.reg .b32 	%f<111>;
	.reg .b64 	%rd<594>;
	.reg .b64 	%fd<8630>;

	mov.u64 	%SPL, __local_depot0;
	ld.param.u32 	%r393, [_Z10RosenbrockPdddS_PiiiiiiddddddddPKdS2_S2_S2_S2_i_param_23];
	add.u64 	%rd1, %SPL, 0;
	add.u64 	%rd2, %SPL, 592;
	add.u64 	%rd3, %SPL, 1184;
	add.u64 	%rd4, %SPL, 1776;
	add.u64 	%rd5, %SPL, 5408;
	add.u64 	%rd6, %SPL, 9040;
	mov.u32 	%r394, %ctaid.x;
	mov.u32 	%r395, %ntid.x;
	mov.u32 	%r396, %tid.x;
	mad.lo.s32 	%r1, %r394, %r395, %r396;
	setp.ge.s32 	%p6, %r1, %r393;
	@%p6 bra 	$L__BB0_508;
	ld.param.u32 	%r1749, [_Z10RosenbrockPdddS_PiiiiiiddddddddPKdS2_S2_S2_S2_i_param_23];
	ld.param.u32 	%r1728, [_Z10RosenbrockPdddS_PiiiiiiddddddddPKdS2_S2_S2_S2_i_param_8];
	ld.param.u64 	%rd578, [_Z10RosenbrockPdddS_PiiiiiiddddddddPKdS2_S2_S2_S2_i_param_0];
	cvta.to.global.u64 	%rd79, %rd578;
	mul.wide.s32 	%rd80, %r1728, 480;
	mov.u64 	%rd81, ros;
	add.s64 	%rd82, %rd81, %rd80;
	ld.const.f64 	%fd1, [%rd82+-16];
	mul.wide.s32 	%rd83, %r1, 8;
	add.s64 	%rd84, %rd79, %rd83;
	ld.global.f64 	%fd2120, [%rd84];
	mul.wide.s32 	%rd7, %r1749, 8;
	add.s64 	%rd85, %rd84, %rd7;
	ld.global.f64 	%fd2121, [%rd85];
	st.local.v2.f64 	[%rd2], {%fd2120, %fd2121};
	add.s64 	%rd86, %rd85, %rd7;
	ld.global.f64 	%fd2122, [%rd86];
	add.s64 	%rd87, %rd86, %rd7;
	ld.global.f64 	%fd2123, [%rd87];
	st.local.v2.f64 	[%rd2+16], {%fd2122, %fd2123};
	add.s64 	%rd88, %rd87, %rd7;
	ld.global.f64 	%fd2124, [%rd88];
	add.s64 	%rd89, %rd88, %rd7;
	ld.global.f64 	%fd2125, [%rd89];
	st.local.v2.f64 	[%rd2+32], {%fd2124, %fd2125};
	add.s64 	%rd90, %rd89, %rd7;
	ld.global.f64 	%fd2126, [%rd90];
	add.s64 	%rd91, %rd90, %rd7;
	ld.global.f64 	%fd2127, [%rd91];
	st.local.v2.f64 	[%rd2+48], {%fd2126, %fd2127};
	shl.b32 	%r397, %r1749, 3;
	add.s32 	%r2, %r397, %r1;
	add.s64 	%rd92, %rd91, %rd7;
	ld.global.f64 	%fd2128, [%rd92];
	add.s64 	%rd93, %rd92, %rd7;
	ld.global.f64 	%fd2129, [%rd93];
	st.local.v2.f64 	[%rd2+64], {%fd2128, %fd2129};
	shl.b32 	%r3, %r1749, 1;
	add.s64 	%rd94, %rd93, %rd7;
	ld.global.f64 	%fd2130, [%rd94];
	add.s64 	%rd95, %rd94, %rd7;
	ld.global.f64 	%fd2131, [%rd95];
	st.local.v2.f64 	[%rd2+80], {%fd2130, %fd2131};
	shl.b32 	%r4, %r1749, 2;
	add.s32 	%r5, %r4, %r2;
	add.s64 	%rd96, %rd95, %rd7;
	ld.global.f64 	%fd2132, [%rd96];
	add.s64 	%rd97, %rd96, %rd7;
	ld.global.f64 	%fd2133, [%rd97];
	st.local.v2.f64 	[%rd2+96], {%fd2132, %fd2133};
	add.s64 	%rd98, %rd97, %rd7;
	ld.global.f64 	%fd2134, [%rd98];
	add.s64 	%rd99, %rd98, %rd7;
	ld.global.f64 	%fd2135, [%rd99];
	st.local.v2.f64 	[%rd2+112], {%fd2134, %fd2135};
	shl.b32 	%r6, %r1749, 4;
	add.s64 	%rd100, %rd99, %rd7;
	ld.global.f64 	%fd2136, [%rd100];
	add.s64 	%rd101, %rd100, %rd7;
	ld.global.f64 	%fd2137, [%rd101];
	st.local.v2.f64 	[%rd2+128], {%fd2136, %fd2137};
	add.s64 	%rd102, %rd101, %rd7;
	ld.global.f64 	%fd2138, [%rd102];
	add.s64 	%rd103, %rd102, %rd7;
	ld.global.f64 	%fd2139, [%rd103];
	st.local.v2.f64 	[%rd2+144], {%fd2138, %fd2139};
	add.s64 	%rd104, %rd103, %rd7;
	ld.global.f64 	%fd2140, [%rd104];
	add.s64 	%rd105, %rd104, %rd7;
	ld.global.f64 	%fd2141, [%rd105];
	st.local.v2.f64 	[%rd2+160], {%fd2140, %fd2141};
	add.s64 	%rd106, %rd105, %rd7;
	ld.global.f64 	%fd2142, [%rd106];
	add.s64 	%rd107, %rd106, %rd7;
	ld.global.f64 	%fd2143, [%rd107];
	st.local.v2.f64 	[%rd2+176], {%fd2142, %fd2143};
	add.s64 	%rd108, %rd107, %rd7;
	ld.global.f64 	%fd2144, [%rd108];
	add.s64 	%rd109, %rd108, %rd7;
	ld.global.f64 	%fd2145, [%rd109];
	st.local.v2.f64 	[%rd2+192], {%fd2144, %fd2145};
	add.s64 	%rd110, %rd109, %rd7;
	ld.global.f64 	%fd2146, [%rd110];
	add.s64 	%rd111, %rd110, %rd7;
	ld.global.f64 	%fd2147, [%rd111];
	st.local.v2.f64 	[%rd2+208], {%fd2146, %fd2147};
	add.s64 	%rd112, %rd111, %rd7;
	ld.global.f64 	%fd2148, [%rd112];
	add.s64 	%rd113, %rd112, %rd7;
	ld.global.f64 	%fd2149, [%rd113];
	st.local.v2.f64 	[%rd2+224], {%fd2148, %fd2149};
	add.s64 	%rd114, %rd113, %rd7;
	ld.global.f64 	%fd2150, [%rd114];
	add.s64 	%rd115, %rd114, %rd7;
	ld.global.f64 	%fd2151, [%rd115];
	st.local.v2.f64 	[%rd2+240], {%fd2150, %fd2151};
	shl.b32 	%r398, %r1749, 5;
	add.s32 	%r7, %r398, %r1;
	add.s64 	%rd116, %rd115, %rd7;
	ld.global.f64 	%fd2152, [%rd116];
	add.s64 	%rd117, %rd116, %rd7;
	ld.global.f64 	%fd2153, [%rd117];
	st.local.v2.f64 	[%rd2+256], {%fd2152, %fd2153};
	add.s64 	%rd118, %rd117, %rd7;
	ld.global.f64 	%fd2154, [%rd118];
	add.s64 	%rd119, %rd118, %rd7;
	ld.global.f64 	%fd2155, [%rd119];
	st.local.v2.f64 	[%rd2+272], {%fd2154, %fd2155};
	add.s64 	%rd120, %rd119, %rd7;
	ld.global.f64 	%fd2156, [%rd120];
	add.s64 	%rd121, %rd120, %rd7;
	ld.global.f64 	%fd2157, [%rd121];
	st.local.v2.f64 	[%rd2+288], {%fd2156, %fd2157};
	add.s64 	%rd122, %rd121, %rd7;
	ld.global.f64 	%fd2158, [%rd122];
	add.s64 	%rd123, %rd122, %rd7;
	ld.global.f64 	%fd2159, [%rd123];
	st.local.v2.f64 	[%rd2+304], {%fd2158, %fd2159};
	add.s32 	%r8, %r397, %r7;
	add.s64 	%rd124, %rd123, %rd7;
	ld.global.f64 	%fd2160, [%rd124];
	add.s64 	%rd125, %rd124, %rd7;
	ld.global.f64 	%fd2161, [%rd125];
	st.local.v2.f64 	[%rd2+320], {%fd2160, %fd2161};
	add.s64 	%rd126, %rd125, %rd7;
	ld.global.f64 	%fd2162, [%rd126];
	add.s64 	%rd127, %rd126, %rd7;
	ld.global.f64 	%fd2163, [%rd127];
	st.local.v2.f64 	[%rd2+336], {%fd2162, %fd2163};
	add.s64 	%rd128, %rd127, %rd7;
	ld.global.f64 	%fd2164, [%rd128];
	add.s64 	%rd129, %rd128, %rd7;
	ld.global.f64 	%fd2165, [%rd129];
	st.local.v2.f64 	[%rd2+352], {%fd2164, %fd2165};
	add.s64 	%rd130, %rd129, %rd7;
	ld.global.f64 	%fd2166, [%rd130];
	add.s64 	%rd131, %rd130, %rd7;
	ld.global.f64 	%fd2, [%rd131];
	st.local.v2.f64 	[%rd2+368], {%fd2166, %fd2};
	add.s64 	%rd132, %rd131, %rd7;
	ld.global.f64 	%fd2167, [%rd132];
	add.s64 	%rd133, %rd132, %rd7;
	ld.global.f64 	%fd2168, [%rd133];
	st.local.v2.f64 	[%rd2+384], {%fd2167, %fd2168};
	add.s64 	%rd134, %rd133, %rd7;
	ld.global.f64 	%fd2169, [%rd134];
	add.s64 	%rd135, %rd134, %rd7;
	ld.global.f64 	%fd2170, [%rd135];
	st.local.v2.f64 	[%rd2+400], {%fd2169, %fd2170};
	add.s64 	%rd136, %rd135, %rd7;
	ld.global.f64 	%fd2171, [%rd136];
	add.s64 	%rd137, %rd136, %rd7;
	ld.global.f64 	%fd2172, [%rd137];
	st.local.v2.f64 	[%rd2+416], {%fd2171, %fd2172};
	add.s64 	%rd138, %rd137, %rd7;
	ld.global.f64 	%fd2173, [%rd138];
	add.s64 	%rd139, %rd138, %rd7;
	ld.global.f64 	%fd2174, [%rd139];
	st.local.v2.f64 	[%rd2+432], {%fd2173, %fd2174};
	add.s32 	%r399, %r8, %r6;
	add.s64 	%rd140, %rd139, %rd7;
	ld.global.f64 	%fd2175, [%rd140];
	add.s32 	%r9, %r399, %r1749;
	add.s64 	%rd141, %rd140, %rd7;
	ld.global.f64 	%fd2176, [%rd141];
	st.local.v2.f64 	[%rd2+448], {%fd2175, %fd2176};
	add.s64 	%rd142, %rd141, %rd7;
	ld.global.f64 	%fd2177, [%rd142];
	add.s64 	%rd143, %rd142, %rd7;
	ld.global.f64 	%fd2178, [%rd143];
	st.local.v2.f64 	[%rd2+464], {%fd2177, %fd2178};
	add.s64 	%rd144, %rd143, %rd7;
	ld.global.f64 	%fd2179, [%rd144];
	add.s32 	%r400, %r4, %r9;
	add.s64 	%rd145, %rd144, %rd7;
	ld.global.f64 	%fd2180, [%rd145];
	st.local.v2.f64 	[%rd2+480], {%fd2179, %fd2180};
	add.s32 	%r10, %r400, %r1749;
	add.s64 	%rd146, %rd145, %rd7;
	ld.global.f64 	%fd2181, [%rd146];
	add.s64 	%rd147, %rd146, %rd7;
	ld.global.f64 	%fd2182, [%rd147];
	st.local.v2.f64 	[%rd2+496], {%fd2181, %fd2182};
	add.s64 	%rd148, %rd147, %rd7;
	ld.global.f64 	%fd2183, [%rd148];
	add.s64 	%rd149, %rd148, %rd7;
	ld.global.f64 	%fd2184, [%rd149];
	st.local.v2.f64 	[%rd2+512], {%fd2183, %fd2184};
	add.s64 	%rd150, %rd149, %rd7;
	ld.global.f64 	%fd2185, [%rd150];
	add.s64 	%rd151, %rd150, %rd7;
	ld.global.f64 	%fd2186, [%rd151];
	st.local.v2.f64 	[%rd2+528], {%fd2185, %fd2186};
	add.s64 	%rd152, %rd151, %rd7;
	ld.global.f64 	%fd2187, [%rd152];
	add.s64 	%rd153, %rd152, %rd7;
	ld.global.f64 	%fd2188, [%rd153];
	st.local.v2.f64 	[%rd2+544], {%fd2187, %fd2188};
	add.s32 	%r11, %r397, %r10;
	add.s64 	%rd154, %rd153, %rd7;
	ld.global.f64 	%fd2189, [%rd154];
	add.s64 	%rd155, %rd154, %rd7;
	ld.global.f64 	%fd2190, [%rd155];
	st.local.v2.f64 	[%rd2+560], {%fd2189, %fd2190};
	add.s64 	%rd156, %rd155, %rd7;
	ld.global.f64 	%fd2191, [%rd156];
	add.s64 	%rd157, %rd156, %rd7;
	ld.global.f64 	%fd3, [%rd157];
	st.local.v2.f64 	[%rd2+576], {%fd2191, %fd3};
	mov.u64 	%rd158, temp_gpu;
	add.s64 	%rd159, %rd158, %rd83;
	ld.global.f64 	%fd4, [%rd159];
	mov.u64 	%rd160, cair_gpu;
	add.s64 	%rd161, %rd160, %rd83;
	ld.global.f64 	%fd5, [%rd161];
	mov.f64 	%fd2192, 0d4033000000000000;
	div.rn.f64 	%fd6, %fd2192, %fd4;
	fma.rn.f64 	%fd2193, %fd6, 0d3FF71547652B82FE, 0d4338000000000000;
	{
	.reg .b32 %temp; 
	mov.b64 	{%r12, %temp}, %fd2193;
	}
	mov.f64 	%fd2194, 0dC338000000000000;
	add.rn.f64 	%fd2195, %fd2193, %fd2194;
	fma.rn.f64 	%fd2196, %fd2195, 0dBFE62E42FEFA39EF, %fd6;
	fma.rn.f64 	%fd2197, %fd2195, 0dBC7ABC9E3B39803F, %fd2196;
	fma.rn.f64 	%fd2198, %fd2197, 0d3E5ADE1569CE2BDF, 0d3E928AF3FCA213EA;
	fma.rn.f64 	%fd2199, %fd2198, %fd2197, 0d3EC71DEE62401315;
	fma.rn.f64 	%fd2200, %fd2199, %fd2197, 0d3EFA01997C89EB71;
	fma.rn.f64 	%fd2201, %fd2200, %fd2197, 0d3F2A01A014761F65;
	fma.rn.f64 	%fd2202, %fd2201, %fd2197, 0d3F56C16C1852B7AF;
	fma.rn.f64 	%fd2203, %fd2202, %fd2197, 0d3F81111111122322;
	fma.rn.f64 	%fd2204, %fd2203, %fd2197, 0d3FA55555555502A1;
	fma.rn.f64 	%fd2205, %fd2204, %fd2197, 0d3FC5555555555511;
	fma.rn.f64 	%fd2206, %fd2205, %fd2197, 0d3FE000000000000B;
	fma.rn.f64 	%fd2207, %fd2206, %fd2197, 0d3FF0000000000000;
	fma.rn.f64 	%fd2208, %fd2207, %fd2197, 0d3FF0000000000000;
	{
	.reg .b32 %temp; 
	mov.b64 	{%r13, %temp}, %fd2208;
	}
	{
	.reg .b32 %temp; 
	mov.b64 	{%temp, %r14}, %fd2208;
	}
	shl.b32 	%r401, %r12, 20;
	add.s32 	%r402, %r401, %r14;
	mov.b64 	%fd7983, {%r13, %r402};
	{
	.reg .b32 %temp; 
	mov.b64 	{%temp, %r403}, %fd6;
	}
	mov.b32 	%f56, %r403;
	abs.f32 	%f1, %f56;
	setp.lt.f32 	%p7, %f1, 0f4086232B;
	@%p7 bra 	$L__BB0_4;
	setp.lt.f64 	%p8, %fd6, 0d0000000000000000;
	add.f64 	%fd2209, %fd6, 0d7FF0000000000000;
	selp.f64 	%fd7983, 0d0000000000000000, %fd2209, %p8;
	setp.geu.f32 	%p9, %f1, 0f40874800;
	@%p9 bra 	$L__BB0_4;
	shr.u32 	%r404, %r12, 31;
	add.s32 	%r405, %r12, %r404;
	shr.s32 	%r406, %r405, 1;
	shl.b32 	%r407, %r406, 20;
	add.s32 	%r408, %r14, %r407;
	mov.b64 	%fd2210, {%r13, %r408};
	sub.s32 	%r409, %r12, %r406;
	shl.b32 	%r410, %r409, 20;
	add.s32 	%r411, %r410, 1072693248;
	mov.b32 	%r412, 0;
	mov.b64 	%fd2211, {%r412, %r411};
	mul.f64 	%fd7983, %fd2211, %fd2210;
$L__BB0_4:
	mov.f64 	%fd2212, 0d408F400000000000;
	div.rn.f64 	%fd11, %fd2212, %fd4;
	fma.rn.f64 	%fd2213, %fd11, 0d3FF71547652B82FE, 0d4338000000000000;
	{
	.reg .b32 %temp; 
	mov.b64 	{%r15, %temp}, %fd2213;
	}
	mov.f64 	%fd2214, 0dC338000000000000;
	add.rn.f64 	%fd2215, %fd2213, %fd2214;
	fma.rn.f64 	%fd2216, %fd2215, 0dBFE62E42FEFA39EF, %fd11;
	fma.rn.f64 	%fd2217, %fd2215, 0dBC7ABC9E3B39803F, %fd2216;
	fma.rn.f64 	%fd2218, %fd2217, 0d3E5ADE1569CE2BDF, 0d3E928AF3FCA213EA;
	fma.rn.f64 	%fd2219, %fd2218, %fd2217, 0d3EC71DEE62401315;
	fma.rn.f64 	%fd2220, %fd2219, %fd2217, 0d3EFA01997C89EB71;
	fma.rn.f64 	%fd2221, %fd2220, %fd2217, 0d3F2A01A014761F65;
	fma.rn.f64 	%fd2222, %fd2221, %fd2217, 0d3F56C16C1852B7AF;
	fma.rn.f64 	%fd2223, %fd2222, %fd2217, 0d3F81111111122322;
	fma.rn.f64 	%fd2224, %fd2223, %fd2217, 0d3FA55555555502A1;
	fma.rn.f64 	%fd2225, %fd2224, %fd2217, 0d3FC5555555555511;
	fma.rn.f64 	%fd2226, %fd2225, %fd2217, 0d3FE000000000000B;
	fma.rn.f64 	%fd2227, %fd2226, %fd2217, 0d3FF0000000000000;
	fma.rn.f64 	%fd2228, %fd2227, %fd2217, 0d3FF0000000000000;
	{
	.reg .b32 %temp; 
	mov.b64 	{%r16, %temp}, %fd2228;
	}
	{
	.reg .b32 %temp; 
	mov.b64 	{%temp, %r17}, %fd2228;
	}
	shl.b32 	%r413, %r15, 20;
	add.s32 	%r414, %r413, %r17;
	mov.b64 	%fd7984, {%r16, %r414};
	{
	.reg .b32 %temp; 
	mov.b64 	{%temp, %r415}, %fd11;
	}
	mov.b32 	%f57, %r415;
	abs.f32 	%f2, %f57;
	setp.lt.f32 	%p10, %f2, 0f4086232B;
	@%p10 bra 	$L__BB0_7;
	setp.lt.f64 	%p11, %fd11, 0d0000000000000000;
	add.f64 	%fd2229, %fd11, 0d7FF0000000000000;
	selp.f64 	%fd7984, 0d0000000000000000, %fd2229, %p11;
	setp.geu.f32 	%p12, %f2, 0f40874800;
	@%p12 bra 	$L__BB0_7;
	shr.u32 	%r416, %r15, 31;
	add.s32 	%r417, %r15, %r416;
	shr.s32 	%r418, %r417, 1;
	shl.b32 	%r419, %r418, 20;
	add.s32 	%r420, %r17, %r419;
	mov.b64 	%fd2230, {%r16, %r420};
	sub.s32 	%r421, %r15, %r418;
	shl.b32 	%r422, %r421, 20;
	add.s32 	%r423, %r422, 1072693248;
	mov.b32 	%r424, 0;
	mov.b64 	%fd2231, {%r424, %r423};
	mul.f64 	%fd7984, %fd2231, %fd2230;
$L__BB0_7:
	mul.f64 	%fd2232, %fd7984, 0d3921A7600C2B010E;
	mul.f64 	%fd2233, %fd5, %fd2232;
	fma.rn.f64 	%fd16, %fd7983, 0d3D7A636641C4DF1A, %fd2233;
	mov.f64 	%fd2234, 0d40A1300000000000;
	div.rn.f64 	%fd17, %fd2234, %fd4;
	fma.rn.f64 	%fd2235, %fd17, 0d3FF71547652B82FE, 0d4338000000000000;
	{
	.reg .b32 %temp; 
	mov.b64 	{%r18, %temp}, %fd2235;
	}
	mov.f64 	%fd2236, 0dC338000000000000;
	add.rn.f64 	%fd2237, %fd2235, %fd2236;
	fma.rn.f64 	%fd2238, %fd2237, 0dBFE62E42FEFA39EF, %fd17;
	fma.rn.f64 	%fd2239, %fd2237, 0dBC7ABC9E3B39803F, %fd2238;
	fma.rn.f64 	%fd2240, %fd2239, 0d3E5ADE1569CE2BDF, 0d3E928AF3FCA213EA;
	fma.rn.f64 	%fd2241, %fd2240, %fd2239, 0d3EC71DEE62401315;
	fma.rn.f64 	%fd2242, %fd2241, %fd2239, 0d3EFA01997C89EB71;
	fma.rn.f64 	%fd2243, %fd2242, %fd2239, 0d3F2A01A014761F65;
	fma.rn.f64 	%fd2244, %fd2243, %fd2239, 0d3F56C16C1852B7AF;
	fma.rn.f64 	%fd2245, %fd2244, %fd2239, 0d3F81111111122322;
	fma.rn.f64 	%fd2246, %fd2245, %fd2239, 0d3FA55555555502A1;
	fma.rn.f64 	%fd2247, %fd2246, %fd2239, 0d3FC5555555555511;
	fma.rn.f64 	%fd2248, %fd2247, %fd2239, 0d3FE000000000000B;
	fma.rn.f64 	%fd2249, %fd2248, %fd2239, 0d3FF0000000000000;
	fma.rn.f64 	%fd2250, %fd2249, %fd2239, 0d3FF0000000000000;
	{
	.reg .b32 %temp; 
	mov.b64 	{%r19, %temp}, %fd2250;
	}
	{
	.reg .b32 %temp; 
	mov.b64 	{%temp, %r20}, %fd2250;
	}
	shl.b32 	%r425, %r18, 20;
	add.s32 	%r426, %r425, %r20;
	mov.b64 	%fd7985, {%r19, %r426};
	{
	.reg .b32 %temp; 
	mov.b64 	{%temp, %r427}, %fd17;
	}
	mov.b32 	%f58, %r427;
	abs.f32 	%f3, %f58;
	setp.lt.f32 	%p13, %f3, 0f4086232B;
	@%p13 bra 	$L__BB0_10;
	setp.lt.f64 	%p14, %fd17, 0d0000000000000000;
	add.f64 	%fd2251, %fd17, 0d7FF0000000000000;
	selp.f64 	%fd7985, 0d0000000000000000, %fd2251, %p14;
	setp.geu.f32 	%p15, %f3, 0f40874800;
	@%p15 bra 	$L__BB0_10;
	shr.u32 	%r428, %r18, 31;
	add.s32 	%r429, %r18, %r428;
	shr.s32 	%r430, %r429, 1;
	shl.b32 	%r431, %r430, 20;
	add.s32 	%r432, %r20, %r431;
	mov.b64 	%fd2252, {%r19, %r432};
	sub.s32 	%r433, %r18, %r430;
	shl.b32 	%r434, %r433, 20;
	add.s32 	%r435, %r434, 1072693248;
	mov.b32 	%r436, 0;
	mov.b64 	%fd2253, {%r436, %r435};
	mul.f64 	%fd7985, %fd2253, %fd2252;
$L__BB0_10:
	mul.f64 	%fd2254, %fd7985, 0d3B9A71FC0E147309;
	fma.rn.f64 	%fd2255, %fd2254, %fd2, 0d3FF0000000000000;
	mul.f64 	%fd22, %fd16, %fd2255;
	mov.f64 	%fd2256, 0d4072C00000000000;
	div.rn.f64 	%fd23, %fd2256, %fd4;
	{
	.reg .b32 %temp; 
	mov.b64 	{%temp, %r21}, %fd23;
	}
	mov.f64 	%fd2257, 0d4010000000000000;
	{
	.reg .b32 %temp; 
	mov.b64 	{%temp, %r437}, %fd2257;
	}
	and.b32  	%r23, %r437, 2146435072;
	setp.eq.s32 	%p16, %r23, 1072693248;
	abs.f64 	%fd24, %fd23;
	{ // callseq 0, 0
	.param .b64 param0;
	st.param.f64 	[param0], %fd24;
	.param .b64 param1;
	st.param.f64 	[param1], 0d4010000000000000;
	.param .b64 retval0;
	call.uni (retval0), 
	__internal_accurate_pow, 
	(
	param0, 
	param1
	);
	ld.param.f64 	%fd2258, [retval0];
	} // callseq 0
	setp.lt.s32 	%p17, %r21, 0;
	neg.f64 	%fd2260, %fd2258;
	selp.f64 	%fd2261, %fd2260, %fd2258, %p16;
	selp.f64 	%fd7987, %fd2261, %fd2258, %p17;
	setp.neu.f64 	%p18, %fd23, 0d0000000000000000;
	@%p18 bra 	$L__BB0_12;
	setp.eq.s32 	%p19, %r23, 1072693248;
	selp.b32 	%r438, %r21, 0, %p19;
	setp.lt.s32 	%p20, %r437, 0;
	or.b32  	%r439, %r438, 2146435072;
	selp.b32 	%r440, %r439, %r438, %p20;
	mov.b32 	%r441, 0;
	mov.b64 	%fd7987, {%r441, %r440};
$L__BB0_12:
	add.f64 	%fd2262, %fd23, 0d4010000000000000;
	{
	.reg .b32 %temp; 
	mov.b64 	{%temp, %r442}, %fd2262;
	}
	and.b32  	%r443, %r442, 2146435072;
	setp.ne.s32 	%p21, %r443, 2146435072;
	@%p21 bra 	$L__BB0_17;
	setp.num.f64 	%p22, %fd23, %fd23;
	@%p22 bra 	$L__BB0_15;
	mov.f64 	%fd2263, 0d4010000000000000;
	add.rn.f64 	%fd7987, %fd23, %fd2263;
	bra.uni 	$L__BB0_17;
$L__BB0_15:
	setp.neu.f64 	%p23, %fd24, 0d7FF0000000000000;
	@%p23 bra 	$L__BB0_17;
	setp.lt.s32 	%p24, %r21, 0;
	setp.eq.s32 	%p25, %r23, 1072693248;
	setp.lt.s32 	%p26, %r437, 0;
	selp.b32 	%r445, 0, 2146435072, %p26;
	and.b32  	%r446, %r437, 2147483647;
	setp.ne.s32 	%p27, %r446, 1071644672;
	or.b32  	%r447, %r445, -2147483648;
	selp.b32 	%r448, %r447, %r445, %p27;
	selp.b32 	%r449, %r448, %r445, %p25;
	selp.b32 	%r450, %r449, %r445, %p24;
	mov.b32 	%r451, 0;
	mov.b64 	%fd7987, {%r451, %r450};
$L__BB0_17:
	setp.eq.f64 	%p28, %fd23, 0d3FF0000000000000;
	mul.f64 	%fd2265, %fd7987, 0d3959F623D5A8A733;
	selp.f64 	%fd2266, 0d3959F623D5A8A733, %fd2265, %p28;
	mul.f64 	%fd31, %fd5, %fd2266;
	div.rn.f64 	%fd32, %fd31, 0d3DA5FD7FE1796495;
	mov.f64 	%fd7988, 0d3FDCCCCCCCCCCCCD;
	{
	.reg .b32 %temp; 
	mov.b64 	{%temp, %r24}, %fd7988;
	}
	{
	.reg .b32 %temp; 
	mov.b64 	{%r1753, %temp}, %fd7988;
	}
	setp.gt.s32 	%p29, %r24, 1048575;
	mov.b32 	%r1754, -1023;
	mov.u32 	%r1752, %r24;
	@%p29 bra 	$L__BB0_19;
	mov.f64 	%fd7988, 0d433CCCCCCCCCCCCD;
	{
	.reg .b32 %temp; 
	mov.b64 	{%temp, %r1752}, %fd7988;
	}
	{
	.reg .b32 %temp; 
	mov.b64 	{%r1753, %temp}, %fd7988;
	}
	mov.b32 	%r1754, -1077;
$L__BB0_19:
	add.s32 	%r454, %r1752, -1;
	setp.gt.u32 	%p30, %r454, 2146435070;
	@%p30 bra 	$L__BB0_23;
	shr.u32 	%r457, %r1752, 20;
	add.s32 	%r1755, %r1754, %r457;
	and.b32  	%r458, %r1752, 1048575;
	or.b32  	%r459, %r458, 1072693248;
	mov.b64 	%fd7989, {%r1753, %r459};
	setp.lt.u32 	%p32, %r459, 1073127583;
	@%p32 bra 	$L__BB0_22;
	{
	.reg .b32 %temp; 
	mov.b64 	{%r460, %temp}, %fd7989;
	}
	{
	.reg .b32 %temp; 
	mov.b64 	{%temp, %r461}, %fd7989;
	}
	add.s32 	%r462, %r461, -1048576;
	mov.b64 	%fd7989, {%r460, %r462};
	add.s32 	%r1755, %r1755, 1;
$L__BB0_22:
	add.f64 	%fd2269, %fd7989, 0dBFF0000000000000;
	add.f64 	%fd2270, %fd7989, 0d3FF0000000000000;
	rcp.approx.ftz.f64 	%fd2271, %fd2270;
	neg.f64 	%fd2272, %fd2270;
	fma.rn.f64 	%fd2273, %fd2272, %fd2271, 0d3FF0000000000000;
	fma.rn.f64 	%fd2274, %fd2273, %fd2273, %fd2273;
	fma.rn.f64 	%fd2275, %fd2274, %fd2271, %fd2271;
	mul.f64 	%fd2276, %fd2269, %fd2275;
	fma.rn.f64 	%fd2277, %fd2269, %fd2275, %fd2276;
	mul.f64 	%fd2278, %fd2277, %fd2277;
	fma.rn.f64 	%fd2279, %fd2278, 0d3EB1380B3AE80F1E, 0d3ED0EE258B7A8B04;
	fma.rn.f64 	%fd2280, %fd2279, %fd2278, 0d3EF3B2669F02676F;
	fma.rn.f64 	%fd2281, %fd2280, %fd2278, 0d3F1745CBA9AB0956;
	fma.rn.f64 	%fd2282, %fd2281, %fd2278, 0d3F3C71C72D1B5154;
	fma.rn.f64 	%fd2283, %fd2282, %fd2278, 0d3F624924923BE72D;
	fma.rn.f64 	%fd2284, %fd2283, %fd2278, 0d3F8999999999A3C4;
	fma.rn.f64 	%fd2285, %fd2284, %fd2278, 0d3FB5555555555554;
	sub.f64 	%fd2286, %fd2269, %fd2277;
	add.f64 	%fd2287, %fd2286, %fd2286;
	neg.f64 	%fd2288, %fd2277;
	fma.rn.f64 	%fd2289, %fd2288, %fd2269, %fd2287;
	mul.f64 	%fd2290, %fd2275, %fd2289;
	mul.f64 	%fd2291, %fd2278, %fd2285;
	fma.rn.f64 	%fd2292, %fd2291, %fd2277, %fd2290;
	xor.b32  	%r463, %r1755, -2147483648;
	mov.b32 	%r464, 1127219200;
	mov.b64 	%fd2293, {%r463, %r464};
	mov.b32 	%r465, -2147483648;
	mov.b64 	%fd2294, {%r465, %r464};
	sub.f64 	%fd2295, %fd2293, %fd2294;
	fma.rn.f64 	%fd2296, %fd2295, 0d3FE62E42FEFA39EF, %fd2277;
	fma.rn.f64 	%fd2297, %fd2295, 0dBFE62E42FEFA39EF, %fd2296;
	sub.f64 	%fd2298, %fd2297, %fd2277;
	sub.f64 	%fd2299, %fd2292, %fd2298;
	fma.rn.f64 	%fd2300, %fd2295, 0d3C7ABC9E3B39803F, %fd2299;
	add.f64 	%fd7990, %fd2296, %fd2300;
	bra.uni 	$L__BB0_24;
$L__BB0_23:
	fma.rn.f64 	%fd2268, %fd7988, 0d7FF0000000000000, 0d7FF0000000000000;
	{
	.reg .b32 %temp; 
	mov.b64 	{%temp, %r455}, %fd7988;
	}
	and.b32  	%r456, %r455, 2147483647;
	setp.eq.s32 	%p31, %r456, 0;
	selp.f64 	%fd7990, 0dFFF0000000000000, %fd2268, %p31;
$L__BB0_24:
	mul.f64 	%fd2301, %fd7990, 0d3C695355BAAAFAD3;
	fma.rn.f64 	%fd2302, %fd7990, 0d3FDBCB7B1526E50E, %fd2301;
	mul.f64 	%fd40, %fd2302, 0d3FF451EB851EB852;
	{
	.reg .b32 %temp; 
	mov.b64 	{%temp, %r1756}, %fd32;
	}
	{
	.reg .b32 %temp; 
	mov.b64 	{%r1757, %temp}, %fd32;
	}
	setp.gt.s32 	%p33, %r1756, 1048575;
	mov.b32 	%r1758, -1023;
	mov.f64 	%fd7991, %fd32;
	@%p33 bra 	$L__BB0_26;
	mul.f64 	%fd7991, %fd32, 0d4350000000000000;
	{
	.reg .b32 %temp; 
	mov.b64 	{%temp, %r1756}, %fd7991;
	}
	{
	.reg .b32 %temp; 
	mov.b64 	{%r1757, %temp}, %fd7991;
	}
	mov.b32 	%r1758, -1077;
$L__BB0_26:
	add.s32 	%r468, %r1756, -1;
	setp.gt.u32 	%p34, %r468, 2146435070;
	@%p34 bra 	$L__BB0_30;
	shr.u32 	%r471, %r1756, 20;
	add.s32 	%r1759, %r1758, %r471;
	and.b32  	%r472, %r1756, 1048575;
	or.b32  	%r473, %r472, 1072693248;
	mov.b64 	%fd7992, {%r1757, %r473};
	setp.lt.u32 	%p36, %r473, 1073127583;
	@%p36 bra 	$L__BB0_29;
	{
	.reg .b32 %temp; 
	mov.b64 	{%r474, %temp}, %fd7992;
	}
	{
	.reg .b32 %temp; 
	mov.b64 	{%temp, %r475}, %fd7992;
	}
	add.s32 	%r476, %r475, -1048576;
	mov.b64 	%fd7992, {%r474, %r476};
	add.s32 	%r1759, %r1759, 1;
$L__BB0_29:
	add.f64 	%fd2304, %fd7992, 0dBFF0000000000000;
	add.f64 	%fd2305, %fd7992, 0d3FF0000000000000;
	rcp.approx.ftz.f64 	%fd2306, %fd2305;
	neg.f64 	%fd2307, %fd2305;
	fma.rn.f64 	%fd2308, %fd2307, %fd2306, 0d3FF0000000000000;
	fma.rn.f64 	%fd2309, %fd2308, %fd2308, %fd2308;
	fma.rn.f64 	%fd2310, %fd2309, %fd2306, %fd2306;
	mul.f64 	%fd2311, %fd2304, %fd2310;
	fma.rn.f64 	%fd2312, %fd2304, %fd2310, %fd2311;
	mul.f64 	%fd2313, %fd2312, %fd2312;
	fma.rn.f64 	%fd2314, %fd2313, 0d3EB1380B3AE80F1E, 0d3ED0EE258B7A8B04;
	fma.rn.f64 	%fd2315, %fd2314, %fd2313, 0d3EF3B2669F02676F;
	fma.rn.f64 	%fd2316, %fd2315, %fd2313, 0d3F1745CBA9AB0956;
	fma.rn.f64 	%fd2317, %fd2316, %fd2313, 0d3F3C71C72D1B5154;
	fma.rn.f64 	%fd2318, %fd2317, %fd2313, 0d3F624924923BE72D;
	fma.rn.f64 	%fd2319, %fd2318, %fd2313, 0d3F8999999999A3C4;
	fma.rn.f64 	%fd2320, %fd2319, %fd2313, 0d3FB5555555555554;
	sub.f64 	%fd2321, %fd2304, %fd2312;
	add.f64 	%fd2322, %fd2321, %fd2321;
	neg.f64 	%fd2323, %fd2312;
	fma.rn.f64 	%fd2324, %fd2323, %fd2304, %fd2322;
	mul.f64 	%fd2325, %fd2310, %fd2324;
	mul.f64 	%fd2326, %fd2313, %fd2320;
	fma.rn.f64 	%fd2327, %fd2326, %fd2312, %fd2325;
	xor.b32  	%r477, %r1759, -2147483648;
	mov.b32 	%r478, 1127219200;
	mov.b64 	%fd2328, {%r477, %r478};
	mov.b32 	%r479, -2147483648;
	mov.b64 	%fd2329, {%r479, %r478};
	sub.f64 	%fd2330, %fd2328, %fd2329;
	fma.rn.f64 	%fd2331, %fd2330, 0d3FE62E42FEFA39EF, %fd2312;
	fma.rn.f64 	%fd2332, %fd2330, 0dBFE62E42FEFA39EF, %fd2331;
	sub.f64 	%fd2333, %fd2332, %fd2312;
	sub.f64 	%fd2334, %fd2327, %fd2333;
	fma.rn.f64 	%fd2335, %fd2330, 0d3C7ABC9E3B39803F, %fd2334;
	add.f64 	%fd7993, %fd2331, %fd2335;
	bra.uni 	$L__BB0_31;
$L__BB0_30:
	fma.rn.f64 	%fd2303, %fd7991, 0d7FF0000000000000, 0d7FF0000000000000;
	{
	.reg .b32 %temp; 
	mov.b64 	{%temp, %r469}, %fd7991;
	}
	and.b32  	%r470, %r469, 2147483647;
	setp.eq.s32 	%p35, %r470, 0;
	selp.f64 	%fd7993, 0dFFF0000000000000, %fd2303, %p35;
$L__BB0_31:
	mul.f64 	%fd2336, %fd7993, 0d3C695355BAAAFAD3;
	fma.rn.f64 	%fd2337, %fd7993, 0d3FDBCB7B1526E50E, %fd2336;
	mov.f64 	%fd2338, 0d3FE8000000000000;
	sub.f64 	%fd2339, %fd2338, %fd40;
	div.rn.f64 	%fd49, %fd2337, %fd2339;
	{
	.reg .b32 %temp; 
	mov.b64 	{%temp, %r44}, %fd49;
	}
	mov.f64 	%fd2340, 0d4000000000000000;
	{
	.reg .b32 %temp; 
	mov.b64 	{%temp, %r480}, %fd2340;
	}
	and.b32  	%r46, %r480, 2146435072;
	setp.eq.s32 	%p37, %r46, 1062207488;
	abs.f64 	%fd50, %fd49;
	{ // callseq 1, 0
	.param .b64 param0;
	st.param.f64 	[param0], %fd50;
	.param .b64 param1;
	st.param.f64 	[param1], 0d4000000000000000;
	.param .b64 retval0;
	call.uni (retval0), 
	__internal_accurate_pow, 
	(
	param0, 
	param1
	);
	ld.param.f64 	%fd2341, [retval0];
	} // callseq 1
	setp.lt.s32 	%p38, %r44, 0;
	neg.f64 	%fd2343, %fd2341;
	selp.f64 	%fd2344, %fd2343, %fd2341, %p37;
	selp.f64 	%fd7995, %fd2344, %fd2341, %p38;
	setp.neu.f64 	%p39, %fd49, 0d0000000000000000;
	@%p39 bra 	$L__BB0_33;
	setp.eq.s32 	%p40, %r46, 1062207488;
	selp.b32 	%r481, %r44, 0, %p40;
	setp.lt.s32 	%p41, %r480, 0;
	or.b32  	%r482, %r481, 2146435072;
	selp.b32 	%r483, %r482, %r481, %p41;
	mov.b32 	%r484, 0;
	mov.b64 	%fd7995, {%r484, %r483};
$L__BB0_33:
	add.f64 	%fd2345, %fd49, 0d4000000000000000;
	{
	.reg .b32 %temp; 
	mov.b64 	{%temp, %r485}, %fd2345;
	}
	and.b32  	%r486, %r485, 2146435072;
	setp.ne.s32 	%p42, %r486, 2146435072;
	@%p42 bra 	$L__BB0_38;
	setp.num.f64 	%p43, %fd49, %fd49;
	@%p43 bra 	$L__BB0_36;
	mov.f64 	%fd2346, 0d4000000000000000;
	add.rn.f64 	%fd7995, %fd49, %fd2346;
	bra.uni 	$L__BB0_38;
$L__BB0_36:
	setp.neu.f64 	%p44, %fd50, 0d7FF0000000000000;
	@%p44 bra 	$L__BB0_38;
	setp.lt.s32 	%p45, %r44, 0;
	setp.eq.s32 	%p46, %r46, 1062207488;
	setp.lt.s32 	%p47, %r480, 0;
	selp.b32 	%r488, 0, 2146435072, %p47;
	and.b32  	%r489, %r480, 2147483647;
	setp.ne.s32 	%p48, %r489, 1071644672;
	or.b32  	%r490, %r488, -2147483648;
	selp.b32 	%r491, %r490, %r488, %p48;
	selp.b32 	%r492, %r491, %r488, %p46;
	selp.b32 	%r493, %r492, %r488, %p45;
	mov.b32 	%r494, 0;
	mov.b64 	%fd7995, {%r494, %r493};
$L__BB0_38:
	setp.eq.f64 	%p49, %fd49, 0d3FF0000000000000;
	add.f64 	%fd2347, %fd7995, 0d3FF0000000000000;
	rcp.rn.f64 	%fd2348, %fd2347;
	selp.f64 	%fd2349, 0d3FE0000000000000, %fd2348, %p49;
	{
	.reg .b32 %temp; 
	mov.b64 	{%temp, %r47}, %fd2349;
	}
	shr.u32 	%r495, %r47, 20;
	and.b32  	%r496, %r495, 2047;
	add.s32 	%r497, %r496, -1012;
	mov.b64 	%rd162, %fd2349;
	shl.b64 	%rd163, %rd162, %r497;
	setp.eq.s64 	%p50, %rd163, -9223372036854775808;
	{ // callseq 2, 0
	.param .b64 param0;
	st.param.f64 	[param0], 0d3FDCCCCCCCCCCCCD;
	.param .b64 param1;
	st.param.f64 	[param1], %fd2349;
	.param .b64 retval0;
	call.uni (retval0), 
	__internal_accurate_pow, 
	(
	param0, 
	param1
	);
	ld.param.f64 	%fd2350, [retval0];
	} // callseq 2
	setp.lt.s32 	%p51, %r24, 0;
	neg.f64 	%fd2352, %fd2350;
	selp.f64 	%fd2353, %fd2352, %fd2350, %p50;
	selp.f64 	%fd2354, %fd2353, %fd2350, %p51;
	cvt.rzi.f64.f64 	%fd2355, %fd2349;
	setp.neu.f64 	%p52, %fd2349, %fd2355;
	selp.f64 	%fd2357, 0dFFF8000000000000, %fd2354, %p52;
	selp.f64 	%fd7996, %fd2357, %fd2354, %p51;
	add.f64 	%fd2358, %fd2349, 0d3FDCCCCCCCCCCCCD;
	{
	.reg .b32 %temp; 
	mov.b64 	{%temp, %r498}, %fd2358;
	}
	and.b32  	%r499, %r498, 2146435072;
	setp.ne.s32 	%p53, %r499, 2146435072;
	@%p53 bra 	$L__BB0_43;
	setp.num.f64 	%p54, %fd2349, %fd2349;
	@%p54 bra 	$L__BB0_41;
	mov.f64 	%fd2360, 0d3FDCCCCCCCCCCCCD;
	add.rn.f64 	%fd7996, %fd2360, %fd2349;
	bra.uni 	$L__BB0_43;
$L__BB0_41:
	abs.f64 	%fd2359, %fd2349;
	setp.neu.f64 	%p55, %fd2359, 0d7FF0000000000000;
	@%p55 bra 	$L__BB0_43;
	shr.s32 	%r500, %r47, 31;
	and.b32  	%r501, %r500, 2146435072;
	mov.b32 	%r502, 0;
	mov.b64 	%fd7996, {%r502, %r501};
$L__BB0_43:
	setp.neu.f64 	%p56, %fd23, 0d0000000000000000;
	setp.eq.f64 	%p57, %fd2349, 0d0000000000000000;
	selp.f64 	%fd2361, 0d3FF0000000000000, %fd7996, %p57;
	add.f64 	%fd2362, %fd32, 0d3FF0000000000000;
	div.rn.f64 	%fd2363, %fd31, %fd2362;
	mul.f64 	%fd62, %fd2363, %fd2361;
	mov.f64 	%fd2364, 0d4008CCCCCCCCCCCD;
	{
	.reg .b32 %temp; 
	mov.b64 	{%temp, %r48}, %fd2364;
	}
	and.b32  	%r49, %r48, 2146435072;
	@%p56 bra 	$L__BB0_45;
	setp.eq.s32 	%p59, %r49, 1127219200;
	selp.b32 	%r503, %r21, 0, %p59;
	setp.lt.s32 	%p60, %r48, 0;
	or.b32  	%r504, %r503, 2146435072;
	selp.b32 	%r505, %r504, %r503, %p60;
	mov.b32 	%r506, 0;
	mov.b64 	%fd7998, {%r506, %r505};
	bra.uni 	$L__BB0_46;
$L__BB0_45:
	setp.lt.s32 	%p58, %r21, 0;
	{ // callseq 3, 0
	.param .b64 param0;
	st.param.f64 	[param0], %fd24;
	.param .b64 param1;
	st.param.f64 	[param1], 0d4008CCCCCCCCCCCD;
	.param .b64 retval0;
	call.uni (retval0), 
	__internal_accurate_pow, 
	(
	param0, 
	param1
	);
	ld.param.f64 	%fd2365, [retval0];
	} // callseq 3
	selp.f64 	%fd7998, 0dFFF8000000000000, %fd2365, %p58;
$L__BB0_46:
	add.f64 	%fd2367, %fd23, 0d4008CCCCCCCCCCCD;
	{
	.reg .b32 %temp; 
	mov.b64 	{%temp, %r507}, %fd2367;
	}
	and.b32  	%r508, %r507, 2146435072;
	setp.ne.s32 	%p61, %r508, 2146435072;
	@%p61 bra 	$L__BB0_51;
	setp.num.f64 	%p62, %fd23, %fd23;
	@%p62 bra 	$L__BB0_49;
	mov.f64 	%fd2368, 0d4008CCCCCCCCCCCD;
	add.rn.f64 	%fd7998, %fd23, %fd2368;
	bra.uni 	$L__BB0_51;
$L__BB0_49:
	setp.neu.f64 	%p63, %fd24, 0d7FF0000000000000;
	@%p63 bra 	$L__BB0_51;
	setp.eq.s32 	%p64, %r49, 1127219200;
	setp.lt.s32 	%p65, %r21, 0;
	setp.lt.s32 	%p66, %r48, 0;
	selp.b32 	%r510, 0, 2146435072, %p66;
	and.b32  	%r511, %r48, 2147483647;
	setp.ne.s32 	%p67, %r511, 1071644672;
	or.b32  	%r512, %r510, -2147483648;
	selp.b32 	%r513, %r512, %r510, %p67;
	selp.b32 	%r514, %r513, %r510, %p64;
	selp.b32 	%r515, %r514, %r510, %p65;
	mov.b32 	%r516, 0;
	mov.b64 	%fd7998, {%r516, %r515};
$L__BB0_51:
	setp.eq.f64 	%p68, %fd23, 0d3FF0000000000000;
	mul.f64 	%fd2370, %fd7998, 0d39A310C250E7DAC9;
	selp.f64 	%fd2371, 0d39A310C250E7DAC9, %fd2370, %p68;
	mul.f64 	%fd69, %fd5, %fd2371;
	div.rn.f64 	%fd70, %fd69, 0d3DB3CA8CB153A753;
	mov.f64 	%fd7999, 0d3FD999999999999A;
	{
	.reg .b32 %temp; 
	mov.b64 	{%temp, %r50}, %fd7999;
	}
	{
	.reg .b32 %temp; 
	mov.b64 	{%r1781, %temp}, %fd7999;
	}
	setp.gt.s32 	%p69, %r50, 1048575;
	mov.b32 	%r1762, -1023;
	mov.u32 	%r1760, %r50;
	mov.u32 	%r1761, %r1781;
	@%p69 bra 	$L__BB0_53;
	mov.f64 	%fd7999, 0d433999999999999A;
	{
	.reg .b32 %temp; 
	mov.b64 	{%temp, %r1760}, %fd7999;
	}
	{
	.reg .b32 %temp; 
	mov.b64 	{%r1761, %temp}, %fd7999;
	}
	mov.b32 	%r1762, -1077;
$L__BB0_53:
	add.s32 	%r519, %r1760, -1;
	setp.gt.u32 	%p70, %r519, 2146435070;
	@%p70 bra 	$L__BB0_57;
	shr.u32 	%r522, %r1760, 20;
	add.s32 	%r1763, %r1762, %r522;
	and.b32  	%r523, %r1760, 1048575;
	or.b32  	%r524, %r523, 1072693248;
	mov.b64 	%fd8000, {%r1761, %r524};
	setp.lt.u32 	%p72, %r524, 1073127583;
	@%p72 bra 	$L__BB0_56;
	{
	.reg .b32 %temp; 
	mov.b64 	{%r525, %temp}, %fd8000;
	}
	{
	.reg .b32 %temp; 
	mov.b64 	{%temp, %r526}, %fd8000;
	}
	add.s32 	%r527, %r526, -1048576;
	mov.b64 	%fd8000, {%r525, %r527};
	add.s32 	%r1763, %r1763, 1;
$L__BB0_56:
	add.f64 	%fd2374, %fd8000, 0dBFF0000000000000;
	add.f64 	%fd2375, %fd8000, 0d3FF0000000000000;
	rcp.approx.ftz.f64 	%fd2376, %fd2375;
	neg.f64 	%fd2377, %fd2375;
	fma.rn.f64 	%fd2378, %fd2377, %fd2376, 0d3FF0000000000000;
	fma.rn.f64 	%fd2379, %fd2378, %fd2378, %fd2378;
	fma.rn.f64 	%fd2380, %fd2379, %fd2376, %fd2376;
	mul.f64 	%fd2381, %fd2374, %fd2380;
	fma.rn.f64 	%fd2382, %fd2374, %fd2380, %fd2381;
	mul.f64 	%fd2383, %fd2382, %fd2382;
	fma.rn.f64 	%fd2384, %fd2383, 0d3EB1380B3AE80F1E, 0d3ED0EE258B7A8B04;
	fma.rn.f64 	%fd2385, %fd2384, %fd2383, 0d3EF3B2669F02676F;
	fma.rn.f64 	%fd2386, %fd2385, %fd2383, 0d3F1745CBA9AB0956;
	fma.rn.f64 	%fd2387, %fd2386, %fd2383, 0d3F3C71C72D1B5154;
	fma.rn.f64 	%fd2388, %fd2387, %fd2383, 0d3F624924923BE72D;
	fma.rn.f64 	%fd2389, %fd2388, %fd2383, 0d3F8999999999A3C4;
	fma.rn.f64 	%fd2390, %fd2389, %fd2383, 0d3FB5555555555554;
	sub.f64 	%fd2391, %fd2374, %fd2382;
	add.f64 	%fd2392, %fd2391, %fd2391;
	neg.f64 	%fd2393, %fd2382;
	fma.rn.f64 	%fd2394, %fd2393, %fd2374, %fd2392;
	mul.f64 	%fd2395, %fd2380, %fd2394;
	mul.f64 	%fd2396, %fd2383, %fd2390;
	fma.rn.f64 	%fd2397, %fd2396, %fd2382, %fd2395;
	xor.b32  	%r528, %r1763, -2147483648;
	mov.b32 	%r529, 1127219200;
	mov.b64 	%fd2398, {%r528, %r529};
	mov.b32 	%r530, -2147483648;
	mov.b64 	%fd2399, {%r530, %r529};
	sub.f64 	%fd2400, %fd2398, %fd2399;
	fma.rn.f64 	%fd2401, %fd2400, 0d3FE62E42FEFA39EF, %fd2382;
	fma.rn.f64 	%fd2402, %fd2400, 0dBFE62E42FEFA39EF, %fd2401;
	sub.f64 	%fd2403, %fd2402, %fd2382;
	sub.f64 	%fd2404, %fd2397, %fd2403;
	fma.rn.f64 	%fd2405, %fd2400, 0d3C7ABC9E3B39803F, %fd2404;
	add.f64 	%fd8001, %fd2401, %fd2405;
	bra.uni 	$L__BB0_58;
$L__BB0_57:
	fma.rn.f64 	%fd2373, %fd7999, 0d7FF0000000000000, 0d7FF0000000000000;
	{
	.reg .b32 %temp; 
	mov.b64 	{%temp, %r520}, %fd7999;
	}
	and.b32  	%r521, %r520, 2147483647;
	setp.eq.s32 	%p71, %r521, 0;
	selp.f64 	%fd8001, 0dFFF0000000000000, %fd2373, %p71;
$L__BB0_58:
	mul.f64 	%fd2406, %fd8001, 0d3C695355BAAAFAD3;
	fma.rn.f64 	%fd2407, %fd8001, 0d3FDBCB7B1526E50E, %fd2406;
	mul.f64 	%fd78, %fd2407, 0d3FF451EB851EB852;
	{
	.reg .b32 %temp; 
	mov.b64 	{%temp, %r1764}, %fd70;
	}
	{
	.reg .b32 %temp; 
	mov.b64 	{%r1765, %temp}, %fd70;
	}
	setp.gt.s32 	%p73, %r1764, 1048575;
	mov.b32 	%r1766, -1023;
	mov.f64 	%fd8002, %fd70;
	@%p73 bra 	$L__BB0_60;
	mul.f64 	%fd8002, %fd70, 0d4350000000000000;
	{
	.reg .b32 %temp; 
	mov.b64 	{%temp, %r1764}, %fd8002;
	}
	{
	.reg .b32 %temp; 
	mov.b64 	{%r1765, %temp}, %fd8002;
	}
	mov.b32 	%r1766, -1077;
$L__BB0_60:
	add.s32 	%r533, %r1764, -1;
	setp.gt.u32 	%p74, %r533, 2146435070;
	@%p74 bra 	$L__BB0_64;
	shr.u32 	%r536, %r1764, 20;
	add.s32 	%r1767, %r1766, %r536;
	and.b32  	%r537, %r1764, 1048575;
	or.b32  	%r538, %r537, 1072693248;
	mov.b64 	%fd8003, {%r1765, %r538};
	setp.lt.u32 	%p76, %r538, 1073127583;
	@%p76 bra 	$L__BB0_63;
	{
	.reg .b32 %temp; 
	mov.b64 	{%r539, %temp}, %fd8003;
	}
	{
	.reg .b32 %temp; 
	mov.b64 	{%temp, %r540}, %fd8003;
	}
	add.s32 	%r541, %r540, -1048576;
	mov.b64 	%fd8003, {%r539, %r541};
	add.s32 	%r1767, %r1767, 1;
$L__BB0_63:
	add.f64 	%fd2409, %fd8003, 0dBFF0000000000000;
	add.f64 	%fd2410, %fd8003, 0d3FF0000000000000;
	rcp.approx.ftz.f64 	%fd2411, %fd2410;
	neg.f64 	%fd2412, %fd2410;
	fma.rn.f64 	%fd2413, %fd2412, %fd2411, 0d3FF0000000000000;
	fma.rn.f64 	%fd2414, %fd2413, %fd2413, %fd2413;
	fma.rn.f64 	%fd2415, %fd2414, %fd2411, %fd2411;
	mul.f64 	%fd2416, %fd2409, %fd2415;
	fma.rn.f64 	%fd2417, %fd2409, %fd2415, %fd2416;
	mul.f64 	%fd2418, %fd2417, %fd2417;
	fma.rn.f64 	%fd2419, %fd2418, 0d3EB1380B3AE80F1E, 0d3ED0EE258B7A8B04;
	fma.rn.f64 	%fd2420, %fd2419, %fd2418, 0d3EF3B2669F02676F;
	fma.rn.f64 	%fd2421, %fd2420, %fd2418, 0d3F1745CBA9AB0956;
	fma.rn.f64 	%fd2422, %fd2421, %fd2418, 0d3F3C71C72D1B5154;
	fma.rn.f64 	%fd2423, %fd2422, %fd2418, 0d3F624924923BE72D;
	fma.rn.f64 	%fd2424, %fd2423, %fd2418, 0d3F8999999999A3C4;
	fma.rn.f64 	%fd2425, %fd2424, %fd2418, 0d3FB5555555555554;
	sub.f64 	%fd2426, %fd2409, %fd2417;
	add.f64 	%fd2427, %fd2426, %fd2426;
	neg.f64 	%fd2428, %fd2417;
	fma.rn.f64 	%fd2429, %fd2428, %fd2409, %fd2427;
	mul.f64 	%fd2430, %fd2415, %fd2429;
	mul.f64 	%fd2431, %fd2418, %fd2425;
	fma.rn.f64 	%fd2432, %fd2431, %fd2417, %fd2430;
	xor.b32  	%r542, %r1767, -2147483648;
	mov.b32 	%r543, 1127219200;
	mov.b64 	%fd2433, {%r542, %r543};
	mov.b32 	%r544, -2147483648;
	mov.b64 	%fd2434, {%r544, %r543};
	sub.f64 	%fd2435, %fd2433, %fd2434;
	fma.rn.f64 	%fd2436, %fd2435, 0d3FE62E42FEFA39EF, %fd2417;
	fma.rn.f64 	%fd2437, %fd2435, 0dBFE62E42FEFA39EF, %fd2436;
	sub.f64 	%fd2438, %fd2437, %fd2417;
	sub.f64 	%fd2439, %fd2432, %fd2438;
	fma.rn.f64 	%fd2440, %fd2435, 0d3C7ABC9E3B39803F, %fd2439;
	add.f64 	%fd8004, %fd2436, %fd2440;
	bra.uni 	$L__BB0_65;
$L__BB0_64:
	fma.rn.f64 	%fd2408, %fd8002, 0d7FF0000000000000, 0d7FF0000000000000;
	{
	.reg .b32 %temp; 
	mov.b64 	{%temp, %r534}, %fd8002;
	}
	and.b32  	%r535, %r534, 2147483647;
	setp.eq.s32 	%p75, %r535, 0;
	selp.f64 	%fd8004, 0dFFF0000000000000, %fd2408, %p75;
$L__BB0_65:
	setp.eq.s32 	%p77, %r46, 1062207488;
	mul.f64 	%fd2441, %fd8004, 0d3C695355BAAAFAD3;
	fma.rn.f64 	%fd2442, %fd8004, 0d3FDBCB7B1526E50E, %fd2441;
	mov.f64 	%fd2443, 0d3FE8000000000000;
	sub.f64 	%fd2444, %fd2443, %fd78;
	div.rn.f64 	%fd87, %fd2442, %fd2444;
	{
	.reg .b32 %temp; 
	mov.b64 	{%temp, %r70}, %fd87;
	}
	abs.f64 	%fd88, %fd87;
	{ // callseq 4, 0
	.param .b64 param0;
	st.param.f64 	[param0], %fd88;
	.param .b64 param1;
	st.param.f64 	[param1], 0d4000000000000000;
	.param .b64 retval0;
	call.uni (retval0), 
	__internal_accurate_pow, 
	(
	param0, 
	param1
	);
	ld.param.f64 	%fd2445, [retval0];
	} // callseq 4
	setp.lt.s32 	%p78, %r70, 0;
	neg.f64 	%fd2447, %fd2445;
	selp.f64 	%fd2448, %fd2447, %fd2445, %p77;
	selp.f64 	%fd8006, %fd2448, %fd2445, %p78;
	setp.neu.f64 	%p79, %fd87, 0d0000000000000000;
	@%p79 bra 	$L__BB0_67;
	setp.eq.s32 	%p80, %r46, 1062207488;
	selp.b32 	%r546, %r70, 0, %p80;
	setp.lt.s32 	%p81, %r480, 0;
	or.b32  	%r547, %r546, 2146435072;
	selp.b32 	%r548, %r547, %r546, %p81;
	mov.b32 	%r549, 0;
	mov.b64 	%fd8006, {%r549, %r548};
$L__BB0_67:
	add.f64 	%fd2449, %fd87, 0d4000000000000000;
	{
	.reg .b32 %temp; 
	mov.b64 	{%temp, %r550}, %fd2449;
	}
	and.b32  	%r551, %r550, 2146435072;
	setp.ne.s32 	%p82, %r551, 2146435072;
	@%p82 bra 	$L__BB0_72;
	setp.num.f64 	%p83, %fd87, %fd87;
	@%p83 bra 	$L__BB0_70;
	mov.f64 	%fd2450, 0d4000000000000000;
	add.rn.f64 	%fd8006, %fd87, %fd2450;
	bra.uni 	$L__BB0_72;
$L__BB0_70:
	setp.neu.f64 	%p84, %fd88, 0d7FF0000000000000;
	@%p84 bra 	$L__BB0_72;
	setp.lt.s32 	%p85, %r70, 0;
	setp.eq.s32 	%p86, %r46, 1062207488;
	setp.lt.s32 	%p87, %r480, 0;
	selp.b32 	%r553, 0, 2146435072, %p87;
	and.b32  	%r554, %r480, 2147483647;
	setp.ne.s32 	%p88, %r554, 1071644672;
	or.b32  	%r555, %r553, -2147483648;
	selp.b32 	%r556, %r555, %r553, %p88;
	selp.b32 	%r557, %r556, %r553, %p86;
	selp.b32 	%r558, %r557, %r553, %p85;
	mov.b32 	%r559, 0;
	mov.b64 	%fd8006, {%r559, %r558};
$L__BB0_72:
	setp.eq.f64 	%p89, %fd87, 0d3FF0000000000000;
	add.f64 	%fd2451, %fd8006, 0d3FF0000000000000;
	rcp.rn.f64 	%fd2452, %fd2451;
	selp.f64 	%fd2453, 0d3FE0000000000000, %fd2452, %p89;
	{
	.reg .b32 %temp; 
	mov.b64 	{%temp, %r71}, %fd2453;
	}
	shr.u32 	%r560, %r71, 20;
	and.b32  	%r561, %r560, 2047;
	add.s32 	%r562, %r561, -1012;
	mov.b64 	%rd165, %fd2453;
	shl.b64 	%rd166, %rd165, %r562;
	setp.eq.s64 	%p90, %rd166, -9223372036854775808;
	{ // callseq 5, 0
	.param .b64 param0;
	st.param.f64 	[param0], 0d3FD999999999999A;
	.param .b64 param1;
	st.param.f64 	[param1], %fd2453;
	.param .b64 retval0;
	call.uni (retval0), 
	__internal_accurate_pow, 
	(
	param0, 
	param1
	);
	ld.param.f64 	%fd2454, [retval0];
	} // callseq 5
	setp.lt.s32 	%p91, %r50, 0;
	neg.f64 	%fd2456, %fd2454;
	selp.f64 	%fd2457, %fd2456, %fd2454, %p90;
	selp.f64 	%fd2458, %fd2457, %fd2454, %p91;
	cvt.rzi.f64.f64 	%fd2459, %fd2453;
	setp.neu.f64 	%p92, %fd2453, %fd2459;
	selp.f64 	%fd2461, 0dFFF8000000000000, %fd2458, %p92;
	selp.f64 	%fd8007, %fd2461, %fd2458, %p91;
	add.f64 	%fd2462, %fd2453, 0d3FD999999999999A;
	{
	.reg .b32 %temp; 
	mov.b64 	{%temp, %r563}, %fd2462;
	}
	and.b32  	%r564, %r563, 2146435072;
	setp.ne.s32 	%p93, %r564, 2146435072;
	@%p93 bra 	$L__BB0_77;
	setp.num.f64 	%p94, %fd2453, %fd2453;
	@%p94 bra 	$L__BB0_75;
	mov.f64 	%fd2464, 0d3FD999999999999A;
	add.rn.f64 	%fd8007, %fd2464, %fd2453;
	bra.uni 	$L__BB0_77;
$L__BB0_75:
	abs.f64 	%fd2463, %fd2453;
	setp.neu.f64 	%p95, %fd2463, 0d7FF0000000000000;
	@%p95 bra 	$L__BB0_77;
	shr.s32 	%r565, %r71, 31;
	and.b32  	%r566, %r565, 2146435072;
	mov.b32 	%r567, 0;
	mov.b64 	%fd8007, {%r567, %r566};
$L__BB0_77:
	setp.eq.f64 	%p96, %fd2453, 0d0000000000000000;
	selp.f64 	%fd2465, 0d3FF0000000000000, %fd8007, %p96;
	add.f64 	%fd2466, %fd70, 0d3FF0000000000000;
	div.rn.f64 	%fd2467, %fd69, %fd2466;
	mul.f64 	%fd100, %fd2467, %fd2465;
	mov.f64 	%fd2468, 0d40B6BC0000000000;
	div.rn.f64 	%fd101, %fd2468, %fd4;
	fma.rn.f64 	%fd2469, %fd101, 0d3FF71547652B82FE, 0d4338000000000000;
	{
	.reg .b32 %temp; 
	mov.b64 	{%r72, %temp}, %fd2469;
	}
	mov.f64 	%fd2470, 0dC338000000000000;
	add.rn.f64 	%fd2471, %fd2469, %fd2470;
	fma.rn.f64 	%fd2472, %fd2471, 0dBFE62E42FEFA39EF, %fd101;
	fma.rn.f64 	%fd2473, %fd2471, 0dBC7ABC9E3B39803F, %fd2472;
	fma.rn.f64 	%fd2474, %fd2473, 0d3E5ADE1569CE2BDF, 0d3E928AF3FCA213EA;
	fma.rn.f64 	%fd2475, %fd2474, %fd2473, 0d3EC71DEE62401315;
	fma.rn.f64 	%fd2476, %fd2475, %fd2473, 0d3EFA01997C89EB71;
	fma.rn.f64 	%fd2477, %fd2476, %fd2473, 0d3F2A01A014761F65;
	fma.rn.f64 	%fd2478, %fd2477, %fd2473, 0d3F56C16C1852B7AF;
	fma.rn.f64 	%fd2479, %fd2478, %fd2473, 0d3F81111111122322;
	fma.rn.f64 	%fd2480, %fd2479, %fd2473, 0d3FA55555555502A1;
	fma.rn.f64 	%fd2481, %fd2480, %fd2473, 0d3FC5555555555511;
	fma.rn.f64 	%fd2482, %fd2481, %fd2473, 0d3FE000000000000B;
	fma.rn.f64 	%fd2483, %fd2482, %fd2473, 0d3FF0000000000000;
	fma.rn.f64 	%fd2484, %fd2483, %fd2473, 0d3FF0000000000000;
	{
	.reg .b32 %temp; 
	mov.b64 	{%r73, %temp}, %fd2484;
	}
	{
	.reg .b32 %temp; 
	mov.b64 	{%temp, %r74}, %fd2484;
	}
	shl.b32 	%r568, %r72, 20;
	add.s32 	%r569, %r568, %r74;
	mov.b64 	%fd8008, {%r73, %r569};
	{
	.reg .b32 %temp; 
	mov.b64 	{%temp, %r570}, %fd101;
	}
	mov.b32 	%f59, %r570;
	abs.f32 	%f4, %f59;
	setp.lt.f32 	%p97, %f4, 0f4086232B;
	@%p97 bra 	$L__BB0_80;
	setp.lt.f64 	%p98, %fd101, 0d0000000000000000;
	add.f64 	%fd2485, %fd101, 0d7FF0000000000000;
	selp.f64 	%fd8008, 0d0000000000000000, %fd2485, %p98;
	setp.geu.f32 	%p99, %f4, 0f40874800;
	@%p99 bra 	$L__BB0_80;
	shr.u32 	%r571, %r72, 31;
	add.s32 	%r572, %r72, %r571;
	shr.s32 	%r573, %r572, 1;
	shl.b32 	%r574, %r573, 20;
	add.s32 	%r575, %r74, %r574;
	mov.b64 	%fd2486, {%r73, %r575};
	sub.s32 	%r576, %r72, %r573;
	shl.b32 	%r577, %r576, 20;
	add.s32 	%r578, %r577, 1072693248;
	mov.b32 	%r579, 0;
	mov.b64 	%fd2487, {%r579, %r578};
	mul.f64 	%fd8008, %fd2487, %fd2486;
$L__BB0_80:
	mul.f64 	%fd106, %fd8008, 0d3E112E0BE826D695;
	mov.f64 	%fd2488, 0d40B8880000000000;
	div.rn.f64 	%fd107, %fd2488, %fd4;
	fma.rn.f64 	%fd2489, %fd107, 0d3FF71547652B82FE, 0d4338000000000000;
	{
	.reg .b32 %temp; 
	mov.b64 	{%r75, %temp}, %fd2489;
	}
	mov.f64 	%fd2490, 0dC338000000000000;
	add.rn.f64 	%fd2491, %fd2489, %fd2490;
	fma.rn.f64 	%fd2492, %fd2491, 0dBFE62E42FEFA39EF, %fd107;
	fma.rn.f64 	%fd2493, %fd2491, 0dBC7ABC9E3B39803F, %fd2492;
	fma.rn.f64 	%fd2494, %fd2493, 0d3E5ADE1569CE2BDF, 0d3E928AF3FCA213EA;
	fma.rn.f64 	%fd2495, %fd2494, %fd2493, 0d3EC71DEE62401315;
	fma.rn.f64 	%fd2496, %fd2495, %fd2493, 0d3EFA01997C89EB71;
	fma.rn.f64 	%fd2497, %fd2496, %fd2493, 0d3F2A01A014761F65;
	fma.rn.f64 	%fd2498, %fd2497, %fd2493, 0d3F56C16C1852B7AF;
	fma.rn.f64 	%fd2499, %fd2498, %fd2493, 0d3F81111111122322;
	fma.rn.f64 	%fd2500, %fd2499, %fd2493, 0d3FA55555555502A1;
	fma.rn.f64 	%fd2501, %fd2500, %fd2493, 0d3FC5555555555511;
	fma.rn.f64 	%fd2502, %fd2501, %fd2493, 0d3FE000000000000B;
	fma.rn.f64 	%fd2503, %fd2502, %fd2493, 0d3FF0000000000000;
	fma.rn.f64 	%fd2504, %fd2503, %fd2493, 0d3FF0000000000000;
	{
	.reg .b32 %temp; 
	mov.b64 	{%r76, %temp}, %fd2504;
	}
	{
	.reg .b32 %temp; 
	mov.b64 	{%temp, %r77}, %fd2504;
	}
	shl.b32 	%r580, %r75, 20;
	add.s32 	%r581, %r580, %r77;
	mov.b64 	%fd8009, {%r76, %r581};
	{
	.reg .b32 %temp; 
	mov.b64 	{%temp, %r582}, %fd107;
	}
	mov.b32 	%f60, %r582;
	abs.f32 	%f5, %f60;
	setp.lt.f32 	%p100, %f5, 0f4086232B;
	@%p100 bra 	$L__BB0_83;
	setp.lt.f64 	%p101, %fd107, 0d0000000000000000;
	add.f64 	%fd2505, %fd107, 0d7FF0000000000000;
	selp.f64 	%fd8009, 0d0000000000000000, %fd2505, %p101;
	setp.geu.f32 	%p102, %f5, 0f40874800;
	@%p102 bra 	$L__BB0_83;
	shr.u32 	%r583, %r75, 31;
	add.s32 	%r584, %r75, %r583;
	shr.s32 	%r585, %r584, 1;
	shl.b32 	%r586, %r585, 20;
	add.s32 	%r587, %r77, %r586;
	mov.b64 	%fd2506, {%r76, %r587};
	sub.s32 	%r588, %r75, %r585;
	shl.b32 	%r589, %r588, 20;
	add.s32 	%r590, %r589, 1072693248;
	mov.b32 	%r591, 0;
	mov.b64 	%fd2507, {%r591, %r590};
	mul.f64 	%fd8009, %fd2507, %fd2506;
$L__BB0_83:
	mul.f64 	%fd2508, %fd8009, 0d4014000000000000;
	fma.rn.f64 	%fd2509, %fd3, %fd2508, 0d46293E5939A08CEA;
	mul.f64 	%fd2510, %fd106, %fd3;
	div.rn.f64 	%fd112, %fd2510, %fd2509;
	mov.f64 	%fd2511, 0d404B800000000000;
	div.rn.f64 	%fd113, %fd2511, %fd4;
	fma.rn.f64 	%fd2512, %fd113, 0d3FF71547652B82FE, 0d4338000000000000;
	{
	.reg .b32 %temp; 
	mov.b64 	{%r78, %temp}, %fd2512;
	}
	mov.f64 	%fd2513, 0dC338000000000000;
	add.rn.f64 	%fd2514, %fd2512, %fd2513;
	fma.rn.f64 	%fd2515, %fd2514, 0dBFE62E42FEFA39EF, %fd113;
	fma.rn.f64 	%fd2516, %fd2514, 0dBC7ABC9E3B39803F, %fd2515;
	fma.rn.f64 	%fd2517, %fd2516, 0d3E5ADE1569CE2BDF, 0d3E928AF3FCA213EA;
	fma.rn.f64 	%fd2518, %fd2517, %fd2516, 0d3EC71DEE62401315;
	fma.rn.f64 	%fd2519, %fd2518, %fd2516, 0d3EFA01997C89EB71;
	fma.rn.f64 	%fd2520, %fd2519, %fd2516, 0d3F2A01A014761F65;
	fma.rn.f64 	%fd2521, %fd2520, %fd2516, 0d3F56C16C1852B7AF;
	fma.rn.f64 	%fd2522, %fd2521, %fd2516, 0d3F81111111122322;
	fma.rn.f64 	%fd2523, %fd2522, %fd2516, 0d3FA55555555502A1;
	fma.rn.f64 	%fd2524, %fd2523, %fd2516, 0d3FC5555555555511;
	fma.rn.f64 	%fd2525, %fd2524, %fd2516, 0d3FE000000000000B;
	fma.rn.f64 	%fd2526, %fd2525, %fd2516, 0d3FF0000000000000;
	fma.rn.f64 	%fd2527, %fd2526, %fd2516, 0d3FF0000000000000;
	{
	.reg .b32 %temp; 
	mov.b64 	{%r79, %temp}, %fd2527;
	}
	{
	.reg .b32 %temp; 
	mov.b64 	{%temp, %r80}, %fd2527;
	}
	shl.b32 	%r592, %r78, 20;
	add.s32 	%r593, %r592, %r80;
	mov.b64 	%fd8010, {%r79, %r593};
	{
	.reg .b32 %temp; 
	mov.b64 	{%temp, %r594}, %fd113;
	}
	mov.b32 	%f61, %r594;
	abs.f32 	%f6, %f61;
	setp.lt.f32 	%p103, %f6, 0f4086232B;
	@%p103 bra 	$L__BB0_86;
	setp.lt.f64 	%p104, %fd113, 0d0000000000000000;
	add.f64 	%fd2528, %fd113, 0d7FF0000000000000;
	selp.f64 	%fd8010, 0d0000000000000000, %fd2528, %p104;
	setp.geu.f32 	%p105, %f6, 0f40874800;
	@%p105 bra 	$L__BB0_86;
	shr.u32 	%r595, %r78, 31;
	add.s32 	%r596, %r78, %r595;
	shr.s32 	%r597, %r596, 1;
	shl.b32 	%r598, %r597, 20;
	add.s32 	%r599, %r80, %r598;
	mov.b64 	%fd2529, {%r79, %r599};
	sub.s32 	%r600, %r78, %r597;
	shl.b32 	%r601, %r600, 20;
	add.s32 	%r602, %r601, 1072693248;
	mov.b32 	%r603, 0;
	mov.b64 	%fd2530, {%r603, %r602};
	mul.f64 	%fd8010, %fd2530, %fd2529;
$L__BB0_86:
	mul.f64 	%fd2531, %fd8010, 0d3DC224564D375962;
	mov.u64 	%rd169, rconst_local;
	add.s64 	%rd8, %rd169, %rd83;
	st.global.f64 	[%rd8], %fd2531;
	div.rn.f64 	%fd118, %fd4, 0d4072C00000000000;
	{
	.reg .b32 %temp; 
	mov.b64 	{%temp, %r81}, %fd118;
	}
	mov.f64 	%fd2532, 0dC003333333333333;
	{
	.reg .b32 %temp; 
	mov.b64 	{%temp, %r82}, %fd2532;
	}
	and.b32  	%r83, %r82, 2146435072;
	abs.f64 	%fd119, %fd118;
	setp.neu.f64 	%p106, %fd118, 0d0000000000000000;
	@%p106 bra 	$L__BB0_88;
	setp.eq.s32 	%p108, %r83, 1127219200;
	selp.b32 	%r604, %r81, 0, %p108;
	setp.lt.s32 	%p109, %r82, 0;
	or.b32  	%r605, %r604, 2146435072;
	selp.b32 	%r606, %r605, %r604, %p109;
	mov.b32 	%r607, 0;
	mov.b64 	%fd8012, {%r607, %r606};
	bra.uni 	$L__BB0_89;
$L__BB0_88:
	setp.lt.s32 	%p107, %r81, 0;
	{ // callseq 6, 0
	.param .b64 param0;
	st.param.f64 	[param0], %fd119;
	.param .b64 param1;
	st.param.f64 	[param1], 0dC003333333333333;
	.param .b64 retval0;
	call.uni (retval0), 
	__internal_accurate_pow, 
	(
	param0, 
	param1
	);
	ld.param.f64 	%fd2533, [retval0];
	} // callseq 6
	selp.f64 	%fd8012, 0dFFF8000000000000, %fd2533, %p107;
$L__BB0_89:
	add.f64 	%fd2535, %fd118, 0dC003333333333333;
	{
	.reg .b32 %temp; 
	mov.b64 	{%temp, %r608}, %fd2535;
	}
	and.b32  	%r609, %r608, 2146435072;
	setp.ne.s32 	%p110, %r609, 2146435072;
	@%p110 bra 	$L__BB0_94;
	setp.num.f64 	%p111, %fd118, %fd118;
	@%p111 bra 	$L__BB0_92;
	mov.f64 	%fd2536, 0dC003333333333333;
	add.rn.f64 	%fd8012, %fd118, %fd2536;
	bra.uni 	$L__BB0_94;
$L__BB0_92:
	setp.neu.f64 	%p112, %fd119, 0d7FF0000000000000;
	@%p112 bra 	$L__BB0_94;
	setp.lt.s32 	%p113, %r81, 0;
	setp.eq.s32 	%p114, %r83, 1127219200;
	setp.lt.s32 	%p115, %r82, 0;
	selp.b32 	%r611, 0, 2146435072, %p115;
	and.b32  	%r612, %r82, 2147483647;
	setp.ne.s32 	%p116, %r612, 1071644672;
	or.b32  	%r613, %r611, -2147483648;
	selp.b32 	%r614, %r613, %r611, %p116;
	selp.b32 	%r615, %r614, %r611, %p114;
	selp.b32 	%r616, %r615, %r611, %p113;
	mov.b32 	%r617, 0;
	mov.b64 	%fd8012, {%r617, %r616};
$L__BB0_94:
	setp.neu.f64 	%p117, %fd23, 0d0000000000000000;
	setp.eq.f64 	%p118, %fd118, 0d3FF0000000000000;
	mul.f64 	%fd2537, %fd8012, 0d3908EC4B5C78F26E;
	selp.f64 	%fd2538, 0d3908EC4B5C78F26E, %fd2537, %p118;
	mul.f64 	%fd2539, %fd5, %fd2538;
	add.s64 	%rd9, %rd8, %rd7;
	st.global.f64 	[%rd9], %fd2539;
	mov.f64 	%fd2540, 0d3FF4CCCCCCCCCCCD;
	{
	.reg .b32 %temp; 
	mov.b64 	{%temp, %r84}, %fd2540;
	}
	and.b32  	%r85, %r84, 2146435072;
	@%p117 bra 	$L__BB0_96;
	setp.eq.s32 	%p120, %r85, 1127219200;
	selp.b32 	%r618, %r21, 0, %p120;
	setp.lt.s32 	%p121, %r84, 0;
	or.b32  	%r619, %r618, 2146435072;
	selp.b32 	%r620, %r619, %r618, %p121;
	mov.b32 	%r621, 0;
	mov.b64 	%fd8014, {%r621, %r620};
	bra.uni 	$L__BB0_97;
$L__BB0_96:
	setp.lt.s32 	%p119, %r21, 0;
	{ // callseq 7, 0
	.param .b64 param0;
	st.param.f64 	[param0], %fd24;
	.param .b64 param1;
	st.param.f64 	[param1], 0d3FF4CCCCCCCCCCCD;
	.param .b64 retval0;
	call.uni (retval0), 
	__internal_accurate_pow, 
	(
	param0, 
	param1
	);
	ld.param.f64 	%fd2541, [retval0];
	} // callseq 7
	selp.f64 	%fd8014, 0dFFF8000000000000, %fd2541, %p119;
$L__BB0_97:
	add.f64 	%fd2543, %fd23, 0d3FF4CCCCCCCCCCCD;
	{
	.reg .b32 %temp; 
	mov.b64 	{%temp, %r622}, %fd2543;
	}
	and.b32  	%r623, %r622, 2146435072;
	setp.ne.s32 	%p122, %r623, 2146435072;
	@%p122 bra 	$L__BB0_102;
	setp.num.f64 	%p123, %fd23, %fd23;
	@%p123 bra 	$L__BB0_100;
	mov.f64 	%fd2544, 0d3FF4CCCCCCCCCCCD;
	add.rn.f64 	%fd8014, %fd23, %fd2544;
	bra.uni 	$L__BB0_102;
$L__BB0_100:
	setp.neu.f64 	%p124, %fd24, 0d7FF0000000000000;
	@%p124 bra 	$L__BB0_102;
	setp.eq.s32 	%p125, %r85, 1127219200;
	setp.lt.s32 	%p126, %r21, 0;
	setp.lt.s32 	%p127, %r84, 0;
	selp.b32 	%r625, 0, 2146435072, %p127;
	and.b32  	%r626, %r84, 2147483647;
	setp.ne.s32 	%p128, %r626, 1071644672;
	or.b32  	%r627, %r625, -2147483648;
	selp.b32 	%r628, %r627, %r625, %p128;
	selp.b32 	%r629, %r628, %r625, %p125;
	selp.b32 	%r630, %r629, %r625, %p126;
	mov.b32 	%r631, 0;
	mov.b64 	%fd8014, {%r631, %r630};
$L__BB0_102:
	setp.eq.f64 	%p129, %fd23, 0d3FF0000000000000;
	setp.neu.f64 	%p130, %fd23, 0d0000000000000000;
	mul.f64 	%fd2545, %fd8014, 0d396C8EC1049FEB1E;
	selp.f64 	%fd132, 0d396C8EC1049FEB1E, %fd2545, %p129;
	mov.f64 	%fd2546, 0dBFC999999999999A;
	{
	.reg .b32 %temp; 
	mov.b64 	{%temp, %r86}, %fd2546;
	}
	and.b32  	%r87, %r86, 2146435072;
	@%p130 bra 	$L__BB0_104;
	setp.eq.s32 	%p132, %r87, 1126170624;
	selp.b32 	%r632, %r21, 0, %p132;
	setp.lt.s32 	%p133, %r86, 0;
	or.b32  	%r633, %r632, 2146435072;
	selp.b32 	%r634, %r633, %r632, %p133;
	mov.b32 	%r635, 0;
	mov.b64 	%fd8016, {%r635, %r634};
	bra.uni 	$L__BB0_105;
$L__BB0_104:
	setp.lt.s32 	%p131, %r21, 0;
	{ // callseq 8, 0
	.param .b64 param0;
	st.param.f64 	[param0], %fd24;
	.param .b64 param1;
	st.param.f64 	[param1], 0dBFC999999999999A;
	.param .b64 retval0;
	call.uni (retval0), 
	__internal_accurate_pow, 
	(
	param0, 
	param1
	);
	ld.param.f64 	%fd2547, [retval0];
	} // callseq 8
	selp.f64 	%fd8016, 0dFFF8000000000000, %fd2547, %p131;
$L__BB0_105:
	add.f64 	%fd2549, %fd23, 0dBFC999999999999A;
	{
	.reg .b32 %temp; 
	mov.b64 	{%temp, %r636}, %fd2549;
	}
	and.b32  	%r637, %r636, 2146435072;
	setp.ne.s32 	%p134, %r637, 2146435072;
	@%p134 bra 	$L__BB0_110;
	setp.num.f64 	%p135, %fd23, %fd23;
	@%p135 bra 	$L__BB0_108;
	mov.f64 	%fd2550, 0dBFC999999999999A;
	add.rn.f64 	%fd8016, %fd23, %fd2550;
	bra.uni 	$L__BB0_110;
$L__BB0_108:
	setp.neu.f64 	%p136, %fd24, 0d7FF0000000000000;
	@%p136 bra 	$L__BB0_110;
	setp.eq.s32 	%p137, %r87, 1126170624;
	setp.lt.s32 	%p138, %r21, 0;
	setp.lt.s32 	%p139, %r86, 0;
	selp.b32 	%r639, 0, 2146435072, %p139;
	and.b32  	%r640, %r86, 2147483647;
	setp.ne.s32 	%p140, %r640, 1071644672;
	or.b32  	%r641, %r639, -2147483648;
	selp.b32 	%r642, %r641, %r639, %p140;
	selp.b32 	%r643, %r642, %r639, %p137;
	selp.b32 	%r644, %r643, %r639, %p138;
	mov.b32 	%r645, 0;
	mov.b64 	%fd8016, {%r645, %r644};
$L__BB0_110:
	mul.f64 	%fd139, %fd5, %fd132;
	setp.eq.f64 	%p141, %fd23, 0d3FF0000000000000;
	mul.f64 	%fd2551, %fd8016, 0d3DD49DA7E361CE4C;
	selp.f64 	%fd2552, 0d3DD49DA7E361CE4C, %fd2551, %p141;
	div.rn.f64 	%fd140, %fd139, %fd2552;
	{
	.reg .b32 %temp; 
	mov.b64 	{%temp, %r1768}, %fd140;
	}
	{
	.reg .b32 %temp; 
	mov.b64 	{%r1769, %temp}, %fd140;
	}
	setp.gt.s32 	%p142, %r1768, 1048575;
	mov.b32 	%r1770, -1023;
	mov.f64 	%fd8017, %fd140;
	@%p142 bra 	$L__BB0_112;
	mul.f64 	%fd8017, %fd140, 0d4350000000000000;
	{
	.reg .b32 %temp; 
	mov.b64 	{%temp, %r1768}, %fd8017;
	}
	{
	.reg .b32 %temp; 
	mov.b64 	{%r1769, %temp}, %fd8017;
	}
	mov.b32 	%r1770, -1077;
$L__BB0_112:
	add.s32 	%r648, %r1768, -1;
	setp.gt.u32 	%p143, %r648, 2146435070;
	@%p143 bra 	$L__BB0_116;
	shr.u32 	%r651, %r1768, 20;
	add.s32 	%r1771, %r1770, %r651;
	and.b32  	%r652, %r1768, 1048575;
	or.b32  	%r653, %r652, 1072693248;
	mov.b64 	%fd8018, {%r1769, %r653};
	setp.lt.u32 	%p145, %r653, 1073127583;
	@%p145 bra 	$L__BB0_115;
	{
	.reg .b32 %temp; 
	mov.b64 	{%r654, %temp}, %fd8018;
	}
	{
	.reg .b32 %temp; 
	mov.b64 	{%temp, %r655}, %fd8018;
	}
	add.s32 	%r656, %r655, -1048576;
	mov.b64 	%fd8018, {%r654, %r656};
	add.s32 	%r1771, %r1771, 1;
$L__BB0_115:
	add.f64 	%fd2554, %fd8018, 0dBFF0000000000000;
	add.f64 	%fd2555, %fd8018, 0d3FF0000000000000;
	rcp.approx.ftz.f64 	%fd2556, %fd2555;
	neg.f64 	%fd2557, %fd2555;
	fma.rn.f64 	%fd2558, %fd2557, %fd2556, 0d3FF0000000000000;
	fma.rn.f64 	%fd2559, %fd2558, %fd2558, %fd2558;
	fma.rn.f64 	%fd2560, %fd2559, %fd2556, %fd2556;
	mul.f64 	%fd2561, %fd2554, %fd2560;
	fma.rn.f64 	%fd2562, %fd2554, %fd2560, %fd2561;
	mul.f64 	%fd2563, %fd2562, %fd2562;
	fma.rn.f64 	%fd2564, %fd2563, 0d3EB1380B3AE80F1E, 0d3ED0EE258B7A8B04;
	fma.rn.f64 	%fd2565, %fd2564, %fd2563, 0d3EF3B2669F02676F;
	fma.rn.f64 	%fd2566, %fd2565, %fd2563, 0d3F1745CBA9AB0956;
	fma.rn.f64 	%fd2567, %fd2566, %fd2563, 0d3F3C71C72D1B5154;
	fma.rn.f64 	%fd2568, %fd2567, %fd2563, 0d3F624924923BE72D;
	fma.rn.f64 	%fd2569, %fd2568, %fd2563, 0d3F8999999999A3C4;
	fma.rn.f64 	%fd2570, %fd2569, %fd2563, 0d3FB5555555555554;
	sub.f64 	%fd2571, %fd2554, %fd2562;
	add.f64 	%fd2572, %fd2571, %fd2571;
	neg.f64 	%fd2573, %fd2562;
	fma.rn.f64 	%fd2574, %fd2573, %fd2554, %fd2572;
	mul.f64 	%fd2575, %fd2560, %fd2574;
	mul.f64 	%fd2576, %fd2563, %fd2570;
	fma.rn.f64 	%fd2577, %fd2576, %fd2562, %fd2575;
	xor.b32  	%r657, %r1771, -2147483648;
	mov.b32 	%r658, 1127219200;
	mov.b64 	%fd2578, {%r657, %r658};
	mov.b32 	%r659, -2147483648;
	mov.b64 	%fd2579, {%r659, %r658};
	sub.f64 	%fd2580, %fd2578, %fd2579;
	fma.rn.f64 	%fd2581, %fd2580, 0d3FE62E42FEFA39EF, %fd2562;
	fma.rn.f64 	%fd2582, %fd2580, 0dBFE62E42FEFA39EF, %fd2581;
	sub.f64 	%fd2583, %fd2582, %fd2562;
	sub.f64 	%fd2584, %fd2577, %fd2583;
	fma.rn.f64 	%fd2585, %fd2580, 0d3C7ABC9E3B39803F, %fd2584;
	add.f64 	%fd8019, %fd2581, %fd2585;
	bra.uni 	$L__BB0_117;
$L__BB0_116:
	fma.rn.f64 	%fd2553, %fd8017, 0d7FF0000000000000, 0d7FF0000000000000;
	{
	.reg .b32 %temp; 
	mov.b64 	{%temp, %r649}, %fd8017;
	}
	and.b32  	%r650, %r649, 2147483647;
	setp.eq.s32 	%p144, %r650, 0;
	selp.f64 	%fd8019, 0dFFF0000000000000, %fd2553, %p144;
$L__BB0_117:
	setp.eq.s32 	%p146, %r46, 1062207488;
	mul.f64 	%fd2586, %fd8019, 0d3C695355BAAAFAD3;
	fma.rn.f64 	%fd149, %fd8019, 0d3FDBCB7B1526E50E, %fd2586;
	{
	.reg .b32 %temp; 
	mov.b64 	{%temp, %r98}, %fd149;
	}
	abs.f64 	%fd150, %fd149;
	{ // callseq 9, 0
	.param .b64 param0;
	st.param.f64 	[param0], %fd150;
	.param .b64 param1;
	st.param.f64 	[param1], 0d4000000000000000;
	.param .b64 retval0;
	call.uni (retval0), 
	__internal_accurate_pow, 
	(
	param0, 
	param1
	);
	ld.param.f64 	%fd2587, [retval0];
	} // callseq 9
	setp.lt.s32 	%p147, %r98, 0;
	neg.f64 	%fd2589, %fd2587;
	selp.f64 	%fd2590, %fd2589, %fd2587, %p146;
	selp.f64 	%fd8021, %fd2590, %fd2587, %p147;
	setp.neu.f64 	%p148, %fd149, 0d0000000000000000;
	@%p148 bra 	$L__BB0_119;
	setp.eq.s32 	%p149, %r46, 1062207488;
	selp.b32 	%r661, %r98, 0, %p149;
	setp.lt.s32 	%p150, %r480, 0;
	or.b32  	%r662, %r661, 2146435072;
	selp.b32 	%r663, %r662, %r661, %p150;
	mov.b32 	%r664, 0;
	mov.b64 	%fd8021, {%r664, %r663};
$L__BB0_119:
	add.f64 	%fd2591, %fd149, 0d4000000000000000;
	{
	.reg .b32 %temp; 
	mov.b64 	{%temp, %r665}, %fd2591;
	}
	and.b32  	%r666, %r665, 2146435072;
	setp.ne.s32 	%p151, %r666, 2146435072;
	@%p151 bra 	$L__BB0_124;
	setp.num.f64 	%p152, %fd149, %fd149;
	@%p152 bra 	$L__BB0_122;
	mov.f64 	%fd2592, 0d4000000000000000;
	add.rn.f64 	%fd8021, %fd149, %fd2592;
	bra.uni 	$L__BB0_124;
$L__BB0_122:
	setp.neu.f64 	%p153, %fd150, 0d7FF0000000000000;
	@%p153 bra 	$L__BB0_124;
	setp.lt.s32 	%p154, %r98, 0;
	setp.eq.s32 	%p155, %r46, 1062207488;
	setp.lt.s32 	%p156, %r480, 0;
	selp.b32 	%r668, 0, 2146435072, %p156;
	and.b32  	%r669, %r480, 2147483647;
	setp.ne.s32 	%p157, %r669, 1071644672;
	or.b32  	%r670, %r668, -2147483648;
	selp.b32 	%r671, %r670, %r668, %p157;
	selp.b32 	%r672, %r671, %r668, %p155;
	selp.b32 	%r673, %r672, %r668, %p154;
	mov.b32 	%r674, 0;
	mov.b64 	%fd8021, {%r674, %r673};
$L__BB0_124:
	setp.eq.f64 	%p158, %fd149, 0d3FF0000000000000;
	add.f64 	%fd2593, %fd8021, 0d3FF0000000000000;
	rcp.rn.f64 	%fd2594, %fd2593;
	selp.f64 	%fd2595, 0d3FE0000000000000, %fd2594, %p158;
	mov.f64 	%fd2596, 0d3FE3333333333333;
	{
	.reg .b32 %temp; 
	mov.b64 	{%temp, %r99}, %fd2596;
	}
	{
	.reg .b32 %temp; 
	mov.b64 	{%temp, %r100}, %fd2595;
	}
	shr.u32 	%r675, %r100, 20;
	and.b32  	%r676, %r675, 2047;
	add.s32 	%r677, %r676, -1012;
	mov.b64 	%rd170, %fd2595;
	shl.b64 	%rd171, %rd170, %r677;
	setp.eq.s64 	%p159, %rd171, -9223372036854775808;
	{ // callseq 10, 0
	.param .b64 param0;
	st.param.f64 	[param0], 0d3FE3333333333333;
	.param .b64 param1;
	st.param.f64 	[param1], %fd2595;
	.param .b64 retval0;
	call.uni (retval0), 
	__internal_accurate_pow, 
	(
	param0, 
	param1
	);
	ld.param.f64 	%fd2597, [retval0];
	} // callseq 10
	setp.lt.s32 	%p160, %r99, 0;
	neg.f64 	%fd2599, %fd2597;
	selp.f64 	%fd2600, %fd2599, %fd2597, %p159;
	selp.f64 	%fd2601, %fd2600, %fd2597, %p160;
	cvt.rzi.f64.f64 	%fd2602, %fd2595;
	setp.neu.f64 	%p161, %fd2595, %fd2602;
	selp.f64 	%fd2604, 0dFFF8000000000000, %fd2601, %p161;
	selp.f64 	%fd8022, %fd2604, %fd2601, %p160;
	add.f64 	%fd2605, %fd2595, 0d3FE3333333333333;
	{
	.reg .b32 %temp; 
	mov.b64 	{%temp, %r678}, %fd2605;
	}
	and.b32  	%r679, %r678, 2146435072;
	setp.ne.s32 	%p162, %r679, 2146435072;
	@%p162 bra 	$L__BB0_129;
	setp.num.f64 	%p163, %fd2595, %fd2595;
	@%p163 bra 	$L__BB0_127;
	mov.f64 	%fd2607, 0d3FE3333333333333;
	add.rn.f64 	%fd8022, %fd2607, %fd2595;
	bra.uni 	$L__BB0_129;
$L__BB0_127:
	abs.f64 	%fd2606, %fd2595;
	setp.neu.f64 	%p164, %fd2606, 0d7FF0000000000000;
	@%p164 bra 	$L__BB0_129;
	shr.s32 	%r680, %r100, 31;
	and.b32  	%r681, %r680, 2146435072;
	mov.b32 	%r682, 0;
	mov.b64 	%fd8022, {%r682, %r681};
$L__BB0_129:
	setp.eq.f64 	%p165, %fd2595, 0d0000000000000000;
	selp.f64 	%fd2608, 0d3FF0000000000000, %fd8022, %p165;
	add.f64 	%fd2609, %fd140, 0d3FF0000000000000;
	div.rn.f64 	%fd2610, %fd139, %fd2609;
	mul.f64 	%fd2611, %fd2610, %fd2608;
	add.s64 	%rd10, %rd9, %rd7;
	st.global.f64 	[%rd10], %fd2611;
	mov.f64 	%fd2612, 0dC08D600000000000;
	div.rn.f64 	%fd162, %fd2612, %fd4;
	fma.rn.f64 	%fd2613, %fd162, 0d3FF71547652B82FE, 0d4338000000000000;
	{
	.reg .b32 %temp; 
	mov.b64 	{%r101, %temp}, %fd2613;
	}
	mov.f64 	%fd2614, 0dC338000000000000;
	add.rn.f64 	%fd2615, %fd2613, %fd2614;
	fma.rn.f64 	%fd2616, %fd2615, 0dBFE62E42FEFA39EF, %fd162;
	fma.rn.f64 	%fd2617, %fd2615, 0dBC7ABC9E3B39803F, %fd2616;
	fma.rn.f64 	%fd2618, %fd2617, 0d3E5ADE1569CE2BDF, 0d3E928AF3FCA213EA;
	fma.rn.f64 	%fd2619, %fd2618, %fd2617, 0d3EC71DEE62401315;
	fma.rn.f64 	%fd2620, %fd2619, %fd2617, 0d3EFA01997C89EB71;
	fma.rn.f64 	%fd2621, %fd2620, %fd2617, 0d3F2A01A014761F65;
	fma.rn.f64 	%fd2622, %fd2621, %fd2617, 0d3F56C16C1852B7AF;
	fma.rn.f64 	%fd2623, %fd2622, %fd2617, 0d3F81111111122322;
	fma.rn.f64 	%fd2624, %fd2623, %fd2617, 0d3FA55555555502A1;
	fma.rn.f64 	%fd2625, %fd2624, %fd2617, 0d3FC5555555555511;
	fma.rn.f64 	%fd2626, %fd2625, %fd2617, 0d3FE000000000000B;
	fma.rn.f64 	%fd2627, %fd2626, %fd2617, 0d3FF0000000000000;
	fma.rn.f64 	%fd2628, %fd2627, %fd2617, 0d3FF0000000000000;
	{
	.reg .b32 %temp; 
	mov.b64 	{%r102, %temp}, %fd2628;
	}
	{
	.reg .b32 %temp; 
	mov.b64 	{%temp, %r103}, %fd2628;
	}
	shl.b32 	%r683, %r101, 20;
	add.s32 	%r684, %r683, %r103;
	mov.b64 	%fd8023, {%r102, %r684};
	{
	.reg .b32 %temp; 
	mov.b64 	{%temp, %r685}, %fd162;
	}
	mov.b32 	%f62, %r685;
	abs.f32 	%f7, %f62;
	setp.lt.f32 	%p166, %f7, 0f4086232B;
	@%p166 bra 	$L__BB0_132;
	setp.lt.f64 	%p167, %fd162, 0d0000000000000000;
	add.f64 	%fd2629, %fd162, 0d7FF0000000000000;
	selp.f64 	%fd8023, 0d0000000000000000, %fd2629, %p167;
	setp.geu.f32 	%p168, %f7, 0f40874800;
	@%p168 bra 	$L__BB0_132;
	shr.u32 	%r686, %r101, 31;
	add.s32 	%r687, %r101, %r686;
	shr.s32 	%r688, %r687, 1;
	shl.b32 	%r689, %r688, 20;
	add.s32 	%r690, %r103, %r689;
	mov.b64 	%fd2630, {%r102, %r690};
	sub.s32 	%r691, %r101, %r688;
	shl.b32 	%r692, %r691, 20;
	add.s32 	%r693, %r692, 1072693248;
	mov.b32 	%r694, 0;
	mov.b64 	%fd2631, {%r694, %r693};
	mul.f64 	%fd8023, %fd2631, %fd2630;
$L__BB0_132:
	mul.f64 	%fd2632, %fd8023, 0d3D7DE81E8ECE0DEA;
	add.s64 	%rd11, %rd10, %rd7;
	st.global.f64 	[%rd11], %fd2632;
	mov.f64 	%fd2633, 0dC09C200000000000;
	div.rn.f64 	%fd167, %fd2633, %fd4;
	fma.rn.f64 	%fd2634, %fd167, 0d3FF71547652B82FE, 0d4338000000000000;
	{
	.reg .b32 %temp; 
	mov.b64 	{%r104, %temp}, %fd2634;
	}
	mov.f64 	%fd2635, 0dC338000000000000;
	add.rn.f64 	%fd2636, %fd2634, %fd2635;
	fma.rn.f64 	%fd2637, %fd2636, 0dBFE62E42FEFA39EF, %fd167;
	fma.rn.f64 	%fd2638, %fd2636, 0dBC7ABC9E3B39803F, %fd2637;
	fma.rn.f64 	%fd2639, %fd2638, 0d3E5ADE1569CE2BDF, 0d3E928AF3FCA213EA;
	fma.rn.f64 	%fd2640, %fd2639, %fd2638, 0d3EC71DEE62401315;
	fma.rn.f64 	%fd2641, %fd2640, %fd2638, 0d3EFA01997C89EB71;
	fma.rn.f64 	%fd2642, %fd2641, %fd2638, 0d3F2A01A014761F65;
	fma.rn.f64 	%fd2643, %fd2642, %fd2638, 0d3F56C16C1852B7AF;
	fma.rn.f64 	%fd2644, %fd2643, %fd2638, 0d3F81111111122322;
	fma.rn.f64 	%fd2645, %fd2644, %fd2638, 0d3FA55555555502A1;
	fma.rn.f64 	%fd2646, %fd2645, %fd2638, 0d3FC5555555555511;
	fma.rn.f64 	%fd2647, %fd2646, %fd2638, 0d3FE000000000000B;
	fma.rn.f64 	%fd2648, %fd2647, %fd2638, 0d3FF0000000000000;
	fma.rn.f64 	%fd2649, %fd2648, %fd2638, 0d3FF0000000000000;
	{
	.reg .b32 %temp; 
	mov.b64 	{%r105, %temp}, %fd2649;
	}
	{
	.reg .b32 %temp; 
	mov.b64 	{%temp, %r106}, %fd2649;
	}
	shl.b32 	%r695, %r104, 20;
	add.s32 	%r696, %r695, %r106;
	mov.b64 	%fd8024, {%r105, %r696};
	{
	.reg .b32 %temp; 
	mov.b64 	{%temp, %r697}, %fd167;
	}
	mov.b32 	%f63, %r697;
	abs.f32 	%f8, %f63;
	setp.lt.f32 	%p169, %f8, 0f4086232B;
	@%p169 bra 	$L__BB0_135;
	setp.lt.f64 	%p170, %fd167, 0d0000000000000000;
	add.f64 	%fd2650, %fd167, 0d7FF0000000000000;
	selp.f64 	%fd8024, 0d0000000000000000, %fd2650, %p170;
	setp.geu.f32 	%p171, %f8, 0f40874800;
	@%p171 bra 	$L__BB0_135;
	shr.u32 	%r698, %r104, 31;
	add.s32 	%r699, %r104, %r698;
	shr.s32 	%r700, %r699, 1;
	shl.b32 	%r701, %r700, 20;
	add.s32 	%r702, %r106, %r701;
	mov.b64 	%fd2651, {%r105, %r702};
	sub.s32 	%r703, %r104, %r700;
	shl.b32 	%r704, %r703, 20;
	add.s32 	%r705, %r704, 1072693248;
	mov.b32 	%r706, 0;
	mov.b64 	%fd2652, {%r706, %r705};
	mul.f64 	%fd8024, %fd2652, %fd2651;
$L__BB0_135:
	mul.f64 	%fd2653, %fd8024, 0d3D88A10A1B4047B2;
	add.s64 	%rd12, %rd11, %rd7;
	st.global.f64 	[%rd12], %fd2653;
	mov.f64 	%fd2654, 0dC07EA00000000000;
	div.rn.f64 	%fd172, %fd2654, %fd4;
	fma.rn.f64 	%fd2655, %fd172, 0d3FF71547652B82FE, 0d4338000000000000;
	{
	.reg .b32 %temp; 
	mov.b64 	{%r107, %temp}, %fd2655;
	}
	mov.f64 	%fd2656, 0dC338000000000000;
	add.rn.f64 	%fd2657, %fd2655, %fd2656;
	fma.rn.f64 	%fd2658, %fd2657, 0dBFE62E42FEFA39EF, %fd172;
	fma.rn.f64 	%fd2659, %fd2657, 0dBC7ABC9E3B39803F, %fd2658;
	fma.rn.f64 	%fd2660, %fd2659, 0d3E5ADE1569CE2BDF, 0d3E928AF3FCA213EA;
	fma.rn.f64 	%fd2661, %fd2660, %fd2659, 0d3EC71DEE62401315;
	fma.rn.f64 	%fd2662, %fd2661, %fd2659, 0d3EFA01997C89EB71;
	fma.rn.f64 	%fd2663, %fd2662, %fd2659, 0d3F2A01A014761F65;
	fma.rn.f64 	%fd2664, %fd2663, %fd2659, 0d3F56C16C1852B7AF;
	fma.rn.f64 	%fd2665, %fd2664, %fd2659, 0d3F81111111122322;
	fma.rn.f64 	%fd2666, %fd2665, %fd2659, 0d3FA55555555502A1;
	fma.rn.f64 	%fd2667, %fd2666, %fd2659, 0d3FC5555555555511;
	fma.rn.f64 	%fd2668, %fd2667, %fd2659, 0d3FE000000000000B;
	fma.rn.f64 	%fd2669, %fd2668, %fd2659, 0d3FF0000000000000;
	fma.rn.f64 	%fd2670, %fd2669, %fd2659, 0d3FF0000000000000;
	{
	.reg .b32 %temp; 
	mov.b64 	{%r108, %temp}, %fd2670;
	}
	{
	.reg .b32 %temp; 
	mov.b64 	{%temp, %r109}, %fd2670;
	}
	shl.b32 	%r707, %r107, 20;
	add.s32 	%r708, %r707, %r109;
	mov.b64 	%fd8025, {%r108, %r708};
	{
	.reg .b32 %temp; 
	mov.b64 	{%temp, %r709}, %fd172;
	}
	mov.b32 	%f64, %r709;
	abs.f32 	%f9, %f64;
	setp.lt.f32 	%p172, %f9, 0f4086232B;
	@%p172 bra 	$L__BB0_138;
	setp.lt.f64 	%p173, %fd172, 0d0000000000000000;
	add.f64 	%fd2671, %fd172, 0d7FF0000000000000;
	selp.f64 	%fd8025, 0d0000000000000000, %fd2671, %p173;
	setp.geu.f32 	%p174, %f9, 0f40874800;
	@%p174 bra 	$L__BB0_138;
	shr.u32 	%r710, %r107, 31;
	add.s32 	%r711, %r107, %r710;
	shr.s32 	%r712, %r711, 1;
	shl.b32 	%r713, %r712, 20;
	add.s32 	%r714, %r109, %r713;
	mov.b64 	%fd2672, {%r108, %r714};
	sub.s32 	%r715, %r107, %r712;
	shl.b32 	%r716, %r715, 20;
	add.s32 	%r717, %r716, 1072693248;
	mov.b32 	%r718, 0;
	mov.b64 	%fd2673, {%r718, %r717};
	mul.f64 	%fd8025, %fd2673, %fd2672;
$L__BB0_138:
	mul.f64 	%fd2674, %fd8025, 0d3D06849B86A12B9B;
	add.s64 	%rd13, %rd12, %rd7;
	st.global.f64 	[%rd13], %fd2674;
	mov.f64 	%fd2675, 0d406F400000000000;
	div.rn.f64 	%fd177, %fd2675, %fd4;
	fma.rn.f64 	%fd2676, %fd177, 0d3FF71547652B82FE, 0d4338000000000000;
	{
	.reg .b32 %temp; 
	mov.b64 	{%r110, %temp}, %fd2676;
	}
	mov.f64 	%fd2677, 0dC338000000000000;
	add.rn.f64 	%fd2678, %fd2676, %fd2677;
	fma.rn.f64 	%fd2679, %fd2678, 0dBFE62E42FEFA39EF, %fd177;
	fma.rn.f64 	%fd2680, %fd2678, 0dBC7ABC9E3B39803F, %fd2679;
	fma.rn.f64 	%fd2681, %fd2680, 0d3E5ADE1569CE2BDF, 0d3E928AF3FCA213EA;
	fma.rn.f64 	%fd2682, %fd2681, %fd2680, 0d3EC71DEE62401315;
	fma.rn.f64 	%fd2683, %fd2682, %fd2680, 0d3EFA01997C89EB71;
	fma.rn.f64 	%fd2684, %fd2683, %fd2680, 0d3F2A01A014761F65;
	fma.rn.f64 	%fd2685, %fd2684, %fd2680, 0d3F56C16C1852B7AF;
	fma.rn.f64 	%fd2686, %fd2685, %fd2680, 0d3F81111111122322;
	fma.rn.f64 	%fd2687, %fd2686, %fd2680, 0d3FA55555555502A1;
	fma.rn.f64 	%fd2688, %fd2687, %fd2680, 0d3FC5555555555511;
	fma.rn.f64 	%fd2689, %fd2688, %fd2680, 0d3FE000000000000B;
	fma.rn.f64 	%fd2690, %fd2689, %fd2680, 0d3FF0000000000000;
	fma.rn.f64 	%fd2691, %fd2690, %fd2680, 0d3FF0000000000000;
	{
	.reg .b32 %temp; 
	mov.b64 	{%r111, %temp}, %fd2691;
	}
	{
	.reg .b32 %temp; 
	mov.b64 	{%temp, %r112}, %fd2691;
	}
	shl.b32 	%r719, %r110, 20;
	add.s32 	%r720, %r719, %r112;
	mov.b64 	%fd8026, {%r111, %r720};
	{
	.reg .b32 %temp; 
	mov.b64 	{%temp, %r721}, %fd177;
	}
	mov.b32 	%f65, %r721;
	abs.f32 	%f10, %f65;
	setp.lt.f32 	%p175, %f10, 0f4086232B;
	@%p175 bra 	$L__BB0_141;
	setp.lt.f64 	%p176, %fd177, 0d0000000000000000;
	add.f64 	%fd2692, %fd177, 0d7FF0000000000000;
	selp.f64 	%fd8026, 0d0000000000000000, %fd2692, %p176;
	setp.geu.f32 	%p177, %f10, 0f40874800;
	@%p177 bra 	$L__BB0_141;
	shr.u32 	%r722, %r110, 31;
	add.s32 	%r723, %r110, %r722;
	shr.s32 	%r724, %r723, 1;
	shl.b32 	%r725, %r724, 20;
	add.s32 	%r726, %r112, %r725;
	mov.b64 	%fd2693, {%r111, %r726};
	sub.s32 	%r727, %r110, %r724;
	shl.b32 	%r728, %r727, 20;
	add.s32 	%r729, %r728, 1072693248;
	mov.b32 	%r730, 0;
	mov.b64 	%fd2694, {%r730, %r729};
	mul.f64 	%fd8026, %fd2694, %fd2693;
$L__BB0_141:
	mul.f64 	%fd2695, %fd8026, 0d3DCA636641C4DF1A;
	add.s64 	%rd173, %rd13, %rd7;
	st.global.f64 	[%rd173], %fd2695;
	add.s64 	%rd14, %rd173, %rd7;
	st.global.f64 	[%rd14], %fd22;
	mov.f64 	%fd2696, 0d404E000000000000;
	div.rn.f64 	%fd182, %fd2696, %fd4;
	fma.rn.f64 	%fd2697, %fd182, 0d3FF71547652B82FE, 0d4338000000000000;
	{
	.reg .b32 %temp; 
	mov.b64 	{%r113, %temp}, %fd2697;
	}
	mov.f64 	%fd2698, 0dC338000000000000;
	add.rn.f64 	%fd2699, %fd2697, %fd2698;
	fma.rn.f64 	%fd2700, %fd2699, 0dBFE62E42FEFA39EF, %fd182;
	fma.rn.f64 	%fd2701, %fd2699, 0dBC7ABC9E3B39803F, %fd2700;
	fma.rn.f64 	%fd2702, %fd2701, 0d3E5ADE1569CE2BDF, 0d3E928AF3FCA213EA;
	fma.rn.f64 	%fd2703, %fd2702, %fd2701, 0d3EC71DEE62401315;
	fma.rn.f64 	%fd2704, %fd2703, %fd2701, 0d3EFA01997C89EB71;
	fma.rn.f64 	%fd2705, %fd2704, %fd2701, 0d3F2A01A014761F65;
	fma.rn.f64 	%fd2706, %fd2705, %fd2701, 0d3F56C16C1852B7AF;
	fma.rn.f64 	%fd2707, %fd2706, %fd2701, 0d3F81111111122322;
	fma.rn.f64 	%fd2708, %fd2707, %fd2701, 0d3FA55555555502A1;
	fma.rn.f64 	%fd2709, %fd2708, %fd2701, 0d3FC5555555555511;
	fma.rn.f64 	%fd2710, %fd2709, %fd2701, 0d3FE000000000000B;
	fma.rn.f64 	%fd2711, %fd2710, %fd2701, 0d3FF0000000000000;
	fma.rn.f64 	%fd2712, %fd2711, %fd2701, 0d3FF0000000000000;
	{
	.reg .b32 %temp; 
	mov.b64 	{%r114, %temp}, %fd2712;
	}
	{
	.reg .b32 %temp; 
	mov.b64 	{%temp, %r115}, %fd2712;
	}
	shl.b32 	%r731, %r113, 20;
	add.s32 	%r732, %r731, %r115;
	mov.b64 	%fd8027, {%r114, %r732};
	{
	.reg .b32 %temp; 
	mov.b64 	{%temp, %r733}, %fd182;
	}
	mov.b32 	%f66, %r733;
	abs.f32 	%f11, %f66;
	setp.lt.f32 	%p178, %f11, 0f4086232B;
	@%p178 bra 	$L__BB0_144;
	setp.lt.f64 	%p179, %fd182, 0d0000000000000000;
	add.f64 	%fd2713, %fd182, 0d7FF0000000000000;
	selp.f64 	%fd8027, 0d0000000000000000, %fd2713, %p179;
	setp.geu.f32 	%p180, %f11, 0f40874800;
	@%p180 bra 	$L__BB0_144;
	shr.u32 	%r734, %r113, 31;
	add.s32 	%r735, %r113, %r734;
	shr.s32 	%r736, %r735, 1;
	shl.b32 	%r737, %r736, 20;
	add.s32 	%r738, %r115, %r737;
	mov.b64 	%fd2714, {%r114, %r738};
	sub.s32 	%r739, %r113, %r736;
	shl.b32 	%r740, %r739, 20;
	add.s32 	%r741, %r740, 1072693248;
	mov.b32 	%r742, 0;
	mov.b64 	%fd2715, {%r742, %r741};
	mul.f64 	%fd8027, %fd2715, %fd2714;
$L__BB0_144:
	mul.f64 	%fd2716, %fd8027, 0d3DE6670D7A807812;
	add.s64 	%rd15, %rd14, %rd7;
	st.global.f64 	[%rd15], %fd2716;
	mov.f64 	%fd2717, 0d409CEC5C28F5C28F;
	div.rn.f64 	%fd187, %fd2717, %fd4;
	fma.rn.f64 	%fd2718, %fd187, 0d3FF71547652B82FE, 0d4338000000000000;
	{
	.reg .b32 %temp; 
	mov.b64 	{%r116, %temp}, %fd2718;
	}
	mov.f64 	%fd2719, 0dC338000000000000;
	add.rn.f64 	%fd2720, %fd2718, %fd2719;
	fma.rn.f64 	%fd2721, %fd2720, 0dBFE62E42FEFA39EF, %fd187;
	fma.rn.f64 	%fd2722, %fd2720, 0dBC7ABC9E3B39803F, %fd2721;
	fma.rn.f64 	%fd2723, %fd2722, 0d3E5ADE1569CE2BDF, 0d3E928AF3FCA213EA;
	fma.rn.f64 	%fd2724, %fd2723, %fd2722, 0d3EC71DEE62401315;
	fma.rn.f64 	%fd2725, %fd2724, %fd2722, 0d3EFA01997C89EB71;
	fma.rn.f64 	%fd2726, %fd2725, %fd2722, 0d3F2A01A014761F65;
	fma.rn.f64 	%fd2727, %fd2726, %fd2722, 0d3F56C16C1852B7AF;
	fma.rn.f64 	%fd2728, %fd2727, %fd2722, 0d3F81111111122322;
	fma.rn.f64 	%fd2729, %fd2728, %fd2722, 0d3FA55555555502A1;
	fma.rn.f64 	%fd2730, %fd2729, %fd2722, 0d3FC5555555555511;
	fma.rn.f64 	%fd2731, %fd2730, %fd2722, 0d3FE000000000000B;
	fma.rn.f64 	%fd2732, %fd2731, %fd2722, 0d3FF0000000000000;
	fma.rn.f64 	%fd2733, %fd2732, %fd2722, 0d3FF0000000000000;
	{
	.reg .b32 %temp; 
	mov.b64 	{%r117, %temp}, %fd2733;
	}
	{
	.reg .b32 %temp; 
	mov.b64 	{%temp, %r118}, %fd2733;
	}
	shl.b32 	%r743, %r116, 20;
	add.s32 	%r744, %r743, %r118;
	mov.b64 	%fd8028, {%r117, %r744};
	{
	.reg .b32 %temp; 
	mov.b64 	{%temp, %r745}, %fd187;
	}
	mov.b32 	%f67, %r745;
	abs.f32 	%f12, %f67;
	setp.lt.f32 	%p181, %f12, 0f4086232B;
	@%p181 bra 	$L__BB0_147;
	setp.lt.f64 	%p182, %fd187, 0d0000000000000000;
	add.f64 	%fd2734, %fd187, 0d7FF0000000000000;
	selp.f64 	%fd8028, 0d0000000000000000, %fd2734, %p182;
	setp.geu.f32 	%p183, %f12, 0f40874800;
	@%p183 bra 	$L__BB0_147;
	shr.u32 	%r746, %r116, 31;
	add.s32 	%r747, %r116, %r746;
	shr.s32 	%r748, %r747, 1;
	shl.b32 	%r749, %r748, 20;
	add.s32 	%r750, %r118, %r749;
	mov.b64 	%fd2735, {%r117, %r750};
	sub.s32 	%r751, %r116, %r748;
	shl.b32 	%r752, %r751, 20;
	add.s32 	%r753, %r752, 1072693248;
	mov.b32 	%r754, 0;
	mov.b64 	%fd2736, {%r754, %r753};
	mul.f64 	%fd8028, %fd2736, %fd2735;
$L__BB0_147:
	mul.f64 	%fd192, %fd4, 0dBF74E8D2BCD0D647;
	fma.rn.f64 	%fd2737, %fd192, 0d3FF71547652B82FE, 0d4338000000000000;
	{
	.reg .b32 %temp; 
	mov.b64 	{%r119, %temp}, %fd2737;
	}
	mov.f64 	%fd2738, 0dC338000000000000;
	add.rn.f64 	%fd2739, %fd2737, %fd2738;
	fma.rn.f64 	%fd2740, %fd2739, 0dBFE62E42FEFA39EF, %fd192;
	fma.rn.f64 	%fd2741, %fd2739, 0dBC7ABC9E3B39803F, %fd2740;
	fma.rn.f64 	%fd2742, %fd2741, 0d3E5ADE1569CE2BDF, 0d3E928AF3FCA213EA;
	fma.rn.f64 	%fd2743, %fd2742, %fd2741, 0d3EC71DEE62401315;
	fma.rn.f64 	%fd2744, %fd2743, %fd2741, 0d3EFA01997C89EB71;
	fma.rn.f64 	%fd2745, %fd2744, %fd2741, 0d3F2A01A014761F65;
	fma.rn.f64 	%fd2746, %fd2745, %fd2741, 0d3F56C16C1852B7AF;
	fma.rn.f64 	%fd2747, %fd2746, %fd2741, 0d3F81111111122322;
	fma.rn.f64 	%fd2748, %fd2747, %fd2741, 0d3FA55555555502A1;
	fma.rn.f64 	%fd2749, %fd2748, %fd2741, 0d3FC5555555555511;
	fma.rn.f64 	%fd2750, %fd2749, %fd2741, 0d3FE000000000000B;
	fma.rn.f64 	%fd2751, %fd2750, %fd2741, 0d3FF0000000000000;
	fma.rn.f64 	%fd2752, %fd2751, %fd2741, 0d3FF0000000000000;
	{
	.reg .b32 %temp; 
	mov.b64 	{%r120, %temp}, %fd2752;
	}
	{
	.reg .b32 %temp; 
	mov.b64 	{%temp, %r121}, %fd2752;
	}
	shl.b32 	%r755, %r119, 20;
	add.s32 	%r756, %r755, %r121;
	mov.b64 	%fd8029, {%r120, %r756};
	{
	.reg .b32 %temp; 
	mov.b64 	{%temp, %r757}, %fd192;
	}
	mov.b32 	%f68, %r757;
	abs.f32 	%f13, %f68;
	setp.lt.f32 	%p184, %f13, 0f4086232B;
	@%p184 bra 	$L__BB0_150;
	setp.lt.f64 	%p185, %fd192, 0d0000000000000000;
	add.f64 	%fd2753, %fd192, 0d7FF0000000000000;
	selp.f64 	%fd8029, 0d0000000000000000, %fd2753, %p185;
	setp.geu.f32 	%p186, %f13, 0f40874800;
	@%p186 bra 	$L__BB0_150;
	shr.u32 	%r758, %r119, 31;
	add.s32 	%r759, %r119, %r758;
	shr.s32 	%r760, %r759, 1;
	shl.b32 	%r761, %r760, 20;
	add.s32 	%r762, %r121, %r761;
	mov.b64 	%fd2754, {%r120, %r762};
	sub.s32 	%r763, %r119, %r760;
	shl.b32 	%r764, %r763, 20;
	add.s32 	%r765, %r764, 1072693248;
	mov.b32 	%r766, 0;
	mov.b64 	%fd2755, {%r766, %r765};
	mul.f64 	%fd8029, %fd2755, %fd2754;
$L__BB0_150:
	add.s32 	%r767, %r2, %r3;
	mul.f64 	%fd2756, %fd4, 0d3AB42E77EE252266;
	mul.f64 	%fd2757, %fd2756, %fd8028;
	mul.f64 	%fd2758, %fd2757, %fd8029;
	mul.f64 	%fd2759, %fd2758, 0d412E848000000000;
	mul.wide.s32 	%rd174, %r767, 8;
	add.s64 	%rd16, %rd169, %rd174;
	st.global.f64 	[%rd16], %fd2759;
	mov.f64 	%fd2760, 0dC06F400000000000;
	div.rn.f64 	%fd197, %fd2760, %fd4;
	fma.rn.f64 	%fd2761, %fd197, 0d3FF71547652B82FE, 0d4338000000000000;
	{
	.reg .b32 %temp; 
	mov.b64 	{%r122, %temp}, %fd2761;
	}
	mov.f64 	%fd2762, 0dC338000000000000;
	add.rn.f64 	%fd2763, %fd2761, %fd2762;
	fma.rn.f64 	%fd2764, %fd2763, 0dBFE62E42FEFA39EF, %fd197;
	fma.rn.f64 	%fd2765, %fd2763, 0dBC7ABC9E3B39803F, %fd2764;
	fma.rn.f64 	%fd2766, %fd2765, 0d3E5ADE1569CE2BDF, 0d3E928AF3FCA213EA;
	fma.rn.f64 	%fd2767, %fd2766, %fd2765, 0d3EC71DEE62401315;
	fma.rn.f64 	%fd2768, %fd2767, %fd2765, 0d3EFA01997C89EB71;
	fma.rn.f64 	%fd2769, %fd2768, %fd2765, 0d3F2A01A014761F65;
	fma.rn.f64 	%fd2770, %fd2769, %fd2765, 0d3F56C16C1852B7AF;
	fma.rn.f64 	%fd2771, %fd2770, %fd2765, 0d3F81111111122322;
	fma.rn.f64 	%fd2772, %fd2771, %fd2765, 0d3FA55555555502A1;
	fma.rn.f64 	%fd2773, %fd2772, %fd2765, 0d3FC5555555555511;
	fma.rn.f64 	%fd2774, %fd2773, %fd2765, 0d3FE000000000000B;
	fma.rn.f64 	%fd2775, %fd2774, %fd2765, 0d3FF0000000000000;
	fma.rn.f64 	%fd2776, %fd2775, %fd2765, 0d3FF0000000000000;
	{
	.reg .b32 %temp; 
	mov.b64 	{%r123, %temp}, %fd2776;
	}
	{
	.reg .b32 %temp; 
	mov.b64 	{%temp, %r124}, %fd2776;
	}
	shl.b32 	%r768, %r122, 20;
	add.s32 	%r769, %r768, %r124;
	mov.b64 	%fd8030, {%r123, %r769};
	{
	.reg .b32 %temp; 
	mov.b64 	{%temp, %r770}, %fd197;
	}
	mov.b32 	%f69, %r770;
	abs.f32 	%f14, %f69;
	setp.lt.f32 	%p187, %f14, 0f4086232B;
	@%p187 bra 	$L__BB0_153;
	setp.lt.f64 	%p188, %fd197, 0d0000000000000000;
	add.f64 	%fd2777, %fd197, 0d7FF0000000000000;
	selp.f64 	%fd8030, 0d0000000000000000, %fd2777, %p188;
	setp.geu.f32 	%p189, %f14, 0f40874800;
	@%p189 bra 	$L__BB0_153;
	shr.u32 	%r771, %r122, 31;
	add.s32 	%r772, %r122, %r771;
	shr.s32 	%r773, %r772, 1;
	shl.b32 	%r774, %r773, 20;
	add.s32 	%r775, %r124, %r774;
	mov.b64 	%fd2778, {%r123, %r775};
	sub.s32 	%r776, %r122, %r773;
	shl.b32 	%r777, %r776, 20;
	add.s32 	%r778, %r777, 1072693248;
	mov.b32 	%r779, 0;
	mov.b64 	%fd2779, {%r779, %r778};
	mul.f64 	%fd8030, %fd2779, %fd2778;
$L__BB0_153:
	mul.f64 	%fd2780, %fd8030, 0d3DBEC94CA210599E;
	mul.wide.s32 	%rd176, %r5, 8;
	add.s64 	%rd17, %rd169, %rd176;
	st.global.f64 	[%rd17], %fd2780;
	mov.f64 	%fd2781, 0dC098D80000000000;
	div.rn.f64 	%fd202, %fd2781, %fd4;
	fma.rn.f64 	%fd2782, %fd202, 0d3FF71547652B82FE, 0d4338000000000000;
	{
	.reg .b32 %temp; 
	mov.b64 	{%r125, %temp}, %fd2782;
	}
	mov.f64 	%fd2783, 0dC338000000000000;
	add.rn.f64 	%fd2784, %fd2782, %fd2783;
	fma.rn.f64 	%fd2785, %fd2784, 0dBFE62E42FEFA39EF, %fd202;
	fma.rn.f64 	%fd2786, %fd2784, 0dBC7ABC9E3B39803F, %fd2785;
	fma.rn.f64 	%fd2787, %fd2786, 0d3E5ADE1569CE2BDF, 0d3E928AF3FCA213EA;
	fma.rn.f64 	%fd2788, %fd2787, %fd2786, 0d3EC71DEE62401315;
	fma.rn.f64 	%fd2789, %fd2788, %fd2786, 0d3EFA01997C89EB71;
	fma.rn.f64 	%fd2790, %fd2789, %fd2786, 0d3F2A01A014761F65;
	fma.rn.f64 	%fd2791, %fd2790, %fd2786, 0d3F56C16C1852B7AF;
	fma.rn.f64 	%fd2792, %fd2791, %fd2786, 0d3F81111111122322;
	fma.rn.f64 	%fd2793, %fd2792, %fd2786, 0d3FA55555555502A1;
	fma.rn.f64 	%fd2794, %fd2793, %fd2786, 0d3FC5555555555511;
	fma.rn.f64 	%fd2795, %fd2794, %fd2786, 0d3FE000000000000B;
	fma.rn.f64 	%fd2796, %fd2795, %fd2786, 0d3FF0000000000000;
	fma.rn.f64 	%fd2797, %fd2796, %fd2786, 0d3FF0000000000000;
	{
	.reg .b32 %temp; 
	mov.b64 	{%r126, %temp}, %fd2797;
	}
	{
	.reg .b32 %temp; 
	mov.b64 	{%temp, %r127}, %fd2797;
	}
	shl.b32 	%r780, %r125, 20;
	add.s32 	%r781, %r780, %r127;
	mov.b64 	%fd8031, {%r126, %r781};
	{
	.reg .b32 %temp; 
	mov.b64 	{%temp, %r782}, %fd202;
	}
	mov.b32 	%f70, %r782;
	abs.f32 	%f15, %f70;
	setp.lt.f32 	%p190, %f15, 0f4086232B;
	@%p190 bra 	$L__BB0_156;
	setp.lt.f64 	%p191, %fd202, 0d0000000000000000;
	add.f64 	%fd2798, %fd202, 0d7FF0000000000000;
	selp.f64 	%fd8031, 0d0000000000000000, %fd2798, %p191;
	setp.geu.f32 	%p192, %f15, 0f40874800;
	@%p192 bra 	$L__BB0_156;
	shr.u32 	%r783, %r125, 31;
	add.s32 	%r784, %r125, %r783;
	shr.s32 	%r785, %r784, 1;
	shl.b32 	%r786, %r785, 20;
	add.s32 	%r787, %r127, %r786;
	mov.b64 	%fd2799, {%r126, %r787};
	sub.s32 	%r788, %r125, %r785;
	shl.b32 	%r789, %r788, 20;
	add.s32 	%r790, %r789, 1072693248;
	mov.b32 	%r791, 0;
	mov.b64 	%fd2800, {%r791, %r790};
	mul.f64 	%fd8031, %fd2800, %fd2799;
$L__BB0_156:
	mul.f64 	%fd2801, %fd8031, 0d3D719799812DEA11;
	add.s64 	%rd18, %rd17, %rd7;
	st.global.f64 	[%rd18], %fd2801;
	mov.f64 	%fd2802, 0dC0A3240000000000;
	div.rn.f64 	%fd207, %fd2802, %fd4;
	fma.rn.f64 	%fd2803, %fd207, 0d3FF71547652B82FE, 0d4338000000000000;
	{
	.reg .b32 %temp; 
	mov.b64 	{%r128, %temp}, %fd2803;
	}
	mov.f64 	%fd2804, 0dC338000000000000;
	add.rn.f64 	%fd2805, %fd2803, %fd2804;
	fma.rn.f64 	%fd2806, %fd2805, 0dBFE62E42FEFA39EF, %fd207;
	fma.rn.f64 	%fd2807, %fd2805, 0dBC7ABC9E3B39803F, %fd2806;
	fma.rn.f64 	%fd2808, %fd2807, 0d3E5ADE1569CE2BDF, 0d3E928AF3FCA213EA;
	fma.rn.f64 	%fd2809, %fd2808, %fd2807, 0d3EC71DEE62401315;
	fma.rn.f64 	%fd2810, %fd2809, %fd2807, 0d3EFA01997C89EB71;
	fma.rn.f64 	%fd2811, %fd2810, %fd2807, 0d3F2A01A014761F65;
	fma.rn.f64 	%fd2812, %fd2811, %fd2807, 0d3F56C16C1852B7AF;
	fma.rn.f64 	%fd2813, %fd2812, %fd2807, 0d3F81111111122322;
	fma.rn.f64 	%fd2814, %fd2813, %fd2807, 0d3FA55555555502A1;
	fma.rn.f64 	%fd2815, %fd2814, %fd2807, 0d3FC5555555555511;
	fma.rn.f64 	%fd2816, %fd2815, %fd2807, 0d3FE000000000000B;
	fma.rn.f64 	%fd2817, %fd2816, %fd2807, 0d3FF0000000000000;
	fma.rn.f64 	%fd2818, %fd2817, %fd2807, 0d3FF0000000000000;
	{
	.reg .b32 %temp; 
	mov.b64 	{%r129, %temp}, %fd2818;
	}
	{
	.reg .b32 %temp; 
	mov.b64 	{%temp, %r130}, %fd2818;
	}
	shl.b32 	%r792, %r128, 20;
	add.s32 	%r793, %r792, %r130;
	mov.b64 	%fd8032, {%r129, %r793};
	{
	.reg .b32 %temp; 
	mov.b64 	{%temp, %r794}, %fd207;
	}
	mov.b32 	%f71, %r794;
	abs.f32 	%f16, %f71;
	setp.lt.f32 	%p193, %f16, 0f4086232B;
	@%p193 bra 	$L__BB0_159;
	setp.lt.f64 	%p194, %fd207, 0d0000000000000000;
	add.f64 	%fd2819, %fd207, 0d7FF0000000000000;
	selp.f64 	%fd8032, 0d0000000000000000, %fd2819, %p194;
	setp.geu.f32 	%p195, %f16, 0f40874800;
	@%p195 bra 	$L__BB0_159;
	shr.u32 	%r795, %r128, 31;
	add.s32 	%r796, %r128, %r795;
	shr.s32 	%r797, %r796, 1;
	shl.b32 	%r798, %r797, 20;
	add.s32 	%r799, %r130, %r798;
	mov.b64 	%fd2820, {%r129, %r799};
	sub.s32 	%r800, %r128, %r797;
	shl.b32 	%r801, %r800, 20;
	add.s32 	%r802, %r801, 1072693248;
	mov.b32 	%r803, 0;
	mov.b64 	%fd2821, {%r803, %r802};
	mul.f64 	%fd8032, %fd2821, %fd2820;
$L__BB0_159:
	mul.f64 	%fd2822, %fd8032, 0d3DC07E1FE91B0B70;
	add.s64 	%rd19, %rd18, %rd7;
	st.global.f64 	[%rd19], %fd2822;
	mov.f64 	%fd2823, 0dC095680000000000;
	div.rn.f64 	%fd212, %fd2823, %fd4;
	fma.rn.f64 	%fd2824, %fd212, 0d3FF71547652B82FE, 0d4338000000000000;
	{
	.reg .b32 %temp; 
	mov.b64 	{%r131, %temp}, %fd2824;
	}
	mov.f64 	%fd2825, 0dC338000000000000;
	add.rn.f64 	%fd2826, %fd2824, %fd2825;
	fma.rn.f64 	%fd2827, %fd2826, 0dBFE62E42FEFA39EF, %fd212;
	fma.rn.f64 	%fd2828, %fd2826, 0dBC7ABC9E3B39803F, %fd2827;
	fma.rn.f64 	%fd2829, %fd2828, 0d3E5ADE1569CE2BDF, 0d3E928AF3FCA213EA;
	fma.rn.f64 	%fd2830, %fd2829, %fd2828, 0d3EC71DEE62401315;
	fma.rn.f64 	%fd2831, %fd2830, %fd2828, 0d3EFA01997C89EB71;
	fma.rn.f64 	%fd2832, %fd2831, %fd2828, 0d3F2A01A014761F65;
	fma.rn.f64 	%fd2833, %fd2832, %fd2828, 0d3F56C16C1852B7AF;
	fma.rn.f64 	%fd2834, %fd2833, %fd2828, 0d3F81111111122322;
	fma.rn.f64 	%fd2835, %fd2834, %fd2828, 0d3FA55555555502A1;
	fma.rn.f64 	%fd2836, %fd2835, %fd2828, 0d3FC5555555555511;
	fma.rn.f64 	%fd2837, %fd2836, %fd2828, 0d3FE000000000000B;
	fma.rn.f64 	%fd2838, %fd2837, %fd2828, 0d3FF0000000000000;
	fma.rn.f64 	%fd2839, %fd2838, %fd2828, 0d3FF0000000000000;
	{
	.reg .b32 %temp; 
	mov.b64 	{%r132, %temp}, %fd2839;
	}
	{
	.reg .b32 %temp; 
	mov.b64 	{%temp, %r133}, %fd2839;
	}
	shl.b32 	%r804, %r131, 20;
	add.s32 	%r805, %r804, %r133;
	mov.b64 	%fd8033, {%r132, %r805};
	{
	.reg .b32 %temp; 
	mov.b64 	{%temp, %r806}, %fd212;
	}
	mov.b32 	%f72, %r806;
	abs.f32 	%f17, %f72;
	setp.lt.f32 	%p196, %f17, 0f4086232B;
	@%p196 bra 	$L__BB0_162;
	setp.lt.f64 	%p197, %fd212, 0d0000000000000000;
	add.f64 	%fd2840, %fd212, 0d7FF0000000000000;
	selp.f64 	%fd8033, 0d0000000000000000, %fd2840, %p197;
	setp.geu.f32 	%p198, %f17, 0f40874800;
	@%p198 bra 	$L__BB0_162;
	shr.u32 	%r807, %r131, 31;
	add.s32 	%r808, %r131, %r807;
	shr.s32 	%r809, %r808, 1;
	shl.b32 	%r810, %r809, 20;
	add.s32 	%r811, %r133, %r810;
	mov.b64 	%fd2841, {%r132, %r811};
	sub.s32 	%r812, %r131, %r809;
	shl.b32 	%r813, %r812, 20;
	add.s32 	%r814, %r813, 1072693248;
	mov.b32 	%r815, 0;
	mov.b64 	%fd2842, {%r815, %r814};
	mul.f64 	%fd8033, %fd2842, %fd2841;
$L__BB0_162:
	mul.f64 	%fd2843, %fd8033, 0d3D58A10A1B4047B2;
	add.s64 	%rd178, %rd19, %rd7;
	st.global.f64 	[%rd178], %fd2843;
	add.s64 	%rd20, %rd178, %rd7;
	st.global.f64 	[%rd20], %fd62;
	mov.f64 	%fd2844, 0d40C0E48000000000;
	div.rn.f64 	%fd217, %fd2844, %fd4;
	fma.rn.f64 	%fd2845, %fd217, 0d3FF71547652B82FE, 0d4338000000000000;
	{
	.reg .b32 %temp; 
	mov.b64 	{%r134, %temp}, %fd2845;
	}
	mov.f64 	%fd2846, 0dC338000000000000;
	add.rn.f64 	%fd2847, %fd2845, %fd2846;
	fma.rn.f64 	%fd2848, %fd2847, 0dBFE62E42FEFA39EF, %fd217;
	fma.rn.f64 	%fd2849, %fd2847, 0dBC7ABC9E3B39803F, %fd2848;
	fma.rn.f64 	%fd2850, %fd2849, 0d3E5ADE1569CE2BDF, 0d3E928AF3FCA213EA;
	fma.rn.f64 	%fd2851, %fd2850, %fd2849, 0d3EC71DEE62401315;
	fma.rn.f64 	%fd2852, %fd2851, %fd2849, 0d3EFA01997C89EB71;
	fma.rn.f64 	%fd2853, %fd2852, %fd2849, 0d3F2A01A014761F65;
	fma.rn.f64 	%fd2854, %fd2853, %fd2849, 0d3F56C16C1852B7AF;
	fma.rn.f64 	%fd2855, %fd2854, %fd2849, 0d3F81111111122322;
	fma.rn.f64 	%fd2856, %fd2855, %fd2849, 0d3FA55555555502A1;
	fma.rn.f64 	%fd2857, %fd2856, %fd2849, 0d3FC5555555555511;
	fma.rn.f64 	%fd2858, %fd2857, %fd2849, 0d3FE000000000000B;
	fma.rn.f64 	%fd2859, %fd2858, %fd2849, 0d3FF0000000000000;
	fma.rn.f64 	%fd2860, %fd2859, %fd2849, 0d3FF0000000000000;
	{
	.reg .b32 %temp; 
	mov.b64 	{%r135, %temp}, %fd2860;
	}
	{
	.reg .b32 %temp; 
	mov.b64 	{%temp, %r136}, %fd2860;
	}
	shl.b32 	%r816, %r134, 20;
	add.s32 	%r817, %r816, %r136;
	mov.b64 	%fd8034, {%r135, %r817};
	{
	.reg .b32 %temp; 
	mov.b64 	{%temp, %r818}, %fd217;
	}
	mov.b32 	%f73, %r818;
	abs.f32 	%f18, %f73;
	setp.lt.f32 	%p199, %f18, 0f4086232B;
	@%p199 bra 	$L__BB0_165;
	setp.lt.f64 	%p200, %fd217, 0d0000000000000000;
	add.f64 	%fd2861, %fd217, 0d7FF0000000000000;
	selp.f64 	%fd8034, 0d0000000000000000, %fd2861, %p200;
	setp.geu.f32 	%p201, %f18, 0f40874800;
	@%p201 bra 	$L__BB0_165;
	shr.u32 	%r819, %r134, 31;
	add.s32 	%r820, %r134, %r819;
	shr.s32 	%r821, %r820, 1;
	shl.b32 	%r822, %r821, 20;
	add.s32 	%r823, %r136, %r822;
	mov.b64 	%fd2862, {%r135, %r823};
	sub.s32 	%r824, %r134, %r821;
	shl.b32 	%r825, %r824, 20;
	add.s32 	%r826, %r825, 1072693248;
	mov.b32 	%r827, 0;
	mov.b64 	%fd2863, {%r827, %r826};
	mul.f64 	%fd8034, %fd2863, %fd2862;
$L__BB0_165:
	mul.f64 	%fd2864, %fd8034, 0d3A6108B7D3180074;
	div.rn.f64 	%fd2865, %fd62, %fd2864;
	add.s64 	%rd21, %rd20, %rd7;
	st.global.f64 	[%rd21], %fd2865;
	mov.f64 	%fd2866, 0dC08EA00000000000;
	div.rn.f64 	%fd222, %fd2866, %fd4;
	fma.rn.f64 	%fd2867, %fd222, 0d3FF71547652B82FE, 0d4338000000000000;
	{
	.reg .b32 %temp; 
	mov.b64 	{%r137, %temp}, %fd2867;
	}
	mov.f64 	%fd2868, 0dC338000000000000;
	add.rn.f64 	%fd2869, %fd2867, %fd2868;
	fma.rn.f64 	%fd2870, %fd2869, 0dBFE62E42FEFA39EF, %fd222;
	fma.rn.f64 	%fd2871, %fd2869, 0dBC7ABC9E3B39803F, %fd2870;
	fma.rn.f64 	%fd2872, %fd2871, 0d3E5ADE1569CE2BDF, 0d3E928AF3FCA213EA;
	fma.rn.f64 	%fd2873, %fd2872, %fd2871, 0d3EC71DEE62401315;
	fma.rn.f64 	%fd2874, %fd2873, %fd2871, 0d3EFA01997C89EB71;
	fma.rn.f64 	%fd2875, %fd2874, %fd2871, 0d3F2A01A014761F65;
	fma.rn.f64 	%fd2876, %fd2875, %fd2871, 0d3F56C16C1852B7AF;
	fma.rn.f64 	%fd2877, %fd2876, %fd2871, 0d3F81111111122322;
	fma.rn.f64 	%fd2878, %fd2877, %fd2871, 0d3FA55555555502A1;
	fma.rn.f64 	%fd2879, %fd2878, %fd2871, 0d3FC5555555555511;
	fma.rn.f64 	%fd2880, %fd2879, %fd2871, 0d3FE000000000000B;
	fma.rn.f64 	%fd2881, %fd2880, %fd2871, 0d3FF0000000000000;
	fma.rn.f64 	%fd2882, %fd2881, %fd2871, 0d3FF0000000000000;
	{
	.reg .b32 %temp; 
	mov.b64 	{%r138, %temp}, %fd2882;
	}
	{
	.reg .b32 %temp; 
	mov.b64 	{%temp, %r139}, %fd2882;
	}
	shl.b32 	%r828, %r137, 20;
	add.s32 	%r829, %r828, %r139;
	mov.b64 	%fd8035, {%r138, %r829};
	{
	.reg .b32 %temp; 
	mov.b64 	{%temp, %r830}, %fd222;
	}
	mov.b32 	%f74, %r830;
	abs.f32 	%f19, %f74;
	setp.lt.f32 	%p202, %f19, 0f4086232B;
	@%p202 bra 	$L__BB0_168;
	setp.lt.f64 	%p203, %fd222, 0d0000000000000000;
	add.f64 	%fd2883, %fd222, 0d7FF0000000000000;
	selp.f64 	%fd8035, 0d0000000000000000, %fd2883, %p203;
	setp.geu.f32 	%p204, %f19, 0f40874800;
	@%p204 bra 	$L__BB0_168;
	shr.u32 	%r831, %r137, 31;
	add.s32 	%r832, %r137, %r831;
	shr.s32 	%r833, %r832, 1;
	shl.b32 	%r834, %r833, 20;
	add.s32 	%r835, %r139, %r834;
	mov.b64 	%fd2884, {%r138, %r835};
	sub.s32 	%r836, %r137, %r833;
	shl.b32 	%r837, %r836, 20;
	add.s32 	%r838, %r837, 1072693248;
	mov.b32 	%r839, 0;
	mov.b64 	%fd2885, {%r839, %r838};
	mul.f64 	%fd8035, %fd2885, %fd2884;
$L__BB0_168:
	mul.f64 	%fd2886, %fd8035, 0d3DA83073119F21D8;
	add.s64 	%rd22, %rd21, %rd7;
	st.global.f64 	[%rd22], %fd2886;
	mov.f64 	%fd2887, 0d4075400000000000;
	div.rn.f64 	%fd227, %fd2887, %fd4;
	fma.rn.f64 	%fd2888, %fd227, 0d3FF71547652B82FE, 0d4338000000000000;
	{
	.reg .b32 %temp; 
	mov.b64 	{%r140, %temp}, %fd2888;
	}
	mov.f64 	%fd2889, 0dC338000000000000;
	add.rn.f64 	%fd2890, %fd2888, %fd2889;
	fma.rn.f64 	%fd2891, %fd2890, 0dBFE62E42FEFA39EF, %fd227;
	fma.rn.f64 	%fd2892, %fd2890, 0dBC7ABC9E3B39803F, %fd2891;
	fma.rn.f64 	%fd2893, %fd2892, 0d3E5ADE1569CE2BDF, 0d3E928AF3FCA213EA;
	fma.rn.f64 	%fd2894, %fd2893, %fd2892, 0d3EC71DEE62401315;
	fma.rn.f64 	%fd2895, %fd2894, %fd2892, 0d3EFA01997C89EB71;
	fma.rn.f64 	%fd2896, %fd2895, %fd2892, 0d3F2A01A014761F65;
	fma.rn.f64 	%fd2897, %fd2896, %fd2892, 0d3F56C16C1852B7AF;
	fma.rn.f64 	%fd2898, %fd2897, %fd2892, 0d3F81111111122322;
	fma.rn.f64 	%fd2899, %fd2898, %fd2892, 0d3FA55555555502A1;
	fma.rn.f64 	%fd2900, %fd2899, %fd2892, 0d3FC5555555555511;
	fma.rn.f64 	%fd2901, %fd2900, %fd2892, 0d3FE000000000000B;
	fma.rn.f64 	%fd2902, %fd2901, %fd2892, 0d3FF0000000000000;
	fma.rn.f64 	%fd2903, %fd2902, %fd2892, 0d3FF0000000000000;
	{
	.reg .b32 %temp; 
	mov.b64 	{%r141, %temp}, %fd2903;
	}
	{
	.reg .b32 %temp; 
	mov.b64 	{%temp, %r142}, %fd2903;
	}
	shl.b32 	%r840, %r140, 20;
	add.s32 	%r841, %r840, %r142;
	mov.b64 	%fd8036, {%r141, %r841};
	{
	.reg .b32 %temp; 
	mov.b64 	{%temp, %r842}, %fd227;
	}
	mov.b32 	%f75, %r842;
	abs.f32 	%f20, %f75;
	setp.lt.f32 	%p205, %f20, 0f4086232B;
	@%p205 bra 	$L__BB0_171;
	setp.lt.f64 	%p206, %fd227, 0d0000000000000000;
	add.f64 	%fd2904, %fd227, 0d7FF0000000000000;
	selp.f64 	%fd8036, 0d0000000000000000, %fd2904, %p206;
	setp.geu.f32 	%p207, %f20, 0f40874800;
	@%p207 bra 	$L__BB0_171;
	shr.u32 	%r843, %r140, 31;
	add.s32 	%r844, %r140, %r843;
	shr.s32 	%r845, %r844, 1;
	shl.b32 	%r846, %r845, 20;
	add.s32 	%r847, %r142, %r846;
	mov.b64 	%fd2905, {%r141, %r847};
	sub.s32 	%r848, %r140, %r845;
	shl.b32 	%r849, %r848, 20;
	add.s32 	%r850, %r849, 1072693248;
	mov.b32 	%r851, 0;
	mov.b64 	%fd2906, {%r851, %r850};
	mul.f64 	%fd8036, %fd2906, %fd2905;
$L__BB0_171:
	mul.f64 	%fd2907, %fd8036, 0d3D8359F5A7B28179;
	add.s64 	%rd23, %rd22, %rd7;
	st.global.f64 	[%rd23], %fd2907;
	mov.f64 	%fd2908, 0dC06CC00000000000;
	div.rn.f64 	%fd232, %fd2908, %fd4;
	fma.rn.f64 	%fd2909, %fd232, 0d3FF71547652B82FE, 0d4338000000000000;
	{
	.reg .b32 %temp; 
	mov.b64 	{%r143, %temp}, %fd2909;
	}
	mov.f64 	%fd2910, 0dC338000000000000;
	add.rn.f64 	%fd2911, %fd2909, %fd2910;
	fma.rn.f64 	%fd2912, %fd2911, 0dBFE62E42FEFA39EF, %fd232;
	fma.rn.f64 	%fd2913, %fd2911, 0dBC7ABC9E3B39803F, %fd2912;
	fma.rn.f64 	%fd2914, %fd2913, 0d3E5ADE1569CE2BDF, 0d3E928AF3FCA213EA;
	fma.rn.f64 	%fd2915, %fd2914, %fd2913, 0d3EC71DEE62401315;
	fma.rn.f64 	%fd2916, %fd2915, %fd2913, 0d3EFA01997C89EB71;
	fma.rn.f64 	%fd2917, %fd2916, %fd2913, 0d3F2A01A014761F65;
	fma.rn.f64 	%fd2918, %fd2917, %fd2913, 0d3F56C16C1852B7AF;
	fma.rn.f64 	%fd2919, %fd2918, %fd2913, 0d3F81111111122322;
	fma.rn.f64 	%fd2920, %fd2919, %fd2913, 0d3FA55555555502A1;
	fma.rn.f64 	%fd2921, %fd2920, %fd2913, 0d3FC5555555555511;
	fma.rn.f64 	%fd2922, %fd2921, %fd2913, 0d3FE000000000000B;
	fma.rn.f64 	%fd2923, %fd2922, %fd2913, 0d3FF0000000000000;
	fma.rn.f64 	%fd2924, %fd2923, %fd2913, 0d3FF0000000000000;
	{
	.reg .b32 %temp; 
	mov.b64 	{%r144, %temp}, %fd2924;
	}
	{
	.reg .b32 %temp; 
	mov.b64 	{%temp, %r145}, %fd2924;
	}
	shl.b32 	%r852, %r143, 20;
	add.s32 	%r853, %r852, %r145;
	mov.b64 	%fd8037, {%r144, %r853};
	{
	.reg .b32 %temp; 
	mov.b64 	{%temp, %r854}, %fd232;
	}
	mov.b32 	%f76, %r854;
	abs.f32 	%f21, %f76;
	setp.lt.f32 	%p208, %f21, 0f4086232B;
	@%p208 bra 	$L__BB0_174;
	setp.lt.f64 	%p209, %fd232, 0d0000000000000000;
	add.f64 	%fd2925, %fd232, 0d7FF0000000000000;
	selp.f64 	%fd8037, 0d0000000000000000, %fd2925, %p209;
	setp.geu.f32 	%p210, %f21, 0f40874800;
	@%p210 bra 	$L__BB0_174;
	shr.u32 	%r855, %r143, 31;
	add.s32 	%r856, %r143, %r855;
	shr.s32 	%r857, %r856, 1;
	shl.b32 	%r858, %r857, 20;
	add.s32 	%r859, %r145, %r858;
	mov.b64 	%fd2926, {%r144, %r859};
	sub.s32 	%r860, %r143, %r857;
	shl.b32 	%r861, %r860, 20;
	add.s32 	%r862, %r861, 1072693248;
	mov.b32 	%r863, 0;
	mov.b64 	%fd2927, {%r863, %r862};
	mul.f64 	%fd8037, %fd2927, %fd2926;
$L__BB0_174:
	mul.f64 	%fd2928, %fd8037, 0d3D7DE81E8ECE0DEA;
	add.s64 	%rd24, %rd23, %rd7;
	st.global.f64 	[%rd24], %fd2928;
	mov.f64 	%fd2929, 0d4072700000000000;
	div.rn.f64 	%fd237, %fd2929, %fd4;
	fma.rn.f64 	%fd2930, %fd237, 0d3FF71547652B82FE, 0d4338000000000000;
	{
	.reg .b32 %temp; 
	mov.b64 	{%r146, %temp}, %fd2930;
	}
	mov.f64 	%fd2931, 0dC338000000000000;
	add.rn.f64 	%fd2932, %fd2930, %fd2931;
	fma.rn.f64 	%fd2933, %fd2932, 0dBFE62E42FEFA39EF, %fd237;
	fma.rn.f64 	%fd2934, %fd2932, 0dBC7ABC9E3B39803F, %fd2933;
	fma.rn.f64 	%fd2935, %fd2934, 0d3E5ADE1569CE2BDF, 0d3E928AF3FCA213EA;
	fma.rn.f64 	%fd2936, %fd2935, %fd2934, 0d3EC71DEE62401315;
	fma.rn.f64 	%fd2937, %fd2936, %fd2934, 0d3EFA01997C89EB71;
	fma.rn.f64 	%fd2938, %fd2937, %fd2934, 0d3F2A01A014761F65;
	fma.rn.f64 	%fd2939, %fd2938, %fd2934, 0d3F56C16C1852B7AF;
	fma.rn.f64 	%fd2940, %fd2939, %fd2934, 0d3F81111111122322;
	fma.rn.f64 	%fd2941, %fd2940, %fd2934, 0d3FA55555555502A1;
	fma.rn.f64 	%fd2942, %fd2941, %fd2934, 0d3FC5555555555511;
	fma.rn.f64 	%fd2943, %fd2942, %fd2934, 0d3FE000000000000B;
	fma.rn.f64 	%fd2944, %fd2943, %fd2934, 0d3FF0000000000000;
	fma.rn.f64 	%fd2945, %fd2944, %fd2934, 0d3FF0000000000000;
	{
	.reg .b32 %temp; 
	mov.b64 	{%r147, %temp}, %fd2945;
	}
	{
	.reg .b32 %temp; 
	mov.b64 	{%temp, %r148}, %fd2945;
	}
	shl.b32 	%r864, %r146, 20;
	add.s32 	%r865, %r864, %r148;
	mov.b64 	%fd8038, {%r147, %r865};
	{
	.reg .b32 %temp; 
	mov.b64 	{%temp, %r866}, %fd237;
	}
	mov.b32 	%f77, %r866;
	abs.f32 	%f22, %f77;
	setp.lt.f32 	%p211, %f22, 0f4086232B;
	@%p211 bra 	$L__BB0_177;
	setp.lt.f64 	%p212, %fd237, 0d0000000000000000;
	add.f64 	%fd2946, %fd237, 0d7FF0000000000000;
	selp.f64 	%fd8038, 0d0000000000000000, %fd2946, %p212;
	setp.geu.f32 	%p213, %f22, 0f40874800;
	@%p213 bra 	$L__BB0_177;
	shr.u32 	%r867, %r146, 31;
	add.s32 	%r868, %r146, %r867;
	shr.s32 	%r869, %r868, 1;
	shl.b32 	%r870, %r869, 20;
	add.s32 	%r871, %r148, %r870;
	mov.b64 	%fd2947, {%r147, %r871};
	sub.s32 	%r872, %r146, %r869;
	shl.b32 	%r873, %r872, 20;
	add.s32 	%r874, %r873, 1072693248;
	mov.b32 	%r875, 0;
	mov.b64 	%fd2948, {%r875, %r874};
	mul.f64 	%fd8038, %fd2948, %fd2947;
$L__BB0_177:
	setp.neu.f64 	%p214, %fd23, 0d0000000000000000;
	mul.f64 	%fd2949, %fd8038, 0d3D9B449455072ACE;
	add.s64 	%rd25, %rd24, %rd7;
	st.global.f64 	[%rd25], %fd2949;
	mov.f64 	%fd2950, 0d400B333333333333;
	{
	.reg .b32 %temp; 
	mov.b64 	{%temp, %r149}, %fd2950;
	}
	and.b32  	%r150, %r149, 2146435072;
	@%p214 bra 	$L__BB0_179;
	setp.eq.s32 	%p216, %r150, 1127219200;
	selp.b32 	%r876, %r21, 0, %p216;
	setp.lt.s32 	%p217, %r149, 0;
	or.b32  	%r877, %r876, 2146435072;
	selp.b32 	%r878, %r877, %r876, %p217;
	mov.b32 	%r879, 0;
	mov.b64 	%fd8040, {%r879, %r878};
	bra.uni 	$L__BB0_180;
$L__BB0_179:
	setp.lt.s32 	%p215, %r21, 0;
	{ // callseq 11, 0
	.param .b64 param0;
	st.param.f64 	[param0], %fd24;
	.param .b64 param1;
	st.param.f64 	[param1], 0d400B333333333333;
	.param .b64 retval0;
	call.uni (retval0), 
	__internal_accurate_pow, 
	(
	param0, 
	param1
	);
	ld.param.f64 	%fd2951, [retval0];
	} // callseq 11
	selp.f64 	%fd8040, 0dFFF8000000000000, %fd2951, %p215;
$L__BB0_180:
	add.f64 	%fd2953, %fd23, 0d400B333333333333;
	{
	.reg .b32 %temp; 
	mov.b64 	{%temp, %r880}, %fd2953;
	}
	and.b32  	%r881, %r880, 2146435072;
	setp.ne.s32 	%p218, %r881, 2146435072;
	@%p218 bra 	$L__BB0_185;
	setp.num.f64 	%p219, %fd23, %fd23;
	@%p219 bra 	$L__BB0_183;
	mov.f64 	%fd2954, 0d400B333333333333;
	add.rn.f64 	%fd8040, %fd23, %fd2954;
	bra.uni 	$L__BB0_185;
$L__BB0_183:
	setp.neu.f64 	%p220, %fd24, 0d7FF0000000000000;
	@%p220 bra 	$L__BB0_185;
	setp.eq.s32 	%p221, %r150, 1127219200;
	setp.lt.s32 	%p222, %r21, 0;
	setp.lt.s32 	%p223, %r149, 0;
	selp.b32 	%r883, 0, 2146435072, %p223;
	and.b32  	%r884, %r149, 2147483647;
	setp.ne.s32 	%p224, %r884, 1071644672;
	or.b32  	%r885, %r883, -2147483648;
	selp.b32 	%r886, %r885, %r883, %p224;
	selp.b32 	%r887, %r886, %r883, %p221;
	selp.b32 	%r888, %r887, %r883, %p222;
	mov.b32 	%r889, 0;
	mov.b64 	%fd8040, {%r889, %r888};
$L__BB0_185:
	setp.gt.s32 	%p225, %r50, 1048575;
	setp.eq.f64 	%p226, %fd23, 0d3FF0000000000000;
	mul.f64 	%fd2956, %fd8040, 0d3989F623D5A8A733;
	selp.f64 	%fd2957, 0d3989F623D5A8A733, %fd2956, %p226;
	mul.f64 	%fd248, %fd5, %fd2957;
	div.rn.f64 	%fd249, %fd248, 0d3DD33DCFE54A3803;
	mov.b32 	%r1774, -1023;
	mov.f64 	%fd8041, 0d3FD999999999999A;
	mov.u32 	%r1772, %r50;
	mov.u32 	%r1773, %r1781;
	@%p225 bra 	$L__BB0_187;
	mov.f64 	%fd8041, 0d433999999999999A;
	{
	.reg .b32 %temp; 
	mov.b64 	{%temp, %r1772}, %fd8041;
	}
	{
	.reg .b32 %temp; 
	mov.b64 	{%r1773, %temp}, %fd8041;
	}
	mov.b32 	%r1774, -1077;
$L__BB0_187:
	add.s32 	%r892, %r1772, -1;
	setp.gt.u32 	%p227, %r892, 2146435070;
	@%p227 bra 	$L__BB0_191;
	shr.u32 	%r895, %r1772, 20;
	add.s32 	%r1775, %r1774, %r895;
	and.b32  	%r896, %r1772, 1048575;
	or.b32  	%r897, %r896, 1072693248;
	mov.b64 	%fd8042, {%r1773, %r897};
	setp.lt.u32 	%p229, %r897, 1073127583;
	@%p229 bra 	$L__BB0_190;
	{
	.reg .b32 %temp; 
	mov.b64 	{%r898, %temp}, %fd8042;
	}
	{
	.reg .b32 %temp; 
	mov.b64 	{%temp, %r899}, %fd8042;
	}
	add.s32 	%r900, %r899, -1048576;
	mov.b64 	%fd8042, {%r898, %r900};
	add.s32 	%r1775, %r1775, 1;
$L__BB0_190:
	add.f64 	%fd2960, %fd8042, 0dBFF0000000000000;
	add.f64 	%fd2961, %fd8042, 0d3FF0000000000000;
	rcp.approx.ftz.f64 	%fd2962, %fd2961;
	neg.f64 	%fd2963, %fd2961;
	fma.rn.f64 	%fd2964, %fd2963, %fd2962, 0d3FF0000000000000;
	fma.rn.f64 	%fd2965, %fd2964, %fd2964, %fd2964;
	fma.rn.f64 	%fd2966, %fd2965, %fd2962, %fd2962;
	mul.f64 	%fd2967, %fd2960, %fd2966;
	fma.rn.f64 	%fd2968, %fd2960, %fd2966, %fd2967;
	mul.f64 	%fd2969, %fd2968, %fd2968;
	fma.rn.f64 	%fd2970, %fd2969, 0d3EB1380B3AE80F1E, 0d3ED0EE258B7A8B04;
	fma.rn.f64 	%fd2971, %fd2970, %fd2969, 0d3EF3B2669F02676F;
	fma.rn.f64 	%fd2972, %fd2971, %fd2969, 0d3F1745CBA9AB0956;
	fma.rn.f64 	%fd2973, %fd2972, %fd2969, 0d3F3C71C72D1B5154;
	fma.rn.f64 	%fd2974, %fd2973, %fd2969, 0d3F624924923BE72D;
	fma.rn.f64 	%fd2975, %fd2974, %fd2969, 0d3F8999999999A3C4;
	fma.rn.f64 	%fd2976, %fd2975, %fd2969, 0d3FB5555555555554;
	sub.f64 	%fd2977, %fd2960, %fd2968;
	add.f64 	%fd2978, %fd2977, %fd2977;
	neg.f64 	%fd2979, %fd2968;
	fma.rn.f64 	%fd2980, %fd2979, %fd2960, %fd2978;
	mul.f64 	%fd2981, %fd2966, %fd2980;
	mul.f64 	%fd2982, %fd2969, %fd2976;
	fma.rn.f64 	%fd2983, %fd2982, %fd2968, %fd2981;
	xor.b32  	%r901, %r1775, -2147483648;
	mov.b32 	%r902, 1127219200;
	mov.b64 	%fd2984, {%r901, %r902};
	mov.b32 	%r903, -2147483648;
	mov.b64 	%fd2985, {%r903, %r902};
	sub.f64 	%fd2986, %fd2984, %fd2985;
	fma.rn.f64 	%fd2987, %fd2986, 0d3FE62E42FEFA39EF, %fd2968;
	fma.rn.f64 	%fd2988, %fd2986, 0dBFE62E42FEFA39EF, %fd2987;
	sub.f64 	%fd2989, %fd2988, %fd2968;
	sub.f64 	%fd2990, %fd2983, %fd2989;
	fma.rn.f64 	%fd2991, %fd2986, 0d3C7ABC9E3B39803F, %fd2990;
	add.f64 	%fd8043, %fd2987, %fd2991;
	bra.uni 	$L__BB0_192;
$L__BB0_191:
	fma.rn.f64 	%fd2959, %fd8041, 0d7FF0000000000000, 0d7FF0000000000000;
	{
	.reg .b32 %temp; 
	mov.b64 	{%temp, %r893}, %fd8041;
	}
	and.b32  	%r894, %r893, 2147483647;
	setp.eq.s32 	%p228, %r894, 0;
	selp.f64 	%fd8043, 0dFFF0000000000000, %fd2959, %p228;
$L__BB0_192:
	mul.f64 	%fd2992, %fd8043, 0d3C695355BAAAFAD3;
	fma.rn.f64 	%fd2993, %fd8043, 0d3FDBCB7B1526E50E, %fd2992;
	mul.f64 	%fd257, %fd2993, 0d3FF451EB851EB852;
	{
	.reg .b32 %temp; 
	mov.b64 	{%temp, %r1776}, %fd249;
	}
	{
	.reg .b32 %temp; 
	mov.b64 	{%r1777, %temp}, %fd249;
	}
	setp.gt.s32 	%p230, %r1776, 1048575;
	mov.b32 	%r1778, -1023;
	mov.f64 	%fd8044, %fd249;
	@%p230 bra 	$L__BB0_194;
	mul.f64 	%fd8044, %fd249, 0d4350000000000000;
	{
	.reg .b32 %temp; 
	mov.b64 	{%temp, %r1776}, %fd8044;
	}
	{
	.reg .b32 %temp; 
	mov.b64 	{%r1777, %temp}, %fd8044;
	}
	mov.b32 	%r1778, -1077;
$L__BB0_194:
	add.s32 	%r906, %r1776, -1;
	setp.gt.u32 	%p231, %r906, 2146435070;
	@%p231 bra 	$L__BB0_198;
	shr.u32 	%r909, %r1776, 20;
	add.s32 	%r1779, %r1778, %r909;
	and.b32  	%r910, %r1776, 1048575;
	or.b32  	%r911, %r910, 1072693248;
	mov.b64 	%fd8045, {%r1777, %r911};
	setp.lt.u32 	%p233, %r911, 1073127583;
	@%p233 bra 	$L__BB0_197;
	{
	.reg .b32 %temp; 
	mov.b64 	{%r912, %temp}, %fd8045;
	}
	{
	.reg .b32 %temp; 
	mov.b64 	{%temp, %r913}, %fd8045;
	}
	add.s32 	%r914, %r913, -1048576;
	mov.b64 	%fd8045, {%r912, %r914};
	add.s32 	%r1779, %r1779, 1;
$L__BB0_197:
	add.f64 	%fd2995, %fd8045, 0dBFF0000000000000;
	add.f64 	%fd2996, %fd8045, 0d3FF0000000000000;
	rcp.approx.ftz.f64 	%fd2997, %fd2996;
	neg.f64 	%fd2998, %fd2996;
	fma.rn.f64 	%fd2999, %fd2998, %fd2997, 0d3FF0000000000000;
	fma.rn.f64 	%fd3000, %fd2999, %fd2999, %fd2999;
	fma.rn.f64 	%fd3001, %fd3000, %fd2997, %fd2997;
	mul.f64 	%fd3002, %fd2995, %fd3001;
	fma.rn.f64 	%fd3003, %fd2995, %fd3001, %fd3002;
	mul.f64 	%fd3004, %fd3003, %fd3003;
	fma.rn.f64 	%fd3005, %fd3004, 0d3EB1380B3AE80F1E, 0d3ED0EE258B7A8B04;
	fma.rn.f64 	%fd3006, %fd3005, %fd3004, 0d3EF3B2669F02676F;
	fma.rn.f64 	%fd3007, %fd3006, %fd3004, 0d3F1745CBA9AB0956;
	fma.rn.f64 	%fd3008, %fd3007, %fd3004, 0d3F3C71C72D1B5154;
	fma.rn.f64 	%fd3009, %fd3008, %fd3004, 0d3F624924923BE72D;
	fma.rn.f64 	%fd3010, %fd3009, %fd3004, 0d3F8999999999A3C4;
	fma.rn.f64 	%fd3011, %fd3010, %fd3004, 0d3FB5555555555554;
	sub.f64 	%fd3012, %fd2995, %fd3003;
	add.f64 	%fd3013, %fd3012, %fd3012;
	neg.f64 	%fd3014, %fd3003;
	fma.rn.f64 	%fd3015, %fd3014, %fd2995, %fd3013;
	mul.f64 	%fd3016, %fd3001, %fd3015;
	mul.f64 	%fd3017, %fd3004, %fd3011;
	fma.rn.f64 	%fd3018, %fd3017, %fd3003, %fd3016;
	xor.b32  	%r915, %r1779, -2147483648;
	mov.b32 	%r916, 1127219200;
	mov.b64 	%fd3019, {%r915, %r916};
	mov.b32 	%r917, -2147483648;
	mov.b64 	%fd3020, {%r917, %r916};
	sub.f64 	%fd3021, %fd3019, %fd3020;
	fma.rn.f64 	%fd3022, %fd3021, 0d3FE62E42FEFA39EF, %fd3003;
	fma.rn.f64 	%fd3023, %fd3021, 0dBFE62E42FEFA39EF, %fd3022;
	sub.f64 	%fd3024, %fd3023, %fd3003;
	sub.f64 	%fd3025, %fd3018, %fd3024;
	fma.rn.f64 	%fd3026, %fd3021, 0d3C7ABC9E3B39803F, %fd3025;
	add.f64 	%fd8046, %fd3022, %fd3026;
	bra.uni 	$L__BB0_199;
$L__BB0_198:
	fma.rn.f64 	%fd2994, %fd8044, 0d7FF0000000000000, 0d7FF0000000000000;
	{
	.reg .b32 %temp; 
	mov.b64 	{%temp, %r907}, %fd8044;
	}
	and.b32  	%r908, %r907, 2147483647;
	setp.eq.s32 	%p232, %r908, 0;
	selp.f64 	%fd8046, 0dFFF0000000000000, %fd2994, %p232;
$L__BB0_199:
	setp.eq.s32 	%p234, %r46, 1062207488;
	mul.f64 	%fd3027, %fd8046, 0d3C695355BAAAFAD3;
	fma.rn.f64 	%fd3028, %fd8046, 0d3FDBCB7B1526E50E, %fd3027;
	mov.f64 	%fd3029, 0d3FE8000000000000;
	sub.f64 	%fd3030, %fd3029, %fd257;
	div.rn.f64 	%fd266, %fd3028, %fd3030;
	{
	.reg .b32 %temp; 
	mov.b64 	{%temp, %r169}, %fd266;
	}
	abs.f64 	%fd267, %fd266;
	{ // callseq 12, 0
	.param .b64 param0;
	st.param.f64 	[param0], %fd267;
	.param .b64 param1;
	st.param.f64 	[param1], 0d4000000000000000;
	.param .b64 retval0;
	call.uni (retval0), 
	__internal_accurate_pow, 
	(
	param0, 
	param1
	);
	ld.param.f64 	%fd3031, [retval0];
	} // callseq 12
	setp.lt.s32 	%p235, %r169, 0;
	neg.f64 	%fd3033, %fd3031;
	selp.f64 	%fd3034, %fd3033, %fd3031, %p234;
	selp.f64 	%fd8048, %fd3034, %fd3031, %p235;
	setp.neu.f64 	%p236, %fd266, 0d0000000000000000;
	@%p236 bra 	$L__BB0_201;
	setp.eq.s32 	%p237, %r46, 1062207488;
	selp.b32 	%r919, %r169, 0, %p237;
	setp.lt.s32 	%p238, %r480, 0;
	or.b32  	%r920, %r919, 2146435072;
	selp.b32 	%r921, %r920, %r919, %p238;
	mov.b32 	%r922, 0;
	mov.b64 	%fd8048, {%r922, %r921};
$L__BB0_201:
	add.f64 	%fd3035, %fd266, 0d4000000000000000;
	{
	.reg .b32 %temp; 
	mov.b64 	{%temp, %r923}, %fd3035;
	}
	and.b32  	%r924, %r923, 2146435072;
	setp.ne.s32 	%p239, %r924, 2146435072;
	@%p239 bra 	$L__BB0_206;
	setp.num.f64 	%p240, %fd266, %fd266;
	@%p240 bra 	$L__BB0_204;
	mov.f64 	%fd3036, 0d4000000000000000;
	add.rn.f64 	%fd8048, %fd266, %fd3036;
	bra.uni 	$L__BB0_206;
$L__BB0_204:
	setp.neu.f64 	%p241, %fd267, 0d7FF0000000000000;
	@%p241 bra 	$L__BB0_206;
	setp.lt.s32 	%p242, %r169, 0;
	setp.eq.s32 	%p243, %r46, 1062207488;
	setp.lt.s32 	%p244, %r480, 0;
	selp.b32 	%r926, 0, 2146435072, %p244;
	and.b32  	%r927, %r480, 2147483647;
	setp.ne.s32 	%p245, %r927, 1071644672;
	or.b32  	%r928, %r926, -2147483648;
	selp.b32 	%r929, %r928, %r926, %p245;
	selp.b32 	%r930, %r929, %r926, %p243;
	selp.b32 	%r931, %r930, %r926, %p242;
	mov.b32 	%r932, 0;
	mov.b64 	%fd8048, {%r932, %r931};
$L__BB0_206:
	setp.lt.s32 	%p246, %r50, 0;
	setp.eq.f64 	%p247, %fd266, 0d3FF0000000000000;
	add.f64 	%fd3037, %fd8048, 0d3FF0000000000000;
	rcp.rn.f64 	%fd3038, %fd3037;
	selp.f64 	%fd3039, 0d3FE0000000000000, %fd3038, %p247;
	{
	.reg .b32 %temp; 
	mov.b64 	{%temp, %r170}, %fd3039;
	}
	shr.u32 	%r933, %r170, 20;
	and.b32  	%r934, %r933, 2047;
	add.s32 	%r935, %r934, -1012;
	mov.b64 	%rd179, %fd3039;
	shl.b64 	%rd180, %rd179, %r935;
	setp.eq.s64 	%p248, %rd180, -9223372036854775808;
	{ // callseq 13, 0
	.param .b64 param0;
	st.param.f64 	[param0], 0d3FD999999999999A;
	.param .b64 param1;
	st.param.f64 	[param1], %fd3039;
	.param .b64 retval0;
	call.uni (retval0), 
	__internal_accurate_pow, 
	(
	param0, 
	param1
	);
	ld.param.f64 	%fd3040, [retval0];
	} // callseq 13
	neg.f64 	%fd3042, %fd3040;
	selp.f64 	%fd3043, %fd3042, %fd3040, %p248;
	selp.f64 	%fd3044, %fd3043, %fd3040, %p246;
	cvt.rzi.f64.f64 	%fd3045, %fd3039;
	setp.neu.f64 	%p249, %fd3039, %fd3045;
	selp.f64 	%fd3047, 0dFFF8000000000000, %fd3044, %p249;
	selp.f64 	%fd8049, %fd3047, %fd3044, %p246;
	add.f64 	%fd3048, %fd3039, 0d3FD999999999999A;
	{
	.reg .b32 %temp; 
	mov.b64 	{%temp, %r936}, %fd3048;
	}
	and.b32  	%r937, %r936, 2146435072;
	setp.ne.s32 	%p250, %r937, 2146435072;
	@%p250 bra 	$L__BB0_211;
	setp.num.f64 	%p251, %fd3039, %fd3039;
	@%p251 bra 	$L__BB0_209;
	mov.f64 	%fd3050, 0d3FD999999999999A;
	add.rn.f64 	%fd8049, %fd3050, %fd3039;
	bra.uni 	$L__BB0_211;
$L__BB0_209:
	abs.f64 	%fd3049, %fd3039;
	setp.neu.f64 	%p252, %fd3049, 0d7FF0000000000000;
	@%p252 bra 	$L__BB0_211;
	shr.s32 	%r938, %r170, 31;
	and.b32  	%r939, %r938, 2146435072;
	mov.b32 	%r940, 0;
	mov.b64 	%fd8049, {%r940, %r939};
$L__BB0_211:
	setp.eq.f64 	%p253, %fd3039, 0d0000000000000000;
	selp.f64 	%fd3051, 0d3FF0000000000000, %fd8049, %p253;
	add.f64 	%fd3052, %fd249, 0d3FF0000000000000;
	div.rn.f64 	%fd3053, %fd248, %fd3052;
	mul.f64 	%fd3054, %fd3053, %fd3051;
	add.s64 	%rd26, %rd25, %rd7;
	st.global.f64 	[%rd26], %fd3054;
	mov.f64 	%fd3055, 0dC0C54E8000000000;
	div.rn.f64 	%fd279, %fd3055, %fd4;
	fma.rn.f64 	%fd3056, %fd279, 0d3FF71547652B82FE, 0d4338000000000000;
	{
	.reg .b32 %temp; 
	mov.b64 	{%r171, %temp}, %fd3056;
	}
	mov.f64 	%fd3057, 0dC338000000000000;
	add.rn.f64 	%fd3058, %fd3056, %fd3057;
	fma.rn.f64 	%fd3059, %fd3058, 0dBFE62E42FEFA39EF, %fd279;
	fma.rn.f64 	%fd3060, %fd3058, 0dBC7ABC9E3B39803F, %fd3059;
	fma.rn.f64 	%fd3061, %fd3060, 0d3E5ADE1569CE2BDF, 0d3E928AF3FCA213EA;
	fma.rn.f64 	%fd3062, %fd3061, %fd3060, 0d3EC71DEE62401315;
	fma.rn.f64 	%fd3063, %fd3062, %fd3060, 0d3EFA01997C89EB71;
	fma.rn.f64 	%fd3064, %fd3063, %fd3060, 0d3F2A01A014761F65;
	fma.rn.f64 	%fd3065, %fd3064, %fd3060, 0d3F56C16C1852B7AF;
	fma.rn.f64 	%fd3066, %fd3065, %fd3060, 0d3F81111111122322;
	fma.rn.f64 	%fd3067, %fd3066, %fd3060, 0d3FA55555555502A1;
	fma.rn.f64 	%fd3068, %fd3067, %fd3060, 0d3FC5555555555511;
	fma.rn.f64 	%fd3069, %fd3068, %fd3060, 0d3FE000000000000B;
	fma.rn.f64 	%fd3070, %fd3069, %fd3060, 0d3FF0000000000000;
	fma.rn.f64 	%fd3071, %fd3070, %fd3060, 0d3FF0000000000000;
	{
	.reg .b32 %temp; 
	mov.b64 	{%r172, %temp}, %fd3071;
	}
	{
	.reg .b32 %temp; 
	mov.b64 	{%temp, %r173}, %fd3071;
	}
	shl.b32 	%r941, %r171, 20;
	add.s32 	%r942, %r941, %r173;
	mov.b64 	%fd8050, {%r172, %r942};
	{
	.reg .b32 %temp; 
	mov.b64 	{%temp, %r943}, %fd279;
	}
	mov.b32 	%f78, %r943;
	abs.f32 	%f23, %f78;
	setp.lt.f32 	%p254, %f23, 0f4086232B;
	@%p254 bra 	$L__BB0_214;
	setp.lt.f64 	%p255, %fd279, 0d0000000000000000;
	add.f64 	%fd3072, %fd279, 0d7FF0000000000000;
	selp.f64 	%fd8050, 0d0000000000000000, %fd3072, %p255;
	setp.geu.f32 	%p256, %f23, 0f40874800;
	@%p256 bra 	$L__BB0_214;
	shr.u32 	%r944, %r171, 31;
	add.s32 	%r945, %r171, %r944;
	shr.s32 	%r946, %r945, 1;
	shl.b32 	%r947, %r946, 20;
	add.s32 	%r948, %r173, %r947;
	mov.b64 	%fd3073, {%r172, %r948};
	sub.s32 	%r949, %r171, %r946;
	shl.b32 	%r950, %r949, 20;
	add.s32 	%r951, %r950, 1072693248;
	mov.b32 	%r952, 0;
	mov.b64 	%fd3074, {%r952, %r951};
	mul.f64 	%fd8050, %fd3074, %fd3073;
$L__BB0_214:
	mul.f64 	%fd3075, %fd8050, 0d3EA7368449C6E089;
	mul.f64 	%fd3076, %fd5, %fd3075;
	add.s64 	%rd27, %rd26, %rd7;
	st.global.f64 	[%rd27], %fd3076;
	mov.f64 	%fd3077, 0d4062200000000000;
	div.rn.f64 	%fd284, %fd3077, %fd4;
	fma.rn.f64 	%fd3078, %fd284, 0d3FF71547652B82FE, 0d4338000000000000;
	{
	.reg .b32 %temp; 
	mov.b64 	{%r174, %temp}, %fd3078;
	}
	mov.f64 	%fd3079, 0dC338000000000000;
	add.rn.f64 	%fd3080, %fd3078, %fd3079;
	fma.rn.f64 	%fd3081, %fd3080, 0dBFE62E42FEFA39EF, %fd284;
	fma.rn.f64 	%fd3082, %fd3080, 0dBC7ABC9E3B39803F, %fd3081;
	fma.rn.f64 	%fd3083, %fd3082, 0d3E5ADE1569CE2BDF, 0d3E928AF3FCA213EA;
	fma.rn.f64 	%fd3084, %fd3083, %fd3082, 0d3EC71DEE62401315;
	fma.rn.f64 	%fd3085, %fd3084, %fd3082, 0d3EFA01997C89EB71;
	fma.rn.f64 	%fd3086, %fd3085, %fd3082, 0d3F2A01A014761F65;
	fma.rn.f64 	%fd3087, %fd3086, %fd3082, 0d3F56C16C1852B7AF;
	fma.rn.f64 	%fd3088, %fd3087, %fd3082, 0d3F81111111122322;
	fma.rn.f64 	%fd3089, %fd3088, %fd3082, 0d3FA55555555502A1;
	fma.rn.f64 	%fd3090, %fd3089, %fd3082, 0d3FC5555555555511;
	fma.rn.f64 	%fd3091, %fd3090, %fd3082, 0d3FE000000000000B;
	fma.rn.f64 	%fd3092, %fd3091, %fd3082, 0d3FF0000000000000;
	fma.rn.f64 	%fd3093, %fd3092, %fd3082, 0d3FF0000000000000;
	{
	.reg .b32 %temp; 
	mov.b64 	{%r175, %temp}, %fd3093;
	}
	{
	.reg .b32 %temp; 
	mov.b64 	{%temp, %r176}, %fd3093;
	}
	shl.b32 	%r953, %r174, 20;
	add.s32 	%r954, %r953, %r176;
	mov.b64 	%fd8051, {%r175, %r954};
	{
	.reg .b32 %temp; 
	mov.b64 	{%temp, %r955}, %fd284;
	}
	mov.b32 	%f79, %r955;
	abs.f32 	%f24, %f79;
	setp.lt.f32 	%p257, %f24, 0f4086232B;
	@%p257 bra 	$L__BB0_217;
	setp.lt.f64 	%p258, %fd284, 0d0000000000000000;
	add.f64 	%fd3094, %fd284, 0d7FF0000000000000;
	selp.f64 	%fd8051, 0d0000000000000000, %fd3094, %p258;
	setp.geu.f32 	%p259, %f24, 0f40874800;
	@%p259 bra 	$L__BB0_217;
	shr.u32 	%r956, %r174, 31;
	add.s32 	%r957, %r174, %r956;
	shr.s32 	%r958, %r957, 1;
	shl.b32 	%r959, %r958, 20;
	add.s32 	%r960, %r176, %r959;
	mov.b64 	%fd3095, {%r175, %r960};
	sub.s32 	%r961, %r174, %r958;
	shl.b32 	%r962, %r961, 20;
	add.s32 	%r963, %r962, 1072693248;
	mov.b32 	%r964, 0;
	mov.b64 	%fd3096, {%r964, %r963};
	mul.f64 	%fd8051, %fd3096, %fd3095;
$L__BB0_217:
	mul.f64 	%fd3097, %fd8051, 0d3D9B449455072ACE;
	add.s64 	%rd28, %rd27, %rd7;
	st.global.f64 	[%rd28], %fd3097;
	mov.f64 	%fd3098, 0dC093600000000000;
	div.rn.f64 	%fd289, %fd3098, %fd4;
	fma.rn.f64 	%fd3099, %fd289, 0d3FF71547652B82FE, 0d4338000000000000;
	{
	.reg .b32 %temp; 
	mov.b64 	{%r177, %temp}, %fd3099;
	}
	mov.f64 	%fd3100, 0dC338000000000000;
	add.rn.f64 	%fd3101, %fd3099, %fd3100;
	fma.rn.f64 	%fd3102, %fd3101, 0dBFE62E42FEFA39EF, %fd289;
	fma.rn.f64 	%fd3103, %fd3101, 0dBC7ABC9E3B39803F, %fd3102;
	fma.rn.f64 	%fd3104, %fd3103, 0d3E5ADE1569CE2BDF, 0d3E928AF3FCA213EA;
	fma.rn.f64 	%fd3105, %fd3104, %fd3103, 0d3EC71DEE62401315;
	fma.rn.f64 	%fd3106, %fd3105, %fd3103, 0d3EFA01997C89EB71;
	fma.rn.f64 	%fd3107, %fd3106, %fd3103, 0d3F2A01A014761F65;
	fma.rn.f64 	%fd3108, %fd3107, %fd3103, 0d3F56C16C1852B7AF;
	fma.rn.f64 	%fd3109, %fd3108, %fd3103, 0d3F81111111122322;
	fma.rn.f64 	%fd3110, %fd3109, %fd3103, 0d3FA55555555502A1;
	fma.rn.f64 	%fd3111, %fd3110, %fd3103, 0d3FC5555555555511;
	fma.rn.f64 	%fd3112, %fd3111, %fd3103, 0d3FE000000000000B;
	fma.rn.f64 	%fd3113, %fd3112, %fd3103, 0d3FF0000000000000;
	fma.rn.f64 	%fd3114, %fd3113, %fd3103, 0d3FF0000000000000;
	{
	.reg .b32 %temp; 
	mov.b64 	{%r178, %temp}, %fd3114;
	}
	{
	.reg .b32 %temp; 
	mov.b64 	{%temp, %r179}, %fd3114;
	}
	shl.b32 	%r965, %r177, 20;
	add.s32 	%r966, %r965, %r179;
	mov.b64 	%fd8052, {%r178, %r966};
	{
	.reg .b32 %temp; 
	mov.b64 	{%temp, %r967}, %fd289;
	}
	mov.b32 	%f80, %r967;
	abs.f32 	%f25, %f80;
	setp.lt.f32 	%p260, %f25, 0f4086232B;
	@%p260 bra 	$L__BB0_220;
	setp.lt.f64 	%p261, %fd289, 0d0000000000000000;
	add.f64 	%fd3115, %fd289, 0d7FF0000000000000;
	selp.f64 	%fd8052, 0d0000000000000000, %fd3115, %p261;
	setp.geu.f32 	%p262, %f25, 0f40874800;
	@%p262 bra 	$L__BB0_220;
	shr.u32 	%r968, %r177, 31;
	add.s32 	%r969, %r177, %r968;
	shr.s32 	%r970, %r969, 1;
	shl.b32 	%r971, %r970, 20;
	add.s32 	%r972, %r179, %r971;
	mov.b64 	%fd3116, {%r178, %r972};
	sub.s32 	%r973, %r177, %r970;
	shl.b32 	%r974, %r973, 20;
	add.s32 	%r975, %r974, 1072693248;
	mov.b32 	%r976, 0;
	mov.b64 	%fd3117, {%r976, %r975};
	mul.f64 	%fd8052, %fd3117, %fd3116;
$L__BB0_220:
	mul.f64 	%fd3118, %fd8052, 0d3D9D06F07B8BC236;
	add.s64 	%rd29, %rd28, %rd7;
	st.global.f64 	[%rd29], %fd3118;
	mov.f64 	%fd3119, 0dC041000000000000;
	div.rn.f64 	%fd294, %fd3119, %fd4;
	fma.rn.f64 	%fd3120, %fd294, 0d3FF71547652B82FE, 0d4338000000000000;
	{
	.reg .b32 %temp; 
	mov.b64 	{%r180, %temp}, %fd3120;
	}
	mov.f64 	%fd3121, 0dC338000000000000;
	add.rn.f64 	%fd3122, %fd3120, %fd3121;
	fma.rn.f64 	%fd3123, %fd3122, 0dBFE62E42FEFA39EF, %fd294;
	fma.rn.f64 	%fd3124, %fd3122, 0dBC7ABC9E3B39803F, %fd3123;
	fma.rn.f64 	%fd3125, %fd3124, 0d3E5ADE1569CE2BDF, 0d3E928AF3FCA213EA;
	fma.rn.f64 	%fd3126, %fd3125, %fd3124, 0d3EC71DEE62401315;
	fma.rn.f64 	%fd3127, %fd3126, %fd3124, 0d3EFA01997C89EB71;
	fma.rn.f64 	%fd3128, %fd3127, %fd3124, 0d3F2A01A014761F65;
	fma.rn.f64 	%fd3129, %fd3128, %fd3124, 0d3F56C16C1852B7AF;
	fma.rn.f64 	%fd3130, %fd3129, %fd3124, 0d3F81111111122322;
	fma.rn.f64 	%fd3131, %fd3130, %fd3124, 0d3FA55555555502A1;
	fma.rn.f64 	%fd3132, %fd3131, %fd3124, 0d3FC5555555555511;
	fma.rn.f64 	%fd3133, %fd3132, %fd3124, 0d3FE000000000000B;
	fma.rn.f64 	%fd3134, %fd3133, %fd3124, 0d3FF0000000000000;
	fma.rn.f64 	%fd3135, %fd3134, %fd3124, 0d3FF0000000000000;
	{
	.reg .b32 %temp; 
	mov.b64 	{%r181, %temp}, %fd3135;
	}
	{
	.reg .b32 %temp; 
	mov.b64 	{%temp, %r182}, %fd3135;
	}
	shl.b32 	%r977, %r180, 20;
	add.s32 	%r978, %r977, %r182;
	mov.b64 	%fd8053, {%r181, %r978};
	{
	.reg .b32 %temp; 
	mov.b64 	{%temp, %r979}, %fd294;
	}
	mov.b32 	%f81, %r979;
	abs.f32 	%f26, %f81;
	setp.lt.f32 	%p263, %f26, 0f4086232B;
	@%p263 bra 	$L__BB0_223;
	setp.lt.f64 	%p264, %fd294, 0d0000000000000000;
	add.f64 	%fd3136, %fd294, 0d7FF0000000000000;
	selp.f64 	%fd8053, 0d0000000000000000, %fd3136, %p264;
	setp.geu.f32 	%p265, %f26, 0f40874800;
	@%p265 bra 	$L__BB0_223;
	shr.u32 	%r980, %r180, 31;
	add.s32 	%r981, %r180, %r980;
	shr.s32 	%r982, %r981, 1;
	shl.b32 	%r983, %r982, 20;
	add.s32 	%r984, %r182, %r983;
	mov.b64 	%fd3137, {%r181, %r984};
	sub.s32 	%r985, %r180, %r982;
	shl.b32 	%r986, %r985, 20;
	add.s32 	%r987, %r986, 1072693248;
	mov.b32 	%r988, 0;
	mov.b64 	%fd3138, {%r988, %r987};
	mul.f64 	%fd8053, %fd3138, %fd3137;
$L__BB0_223:
	mul.f64 	%fd3139, %fd8053, 0d3DD643DE477E1C3E;
	add.s64 	%rd30, %rd29, %rd7;
	st.global.f64 	[%rd30], %fd3139;
	mov.f64 	%fd3140, 0dC05CC00000000000;
	div.rn.f64 	%fd299, %fd3140, %fd4;
	fma.rn.f64 	%fd3141, %fd299, 0d3FF71547652B82FE, 0d4338000000000000;
	{
	.reg .b32 %temp; 
	mov.b64 	{%r183, %temp}, %fd3141;
	}
	mov.f64 	%fd3142, 0dC338000000000000;
	add.rn.f64 	%fd3143, %fd3141, %fd3142;
	fma.rn.f64 	%fd3144, %fd3143, 0dBFE62E42FEFA39EF, %fd299;
	fma.rn.f64 	%fd3145, %fd3143, 0dBC7ABC9E3B39803F, %fd3144;
	fma.rn.f64 	%fd3146, %fd3145, 0d3E5ADE1569CE2BDF, 0d3E928AF3FCA213EA;
	fma.rn.f64 	%fd3147, %fd3146, %fd3145, 0d3EC71DEE62401315;
	fma.rn.f64 	%fd3148, %fd3147, %fd3145, 0d3EFA01997C89EB71;
	fma.rn.f64 	%fd3149, %fd3148, %fd3145, 0d3F2A01A014761F65;
	fma.rn.f64 	%fd3150, %fd3149, %fd3145, 0d3F56C16C1852B7AF;
	fma.rn.f64 	%fd3151, %fd3150, %fd3145, 0d3F81111111122322;
	fma.rn.f64 	%fd3152, %fd3151, %fd3145, 0d3FA55555555502A1;
	fma.rn.f64 	%fd3153, %fd3152, %fd3145, 0d3FC5555555555511;
	fma.rn.f64 	%fd3154, %fd3153, %fd3145, 0d3FE000000000000B;
	fma.rn.f64 	%fd3155, %fd3154, %fd3145, 0d3FF0000000000000;
	fma.rn.f64 	%fd3156, %fd3155, %fd3145, 0d3FF0000000000000;
	{
	.reg .b32 %temp; 
	mov.b64 	{%r184, %temp}, %fd3156;
	}
	{
	.reg .b32 %temp; 
	mov.b64 	{%temp, %r185}, %fd3156;
	}
	shl.b32 	%r989, %r183, 20;
	add.s32 	%r990, %r989, %r185;
	mov.b64 	%fd8054, {%r184, %r990};
	{
	.reg .b32 %temp; 
	mov.b64 	{%temp, %r991}, %fd299;
	}
	mov.b32 	%f82, %r991;
	abs.f32 	%f27, %f82;
	setp.lt.f32 	%p266, %f27, 0f4086232B;
	@%p266 bra 	$L__BB0_226;
	setp.lt.f64 	%p267, %fd299, 0d0000000000000000;
	add.f64 	%fd3157, %fd299, 0d7FF0000000000000;
	selp.f64 	%fd8054, 0d0000000000000000, %fd3157, %p267;
	setp.geu.f32 	%p268, %f27, 0f40874800;
	@%p268 bra 	$L__BB0_226;
	shr.u32 	%r992, %r183, 31;
	add.s32 	%r993, %r183, %r992;
	shr.s32 	%r994, %r993, 1;
	shl.b32 	%r995, %r994, 20;
	add.s32 	%r996, %r185, %r995;
	mov.b64 	%fd3158, {%r184, %r996};
	sub.s32 	%r997, %r183, %r994;
	shl.b32 	%r998, %r997, 20;
	add.s32 	%r999, %r998, 1072693248;
	mov.b32 	%r1000, 0;
	mov.b64 	%fd3159, {%r1000, %r999};
	mul.f64 	%fd8054, %fd3159, %fd3158;
$L__BB0_226:
	add.s32 	%r1001, %r5, %r6;
	mul.f64 	%fd3160, %fd8054, 0d3D8D06F07B8BC236;
	mul.wide.s32 	%rd182, %r1001, 8;
	add.s64 	%rd31, %rd169, %rd182;
	st.global.f64 	[%rd31], %fd3160;
	mov.f64 	%fd3161, 0dC097C00000000000;
	div.rn.f64 	%fd304, %fd3161, %fd4;
	fma.rn.f64 	%fd3162, %fd304, 0d3FF71547652B82FE, 0d4338000000000000;
	{
	.reg .b32 %temp; 
	mov.b64 	{%r186, %temp}, %fd3162;
	}
	mov.f64 	%fd3163, 0dC338000000000000;
	add.rn.f64 	%fd3164, %fd3162, %fd3163;
	fma.rn.f64 	%fd3165, %fd3164, 0dBFE62E42FEFA39EF, %fd304;
	fma.rn.f64 	%fd3166, %fd3164, 0dBC7ABC9E3B39803F, %fd3165;
	fma.rn.f64 	%fd3167, %fd3166, 0d3E5ADE1569CE2BDF, 0d3E928AF3FCA213EA;
	fma.rn.f64 	%fd3168, %fd3167, %fd3166, 0d3EC71DEE62401315;
	fma.rn.f64 	%fd3169, %fd3168, %fd3166, 0d3EFA01997C89EB71;
	fma.rn.f64 	%fd3170, %fd3169, %fd3166, 0d3F2A01A014761F65;
	fma.rn.f64 	%fd3171, %fd3170, %fd3166, 0d3F56C16C1852B7AF;
	fma.rn.f64 	%fd3172, %fd3171, %fd3166, 0d3F81111111122322;
	fma.rn.f64 	%fd3173, %fd3172, %fd3166, 0d3FA55555555502A1;
	fma.rn.f64 	%fd3174, %fd3173, %fd3166, 0d3FC5555555555511;
	fma.rn.f64 	%fd3175, %fd3174, %fd3166, 0d3FE000000000000B;
	fma.rn.f64 	%fd3176, %fd3175, %fd3166, 0d3FF0000000000000;
	fma.rn.f64 	%fd3177, %fd3176, %fd3166, 0d3FF0000000000000;
	{
	.reg .b32 %temp; 
	mov.b64 	{%r187, %temp}, %fd3177;
	}
	{
	.reg .b32 %temp; 
	mov.b64 	{%temp, %r188}, %fd3177;
	}
	shl.b32 	%r1002, %r186, 20;
	add.s32 	%r1003, %r1002, %r188;
	mov.b64 	%fd8055, {%r187, %r1003};
	{
	.reg .b32 %temp; 
	mov.b64 	{%temp, %r1004}, %fd304;
	}
	mov.b32 	%f83, %r1004;
	abs.f32 	%f28, %f83;
	setp.lt.f32 	%p269, %f28, 0f4086232B;
	@%p269 bra 	$L__BB0_229;
	setp.lt.f64 	%p270, %fd304, 0d0000000000000000;
	add.f64 	%fd3178, %fd304, 0d7FF0000000000000;
	selp.f64 	%fd8055, 0d0000000000000000, %fd3178, %p270;
	setp.geu.f32 	%p271, %f28, 0f40874800;
	@%p271 bra 	$L__BB0_229;
	shr.u32 	%r1005, %r186, 31;
	add.s32 	%r1006, %r186, %r1005;
	shr.s32 	%r1007, %r1006, 1;
	shl.b32 	%r1008, %r1007, 20;
	add.s32 	%r1009, %r188, %r1008;
	mov.b64 	%fd3179, {%r187, %r1009};
	sub.s32 	%r1010, %r186, %r1007;
	shl.b32 	%r1011, %r1010, 20;
	add.s32 	%r1012, %r1011, 1072693248;
	mov.b32 	%r1013, 0;
	mov.b64 	%fd3180, {%r1013, %r1012};
	mul.f64 	%fd8055, %fd3180, %fd3179;
$L__BB0_229:
	setp.neu.f64 	%p272, %fd23, 0d0000000000000000;
	mul.f64 	%fd3181, %fd8055, 0d3D7CD9E7447E7FDF;
	add.s64 	%rd32, %rd31, %rd7;
	st.global.f64 	[%rd32], %fd3181;
	mov.f64 	%fd3182, 0d400A666666666666;
	{
	.reg .b32 %temp; 
	mov.b64 	{%temp, %r189}, %fd3182;
	}
	and.b32  	%r190, %r189, 2146435072;
	@%p272 bra 	$L__BB0_231;
	setp.eq.s32 	%p274, %r190, 1126170624;
	selp.b32 	%r1014, %r21, 0, %p274;
	setp.lt.s32 	%p275, %r189, 0;
	or.b32  	%r1015, %r1014, 2146435072;
	selp.b32 	%r1016, %r1015, %r1014, %p275;
	mov.b32 	%r1017, 0;
	mov.b64 	%fd8057, {%r1017, %r1016};
	bra.uni 	$L__BB0_232;
$L__BB0_231:
	setp.lt.s32 	%p273, %r21, 0;
	{ // callseq 14, 0
	.param .b64 param0;
	st.param.f64 	[param0], %fd24;
	.param .b64 param1;
	st.param.f64 	[param1], 0d400A666666666666;
	.param .b64 retval0;
	call.uni (retval0), 
	__internal_accurate_pow, 
	(
	param0, 
	param1
	);
	ld.param.f64 	%fd3183, [retval0];
	} // callseq 14
	selp.f64 	%fd8057, 0dFFF8000000000000, %fd3183, %p273;
$L__BB0_232:
	add.f64 	%fd3185, %fd23, 0d400A666666666666;
	{
	.reg .b32 %temp; 
	mov.b64 	{%temp, %r1018}, %fd3185;
	}
	and.b32  	%r1019, %r1018, 2146435072;
	setp.ne.s32 	%p276, %r1019, 2146435072;
	@%p276 bra 	$L__BB0_237;
	setp.num.f64 	%p277, %fd23, %fd23;
	@%p277 bra 	$L__BB0_235;
	mov.f64 	%fd3186, 0d400A666666666666;
	add.rn.f64 	%fd8057, %fd23, %fd3186;
	bra.uni 	$L__BB0_237;
$L__BB0_235:
	setp.neu.f64 	%p278, %fd24, 0d7FF0000000000000;
	@%p278 bra 	$L__BB0_237;
	setp.eq.s32 	%p279, %r190, 1126170624;
	setp.lt.s32 	%p280, %r21, 0;
	setp.lt.s32 	%p281, %r189, 0;
	selp.b32 	%r1021, 0, 2146435072, %p281;
	and.b32  	%r1022, %r189, 2147483647;
	setp.ne.s32 	%p282, %r1022, 1071644672;
	or.b32  	%r1023, %r1021, -2147483648;
	selp.b32 	%r1024, %r1023, %r1021, %p282;
	selp.b32 	%r1025, %r1024, %r1021, %p279;
	selp.b32 	%r1026, %r1025, %r1021, %p280;
	mov.b32 	%r1027, 0;
	mov.b64 	%fd8057, {%r1027, %r1026};
$L__BB0_237:
	setp.gt.s32 	%p283, %r50, 1048575;
	setp.eq.f64 	%p284, %fd23, 0d3FF0000000000000;
	mul.f64 	%fd3188, %fd8057, 0d39F77397DEC09908;
	selp.f64 	%fd3189, 0d39F77397DEC09908, %fd3188, %p284;
	mul.f64 	%fd315, %fd5, %fd3189;
	div.rn.f64 	%fd316, %fd315, 0d3E049DA7E361CE4C;
	mov.b32 	%r1782, -1023;
	mov.f64 	%fd8058, 0d3FD999999999999A;
	mov.u32 	%r1780, %r50;
	@%p283 bra 	$L__BB0_239;
	mov.f64 	%fd8058, 0d433999999999999A;
	{
	.reg .b32 %temp; 
	mov.b64 	{%temp, %r1780}, %fd8058;
	}
	{
	.reg .b32 %temp; 
	mov.b64 	{%r1781, %temp}, %fd8058;
	}
	mov.b32 	%r1782, -1077;
$L__BB0_239:
	add.s32 	%r1030, %r1780, -1;
	setp.gt.u32 	%p285, %r1030, 2146435070;
	@%p285 bra 	$L__BB0_243;
	shr.u32 	%r1033, %r1780, 20;
	add.s32 	%r1783, %r1782, %r1033;
	and.b32  	%r1034, %r1780, 1048575;
	or.b32  	%r1035, %r1034, 1072693248;
	mov.b64 	%fd8059, {%r1781, %r1035};
	setp.lt.u32 	%p287, %r1035, 1073127583;
	@%p287 bra 	$L__BB0_242;
	{
	.reg .b32 %temp; 
	mov.b64 	{%r1036, %temp}, %fd8059;
	}
	{
	.reg .b32 %temp; 
	mov.b64 	{%temp, %r1037}, %fd8059;
	}
	add.s32 	%r1038, %r1037, -1048576;
	mov.b64 	%fd8059, {%r1036, %r1038};
	add.s32 	%r1783, %r1783, 1;
$L__BB0_242:
	add.f64 	%fd3192, %fd8059, 0dBFF0000000000000;
	add.f64 	%fd3193, %fd8059, 0d3FF0000000000000;
	rcp.approx.ftz.f64 	%fd3194, %fd3193;
	neg.f64 	%fd3195, %fd3193;
	fma.rn.f64 	%fd3196, %fd3195, %fd3194, 0d3FF0000000000000;
	fma.rn.f64 	%fd3197, %fd3196, %fd3196, %fd3196;
	fma.rn.f64 	%fd3198, %fd3197, %fd3194, %fd3194;
	mul.f64 	%fd3199, %fd3192, %fd3198;
	fma.rn.f64 	%fd3200, %fd3192, %fd3198, %fd3199;
	mul.f64 	%fd3201, %fd3200, %fd3200;
	fma.rn.f64 	%fd3202, %fd3201, 0d3EB1380B3AE80F1E, 0d3ED0EE258B7A8B04;
	fma.rn.f64 	%fd3203, %fd3202, %fd3201, 0d3EF3B2669F02676F;
	fma.rn.f64 	%fd3204, %fd3203, %fd3201, 0d3F1745CBA9AB0956;
	fma.rn.f64 	%fd3205, %fd3204, %fd3201, 0d3F3C71C72D1B5154;
	fma.rn.f64 	%fd3206, %fd3205, %fd3201, 0d3F624924923BE72D;
	fma.rn.f64 	%fd3207, %fd3206, %fd3201, 0d3F8999999999A3C4;
	fma.rn.f64 	%fd3208, %fd3207, %fd3201, 0d3FB5555555555554;
	sub.f64 	%fd3209, %fd3192, %fd3200;
	add.f64 	%fd3210, %fd3209, %fd3209;
	neg.f64 	%fd3211, %fd3200;
	fma.rn.f64 	%fd3212, %fd3211, %fd3192, %fd3210;
	mul.f64 	%fd3213, %fd3198, %fd3212;
	mul.f64 	%fd3214, %fd3201, %fd3208;
	fma.rn.f64 	%fd3215, %fd3214, %fd3200, %fd3213;
	xor.b32  	%r1039, %r1783, -2147483648;
	mov.b32 	%r1040, 1127219200;
	mov.b64 	%fd3216, {%r1039, %r1040};
	mov.b32 	%r1041, -2147483648;
	mov.b64 	%fd3217, {%r1041, %r1040};
	sub.f64 	%fd3218, %fd3216, %fd3217;
	fma.rn.f64 	%fd3219, %fd3218, 0d3FE62E42FEFA39EF, %fd3200;
	fma.rn.f64 	%fd3220, %fd3218, 0dBFE62E42FEFA39EF, %fd3219;
	sub.f64 	%fd3221, %fd3220, %fd3200;
	sub.f64 	%fd3222, %fd3215, %fd3221;
	fma.rn.f64 	%fd3223, %fd3218, 0d3C7ABC9E3B39803F, %fd3222;
	add.f64 	%fd8060, %fd3219, %fd3223;
	bra.uni 	$L__BB0_244;
$L__BB0_243:
	fma.rn.f64 	%fd3191, %fd8058, 0d7FF0000000000000, 0d7FF0000000000000;
	{
	.reg .b32 %temp; 
	mov.b64 	{%temp, %r1031}, %fd8058;
	}
	and.b32  	%r1032, %r1031, 2147483647;
	setp.eq.s32 	%p286, %r1032, 0;
	selp.f64 	%fd8060, 0dFFF0000000000000, %fd3191, %p286;
$L__BB0_244:
	mul.f64 	%fd3224, %fd8060, 0d3C695355BAAAFAD3;
	fma.rn.f64 	%fd3225, %fd8060, 0d3FDBCB7B1526E50E, %fd3224;
	mul.f64 	%fd324, %fd3225, 0d3FF451EB851EB852;
	{
	.reg .b32 %temp; 
	mov.b64 	{%temp, %r1784}, %fd316;
	}
	{
	.reg .b32 %temp; 
	mov.b64 	{%r1785, %temp}, %fd316;
	}
	setp.gt.s32 	%p288, %r1784, 1048575;
	mov.b32 	%r1786, -1023;
	mov.f64 	%fd8061, %fd316;
	@%p288 bra 	$L__BB0_246;
	mul.f64 	%fd8061, %fd316, 0d4350000000000000;
	{
	.reg .b32 %temp; 
	mov.b64 	{%temp, %r1784}, %fd8061;
	}
	{
	.reg .b32 %temp; 
	mov.b64 	{%r1785, %temp}, %fd8061;
	}
	mov.b32 	%r1786, -1077;
$L__BB0_246:
	add.s32 	%r1044, %r1784, -1;
	setp.gt.u32 	%p289, %r1044, 2146435070;
	@%p289 bra 	$L__BB0_250;
	shr.u32 	%r1047, %r1784, 20;
	add.s32 	%r1787, %r1786, %r1047;
	and.b32  	%r1048, %r1784, 1048575;
	or.b32  	%r1049, %r1048, 1072693248;
	mov.b64 	%fd8062, {%r1785, %r1049};
	setp.lt.u32 	%p291, %r1049, 1073127583;
	@%p291 bra 	$L__BB0_249;
	{
	.reg .b32 %temp; 
	mov.b64 	{%r1050, %temp}, %fd8062;
	}
	{
	.reg .b32 %temp; 
	mov.b64 	{%temp, %r1051}, %fd8062;
	}
	add.s32 	%r1052, %r1051, -1048576;
	mov.b64 	%fd8062, {%r1050, %r1052};
	add.s32 	%r1787, %r1787, 1;
$L__BB0_249:
	add.f64 	%fd3227, %fd8062, 0dBFF0000000000000;
	add.f64 	%fd3228, %fd8062, 0d3FF0000000000000;
	rcp.approx.ftz.f64 	%fd3229, %fd3228;
	neg.f64 	%fd3230, %fd3228;
	fma.rn.f64 	%fd3231, %fd3230, %fd3229, 0d3FF0000000000000;
	fma.rn.f64 	%fd3232, %fd3231, %fd3231, %fd3231;
	fma.rn.f64 	%fd3233, %fd3232, %fd3229, %fd3229;
	mul.f64 	%fd3234, %fd3227, %fd3233;
	fma.rn.f64 	%fd3235, %fd3227, %fd3233, %fd3234;
	mul.f64 	%fd3236, %fd3235, %fd3235;
	fma.rn.f64 	%fd3237, %fd3236, 0d3EB1380B3AE80F1E, 0d3ED0EE258B7A8B04;
	fma.rn.f64 	%fd3238, %fd3237, %fd3236, 0d3EF3B2669F02676F;
	fma.rn.f64 	%fd3239, %fd3238, %fd3236, 0d3F1745CBA9AB0956;
	fma.rn.f64 	%fd3240, %fd3239, %fd3236, 0d3F3C71C72D1B5154;
	fma.rn.f64 	%fd3241, %fd3240, %fd3236, 0d3F624924923BE72D;
	fma.rn.f64 	%fd3242, %fd3241, %fd3236, 0d3F8999999999A3C4;
	fma.rn.f64 	%fd3243, %fd3242, %fd3236, 0d3FB5555555555554;
	sub.f64 	%fd3244, %fd3227, %fd3235;
	add.f64 	%fd3245, %fd3244, %fd3244;
	neg.f64 	%fd3246, %fd3235;
	fma.rn.f64 	%fd3247, %fd3246, %fd3227, %fd3245;
	mul.f64 	%fd3248, %fd3233, %fd3247;
	mul.f64 	%fd3249, %fd3236, %fd3243;
	fma.rn.f64 	%fd3250, %fd3249, %fd3235, %fd3248;
	xor.b32  	%r1053, %r1787, -2147483648;
	mov.b32 	%r1054, 1127219200;
	mov.b64 	%fd3251, {%r1053, %r1054};
	mov.b32 	%r1055, -2147483648;
	mov.b64 	%fd3252, {%r1055, %r1054};
	sub.f64 	%fd3253, %fd3251, %fd3252;
	fma.rn.f64 	%fd3254, %fd3253, 0d3FE62E42FEFA39EF, %fd3235;
	fma.rn.f64 	%fd3255, %fd3253, 0dBFE62E42FEFA39EF, %fd3254;
	sub.f64 	%fd3256, %fd3255, %fd3235;
	sub.f64 	%fd3257, %fd3250, %fd3256;
	fma.rn.f64 	%fd3258, %fd3253, 0d3C7ABC9E3B39803F, %fd3257;
	add.f64 	%fd8063, %fd3254, %fd3258;
	bra.uni 	$L__BB0_251;
$L__BB0_250:
	fma.rn.f64 	%fd3226, %fd8061, 0d7FF0000000000000, 0d7FF0000000000000;
	{
	.reg .b32 %temp; 
	mov.b64 	{%temp, %r1045}, %fd8061;
	}
	and.b32  	%r1046, %r1045, 2147483647;
	setp.eq.s32 	%p290, %r1046, 0;
	selp.f64 	%fd8063, 0dFFF0000000000000, %fd3226, %p290;
$L__BB0_251:
	setp.eq.s32 	%p292, %r46, 1062207488;
	mul.f64 	%fd3259, %fd8063, 0d3C695355BAAAFAD3;
	fma.rn.f64 	%fd3260, %fd8063, 0d3FDBCB7B1526E50E, %fd3259;
	mov.f64 	%fd3261, 0d3FE8000000000000;
	sub.f64 	%fd3262, %fd3261, %fd324;
	div.rn.f64 	%fd333, %fd3260, %fd3262;
	{
	.reg .b32 %temp; 
	mov.b64 	{%temp, %r209}, %fd333;
	}
	abs.f64 	%fd334, %fd333;
	{ // callseq 15, 0
	.param .b64 param0;
	st.param.f64 	[param0], %fd334;
	.param .b64 param1;
	st.param.f64 	[param1], 0d4000000000000000;
	.param .b64 retval0;
	call.uni (retval0), 
	__internal_accurate_pow, 
	(
	param0, 
	param1
	);
	ld.param.f64 	%fd3263, [retval0];
	} // callseq 15
	setp.lt.s32 	%p293, %r209, 0;
	neg.f64 	%fd3265, %fd3263;
	selp.f64 	%fd3266, %fd3265, %fd3263, %p292;
	selp.f64 	%fd8065, %fd3266, %fd3263, %p293;
	setp.neu.f64 	%p294, %fd333, 0d0000000000000000;
	@%p294 bra 	$L__BB0_253;
	setp.eq.s32 	%p295, %r46, 1062207488;
	selp.b32 	%r1057, %r209, 0, %p295;
	setp.lt.s32 	%p296, %r480, 0;
	or.b32  	%r1058, %r1057, 2146435072;
	selp.b32 	%r1059, %r1058, %r1057, %p296;
	mov.b32 	%r1060, 0;
	mov.b64 	%fd8065, {%r1060, %r1059};
$L__BB0_253:
	add.f64 	%fd3267, %fd333, 0d4000000000000000;
	{
	.reg .b32 %temp; 
	mov.b64 	{%temp, %r1061}, %fd3267;
	}
	and.b32  	%r1062, %r1061, 2146435072;
	setp.ne.s32 	%p297, %r1062, 2146435072;
	@%p297 bra 	$L__BB0_258;
	setp.num.f64 	%p298, %fd333, %fd333;
	@%p298 bra 	$L__BB0_256;
	mov.f64 	%fd3268, 0d4000000000000000;
	add.rn.f64 	%fd8065, %fd333, %fd3268;
	bra.uni 	$L__BB0_258;
$L__BB0_256:
	setp.neu.f64 	%p299, %fd334, 0d7FF0000000000000;
	@%p299 bra 	$L__BB0_258;
	setp.lt.s32 	%p300, %r209, 0;
	setp.eq.s32 	%p301, %r46, 1062207488;
	setp.lt.s32 	%p302, %r480, 0;
	selp.b32 	%r1064, 0, 2146435072, %p302;
	and.b32  	%r1065, %r480, 2147483647;
	setp.ne.s32 	%p303, %r1065, 1071644672;
	or.b32  	%r1066, %r1064, -2147483648;
	selp.b32 	%r1067, %r1066, %r1064, %p303;
	selp.b32 	%r1068, %r1067, %r1064, %p301;
	selp.b32 	%r1069, %r1068, %r1064, %p300;
	mov.b32 	%r1070, 0;
	mov.b64 	%fd8065, {%r1070, %r1069};
$L__BB0_258:
	setp.lt.s32 	%p304, %r50, 0;
	setp.eq.f64 	%p305, %fd333, 0d3FF0000000000000;
	add.f64 	%fd3269, %fd8065, 0d3FF0000000000000;
	rcp.rn.f64 	%fd3270, %fd3269;
	selp.f64 	%fd3271, 0d3FE0000000000000, %fd3270, %p305;
	{
	.reg .b32 %temp; 
	mov.b64 	{%temp, %r210}, %fd3271;
	}
	shr.u32 	%r1071, %r210, 20;
	and.b32  	%r1072, %r1071, 2047;
	add.s32 	%r1073, %r1072, -1012;
	mov.b64 	%rd184, %fd3271;
	shl.b64 	%rd185, %rd184, %r1073;
	setp.eq.s64 	%p306, %rd185, -9223372036854775808;
	{ // callseq 16, 0
	.param .b64 param0;
	st.param.f64 	[param0], 0d3FD999999999999A;
	.param .b64 param1;
	st.param.f64 	[param1], %fd3271;
	.param .b64 retval0;
	call.uni (retval0), 
	__internal_accurate_pow, 
	(
	param0, 
	param1
	);
	ld.param.f64 	%fd3272, [retval0];
	} // callseq 16
	neg.f64 	%fd3274, %fd3272;
	selp.f64 	%fd3275, %fd3274, %fd3272, %p306;
	selp.f64 	%fd3276, %fd3275, %fd3272, %p304;
	cvt.rzi.f64.f64 	%fd3277, %fd3271;
	setp.neu.f64 	%p307, %fd3271, %fd3277;
	selp.f64 	%fd3279, 0dFFF8000000000000, %fd3276, %p307;
	selp.f64 	%fd8066, %fd3279, %fd3276, %p304;
	add.f64 	%fd3280, %fd3271, 0d3FD999999999999A;
	{
	.reg .b32 %temp; 
	mov.b64 	{%temp, %r1074}, %fd3280;
	}
	and.b32  	%r1075, %r1074, 2146435072;
	setp.ne.s32 	%p308, %r1075, 2146435072;
	@%p308 bra 	$L__BB0_263;
	setp.num.f64 	%p309, %fd3271, %fd3271;
	@%p309 bra 	$L__BB0_261;
	mov.f64 	%fd3282, 0d3FD999999999999A;
	add.rn.f64 	%fd8066, %fd3282, %fd3271;
	bra.uni 	$L__BB0_263;
$L__BB0_261:
	abs.f64 	%fd3281, %fd3271;
	setp.neu.f64 	%p310, %fd3281, 0d7FF0000000000000;
	@%p310 bra 	$L__BB0_263;
	shr.s32 	%r1076, %r210, 31;
	and.b32  	%r1077, %r1076, 2146435072;
	mov.b32 	%r1078, 0;
	mov.b64 	%fd8066, {%r1078, %r1077};
$L__BB0_263:
	setp.neu.f64 	%p311, %fd23, 0d0000000000000000;
	setp.lt.s32 	%p312, %r21, 0;
	setp.eq.f64 	%p313, %fd3271, 0d0000000000000000;
	selp.f64 	%fd3283, 0d3FF0000000000000, %fd8066, %p313;
	add.f64 	%fd3284, %fd316, 0d3FF0000000000000;
	div.rn.f64 	%fd3285, %fd315, %fd3284;
	mul.f64 	%fd3286, %fd3285, %fd3283;
	add.s64 	%rd33, %rd32, %rd7;
	st.global.f64 	[%rd33], %fd3286;
	mov.f64 	%fd3287, 0d4008000000000000;
	{
	.reg .b32 %temp; 
	mov.b64 	{%temp, %r1079}, %fd3287;
	}
	and.b32  	%r212, %r1079, 2146435072;
	setp.eq.s32 	%p314, %r212, 1073741824;
	{ // callseq 17, 0
	.param .b64 param0;
	st.param.f64 	[param0], %fd24;
	.param .b64 param1;
	st.param.f64 	[param1], 0d4008000000000000;
	.param .b64 retval0;
	call.uni (retval0), 
	__internal_accurate_pow, 
	(
	param0, 
	param1
	);
	ld.param.f64 	%fd3288, [retval0];
	} // callseq 17
	neg.f64 	%fd3290, %fd3288;
	selp.f64 	%fd3291, %fd3290, %fd3288, %p314;
	selp.f64 	%fd8068, %fd3291, %fd3288, %p312;
	@%p311 bra 	$L__BB0_265;
	setp.eq.s32 	%p315, %r212, 1073741824;
	selp.b32 	%r1080, %r21, 0, %p315;
	setp.lt.s32 	%p316, %r1079, 0;
	or.b32  	%r1081, %r1080, 2146435072;
	selp.b32 	%r1082, %r1081, %r1080, %p316;
	mov.b32 	%r1083, 0;
	mov.b64 	%fd8068, {%r1083, %r1082};
$L__BB0_265:
	add.f64 	%fd3292, %fd23, 0d4008000000000000;
	{
	.reg .b32 %temp; 
	mov.b64 	{%temp, %r1084}, %fd3292;
	}
	and.b32  	%r1085, %r1084, 2146435072;
	setp.ne.s32 	%p317, %r1085, 2146435072;
	@%p317 bra 	$L__BB0_270;
	setp.num.f64 	%p318, %fd23, %fd23;
	@%p318 bra 	$L__BB0_268;
	mov.f64 	%fd3293, 0d4008000000000000;
	add.rn.f64 	%fd8068, %fd23, %fd3293;
	bra.uni 	$L__BB0_270;
$L__BB0_268:
	setp.neu.f64 	%p319, %fd24, 0d7FF0000000000000;
	@%p319 bra 	$L__BB0_270;
	setp.eq.s32 	%p320, %r212, 1073741824;
	setp.lt.s32 	%p321, %r21, 0;
	setp.lt.s32 	%p322, %r1079, 0;
	selp.b32 	%r1087, 0, 2146435072, %p322;
	and.b32  	%r1088, %r1079, 2147483647;
	setp.ne.s32 	%p323, %r1088, 1071644672;
	or.b32  	%r1089, %r1087, -2147483648;
	selp.b32 	%r1090, %r1089, %r1087, %p323;
	selp.b32 	%r1091, %r1090, %r1087, %p320;
	selp.b32 	%r1092, %r1091, %r1087, %p321;
	mov.b32 	%r1093, 0;
	mov.b64 	%fd8068, {%r1093, %r1092};
$L__BB0_270:
	setp.eq.f64 	%p324, %fd23, 0d3FF0000000000000;
	mul.f64 	%fd3295, %fd8068, 0d39DEEE40B18DEF33;
	selp.f64 	%fd3296, 0d39DEEE40B18DEF33, %fd3295, %p324;
	mul.f64 	%fd352, %fd5, %fd3296;
	div.rn.f64 	%fd353, %fd352, 0d3DEB7CDFD9D7BDBB;
	mov.f64 	%fd8069, 0d3FE3333333333333;
	{
	.reg .b32 %temp; 
	mov.b64 	{%r1789, %temp}, %fd8069;
	}
	setp.gt.s32 	%p325, %r99, 1048575;
	mov.b32 	%r1790, -1023;
	mov.u32 	%r1788, %r99;
	@%p325 bra 	$L__BB0_272;
	mov.f64 	%fd8069, 0d4343333333333333;
	{
	.reg .b32 %temp; 
	mov.b64 	{%temp, %r1788}, %fd8069;
	}
	{
	.reg .b32 %temp; 
	mov.b64 	{%r1789, %temp}, %fd8069;
	}
	mov.b32 	%r1790, -1077;
$L__BB0_272:
	add.s32 	%r1096, %r1788, -1;
	setp.gt.u32 	%p326, %r1096, 2146435070;
	@%p326 bra 	$L__BB0_276;
	shr.u32 	%r1099, %r1788, 20;
	add.s32 	%r1791, %r1790, %r1099;
	and.b32  	%r1100, %r1788, 1048575;
	or.b32  	%r1101, %r1100, 1072693248;
	mov.b64 	%fd8070, {%r1789, %r1101};
	setp.lt.u32 	%p328, %r1101, 1073127583;
	@%p328 bra 	$L__BB0_275;
	{
	.reg .b32 %temp; 
	mov.b64 	{%r1102, %temp}, %fd8070;
	}
	{
	.reg .b32 %temp; 
	mov.b64 	{%temp, %r1103}, %fd8070;
	}
	add.s32 	%r1104, %r1103, -1048576;
	mov.b64 	%fd8070, {%r1102, %r1104};
	add.s32 	%r1791, %r1791, 1;
$L__BB0_275:
	add.f64 	%fd3299, %fd8070, 0dBFF0000000000000;
	add.f64 	%fd3300, %fd8070, 0d3FF0000000000000;
	rcp.approx.ftz.f64 	%fd3301, %fd3300;
	neg.f64 	%fd3302, %fd3300;
	fma.rn.f64 	%fd3303, %fd3302, %fd3301, 0d3FF0000000000000;
	fma.rn.f64 	%fd3304, %fd3303, %fd3303, %fd3303;
	fma.rn.f64 	%fd3305, %fd3304, %fd3301, %fd3301;
	mul.f64 	%fd3306, %fd3299, %fd3305;
	fma.rn.f64 	%fd3307, %fd3299, %fd3305, %fd3306;
	mul.f64 	%fd3308, %fd3307, %fd3307;
	fma.rn.f64 	%fd3309, %fd3308, 0d3EB1380B3AE80F1E, 0d3ED0EE258B7A8B04;
	fma.rn.f64 	%fd3310, %fd3309, %fd3308, 0d3EF3B2669F02676F;
	fma.rn.f64 	%fd3311, %fd3310, %fd3308, 0d3F1745CBA9AB0956;
	fma.rn.f64 	%fd3312, %fd3311, %fd3308, 0d3F3C71C72D1B5154;
	fma.rn.f64 	%fd3313, %fd3312, %fd3308, 0d3F624924923BE72D;
	fma.rn.f64 	%fd3314, %fd3313, %fd3308, 0d3F8999999999A3C4;
	fma.rn.f64 	%fd3315, %fd3314, %fd3308, 0d3FB5555555555554;
	sub.f64 	%fd3316, %fd3299, %fd3307;
	add.f64 	%fd3317, %fd3316, %fd3316;
	neg.f64 	%fd3318, %fd3307;
	fma.rn.f64 	%fd3319, %fd3318, %fd3299, %fd3317;
	mul.f64 	%fd3320, %fd3305, %fd3319;
	mul.f64 	%fd3321, %fd3308, %fd3315;
	fma.rn.f64 	%fd3322, %fd3321, %fd3307, %fd3320;
	xor.b32  	%r1105, %r1791, -2147483648;
	mov.b32 	%r1106, 1127219200;
	mov.b64 	%fd3323, {%r1105, %r1106};
	mov.b32 	%r1107, -2147483648;
	mov.b64 	%fd3324, {%r1107, %r1106};
	sub.f64 	%fd3325, %fd3323, %fd3324;
	fma.rn.f64 	%fd3326, %fd3325, 0d3FE62E42FEFA39EF, %fd3307;
	fma.rn.f64 	%fd3327, %fd3325, 0dBFE62E42FEFA39EF, %fd3326;
	sub.f64 	%fd3328, %fd3327, %fd3307;
	sub.f64 	%fd3329, %fd3322, %fd3328;
	fma.rn.f64 	%fd3330, %fd3325, 0d3C7ABC9E3B39803F, %fd3329;
	add.f64 	%fd8071, %fd3326, %fd3330;
	bra.uni 	$L__BB0_277;
$L__BB0_276:
	fma.rn.f64 	%fd3298, %fd8069, 0d7FF0000000000000, 0d7FF0000000000000;
	{
	.reg .b32 %temp; 
	mov.b64 	{%temp, %r1097}, %fd8069;
	}
	and.b32  	%r1098, %r1097, 2147483647;
	setp.eq.s32 	%p327, %r1098, 0;
	selp.f64 	%fd8071, 0dFFF0000000000000, %fd3298, %p327;
$L__BB0_277:
	mul.f64 	%fd3331, %fd8071, 0d3C695355BAAAFAD3;
	fma.rn.f64 	%fd3332, %fd8071, 0d3FDBCB7B1526E50E, %fd3331;
	mul.f64 	%fd361, %fd3332, 0d3FF451EB851EB852;
	{
	.reg .b32 %temp; 
	mov.b64 	{%temp, %r1792}, %fd353;
	}
	{
	.reg .b32 %temp; 
	mov.b64 	{%r1793, %temp}, %fd353;
	}
	setp.gt.s32 	%p329, %r1792, 1048575;
	mov.b32 	%r1794, -1023;
	mov.f64 	%fd8072, %fd353;
	@%p329 bra 	$L__BB0_279;
	mul.f64 	%fd8072, %fd353, 0d4350000000000000;
	{
	.reg .b32 %temp; 
	mov.b64 	{%temp, %r1792}, %fd8072;
	}
	{
	.reg .b32 %temp; 
	mov.b64 	{%r1793, %temp}, %fd8072;
	}
	mov.b32 	%r1794, -1077;
$L__BB0_279:
	add.s32 	%r1110, %r1792, -1;
	setp.gt.u32 	%p330, %r1110, 2146435070;
	@%p330 bra 	$L__BB0_283;
	shr.u32 	%r1113, %r1792, 20;
	add.s32 	%r1795, %r1794, %r1113;
	and.b32  	%r1114, %r1792, 1048575;
	or.b32  	%r1115, %r1114, 1072693248;
	mov.b64 	%fd8073, {%r1793, %r1115};
	setp.lt.u32 	%p332, %r1115, 1073127583;
	@%p332 bra 	$L__BB0_282;
	{
	.reg .b32 %temp; 
	mov.b64 	{%r1116, %temp}, %fd8073;
	}
	{
	.reg .b32 %temp; 
	mov.b64 	{%temp, %r1117}, %fd8073;
	}
	add.s32 	%r1118, %r1117, -1048576;
	mov.b64 	%fd8073, {%r1116, %r1118};
	add.s32 	%r1795, %r1795, 1;
$L__BB0_282:
	add.f64 	%fd3334, %fd8073, 0dBFF0000000000000;
	add.f64 	%fd3335, %fd8073, 0d3FF0000000000000;
	rcp.approx.ftz.f64 	%fd3336, %fd3335;
	neg.f64 	%fd3337, %fd3335;
	fma.rn.f64 	%fd3338, %fd3337, %fd3336, 0d3FF0000000000000;
	fma.rn.f64 	%fd3339, %fd3338, %fd3338, %fd3338;
	fma.rn.f64 	%fd3340, %fd3339, %fd3336, %fd3336;
	mul.f64 	%fd3341, %fd3334, %fd3340;
	fma.rn.f64 	%fd3342, %fd3334, %fd3340, %fd3341;
	mul.f64 	%fd3343, %fd3342, %fd3342;
	fma.rn.f64 	%fd3344, %fd3343, 0d3EB1380B3AE80F1E, 0d3ED0EE258B7A8B04;
	fma.rn.f64 	%fd3345, %fd3344, %fd3343, 0d3EF3B2669F02676F;
	fma.rn.f64 	%fd3346, %fd3345, %fd3343, 0d3F1745CBA9AB0956;
	fma.rn.f64 	%fd3347, %fd3346, %fd3343, 0d3F3C71C72D1B5154;
	fma.rn.f64 	%fd3348, %fd3347, %fd3343, 0d3F624924923BE72D;
	fma.rn.f64 	%fd3349, %fd3348, %fd3343, 0d3F8999999999A3C4;
	fma.rn.f64 	%fd3350, %fd3349, %fd3343, 0d3FB5555555555554;
	sub.f64 	%fd3351, %fd3334, %fd3342;
	add.f64 	%fd3352, %fd3351, %fd3351;
	neg.f64 	%fd3353, %fd3342;
	fma.rn.f64 	%fd3354, %fd3353, %fd3334, %fd3352;
	mul.f64 	%fd3355, %fd3340, %fd3354;
	mul.f64 	%fd3356, %fd3343, %fd3350;
	fma.rn.f64 	%fd3357, %fd3356, %fd3342, %fd3355;
	xor.b32  	%r1119, %r1795, -2147483648;
	mov.b32 	%r1120, 1127219200;
	mov.b64 	%fd3358, {%r1119, %r1120};
	mov.b32 	%r1121, -2147483648;
	mov.b64 	%fd3359, {%r1121, %r1120};
	sub.f64 	%fd3360, %fd3358, %fd3359;
	fma.rn.f64 	%fd3361, %fd3360, 0d3FE62E42FEFA39EF, %fd3342;
	fma.rn.f64 	%fd3362, %fd3360, 0dBFE62E42FEFA39EF, %fd3361;
	sub.f64 	%fd3363, %fd3362, %fd3342;
	sub.f64 	%fd3364, %fd3357, %fd3363;
	fma.rn.f64 	%fd3365, %fd3360, 0d3C7ABC9E3B39803F, %fd3364;
	add.f64 	%fd8074, %fd3361, %fd3365;
	bra.uni 	$L__BB0_284;
$L__BB0_283:
	fma.rn.f64 	%fd3333, %fd8072, 0d7FF0000000000000, 0d7FF0000000000000;
	{
	.reg .b32 %temp; 
	mov.b64 	{%temp, %r1111}, %fd8072;
	}
	and.b32  	%r1112, %r1111, 2147483647;
	setp.eq.s32 	%p331, %r1112, 0;
	selp.f64 	%fd8074, 0dFFF0000000000000, %fd3333, %p331;
$L__BB0_284:
	setp.eq.s32 	%p333, %r46, 1062207488;
	mul.f64 	%fd3366, %fd8074, 0d3C695355BAAAFAD3;
	fma.rn.f64 	%fd3367, %fd8074, 0d3FDBCB7B1526E50E, %fd3366;
	mov.f64 	%fd3368, 0d3FE8000000000000;
	sub.f64 	%fd3369, %fd3368, %fd361;
	div.rn.f64 	%fd370, %fd3367, %fd3369;
	{
	.reg .b32 %temp; 
	mov.b64 	{%temp, %r232}, %fd370;
	}
	abs.f64 	%fd371, %fd370;
	{ // callseq 18, 0
	.param .b64 param0;
	st.param.f64 	[param0], %fd371;
	.param .b64 param1;
	st.param.f64 	[param1], 0d4000000000000000;
	.param .b64 retval0;
	call.uni (retval0), 
	__internal_accurate_pow, 
	(
	param0, 
	param1
	);
	ld.param.f64 	%fd3370, [retval0];
	} // callseq 18
	setp.lt.s32 	%p334, %r232, 0;
	neg.f64 	%fd3372, %fd3370;
	selp.f64 	%fd3373, %fd3372, %fd3370, %p333;
	selp.f64 	%fd8076, %fd3373, %fd3370, %p334;
	setp.neu.f64 	%p335, %fd370, 0d0000000000000000;
	@%p335 bra 	$L__BB0_286;
	setp.eq.s32 	%p336, %r46, 1062207488;
	selp.b32 	%r1123, %r232, 0, %p336;
	setp.lt.s32 	%p337, %r480, 0;
	or.b32  	%r1124, %r1123, 2146435072;
	selp.b32 	%r1125, %r1124, %r1123, %p337;
	mov.b32 	%r1126, 0;
	mov.b64 	%fd8076, {%r1126, %r1125};
$L__BB0_286:
	add.f64 	%fd3374, %fd370, 0d4000000000000000;
	{
	.reg .b32 %temp; 
	mov.b64 	{%temp, %r1127}, %fd3374;
	}
	and.b32  	%r1128, %r1127, 2146435072;
	setp.ne.s32 	%p338, %r1128, 2146435072;
	@%p338 bra 	$L__BB0_291;
	setp.num.f64 	%p339, %fd370, %fd370;
	@%p339 bra 	$L__BB0_289;
	mov.f64 	%fd3375, 0d4000000000000000;
	add.rn.f64 	%fd8076, %fd370, %fd3375;
	bra.uni 	$L__BB0_291;
$L__BB0_289:
	setp.neu.f64 	%p340, %fd371, 0d7FF0000000000000;
	@%p340 bra 	$L__BB0_291;
	setp.lt.s32 	%p341, %r232, 0;
	setp.eq.s32 	%p342, %r46, 1062207488;
	setp.lt.s32 	%p343, %r480, 0;
	selp.b32 	%r1130, 0, 2146435072, %p343;
	and.b32  	%r1131, %r480, 2147483647;
	setp.ne.s32 	%p344, %r1131, 1071644672;
	or.b32  	%r1132, %r1130, -2147483648;
	selp.b32 	%r1133, %r1132, %r1130, %p344;
	selp.b32 	%r1134, %r1133, %r1130, %p342;
	selp.b32 	%r1135, %r1134, %r1130, %p341;
	mov.b32 	%r1136, 0;
	mov.b64 	%fd8076, {%r1136, %r1135};
$L__BB0_291:
	setp.lt.s32 	%p345, %r99, 0;
	setp.eq.f64 	%p346, %fd370, 0d3FF0000000000000;
	add.f64 	%fd3376, %fd8076, 0d3FF0000000000000;
	rcp.rn.f64 	%fd3377, %fd3376;
	selp.f64 	%fd3378, 0d3FE0000000000000, %fd3377, %p346;
	{
	.reg .b32 %temp; 
	mov.b64 	{%temp, %r233}, %fd3378;
	}
	shr.u32 	%r1137, %r233, 20;
	and.b32  	%r1138, %r1137, 2047;
	add.s32 	%r1139, %r1138, -1012;
	mov.b64 	%rd187, %fd3378;
	shl.b64 	%rd188, %rd187, %r1139;
	setp.eq.s64 	%p347, %rd188, -9223372036854775808;
	{ // callseq 19, 0
	.param .b64 param0;
	st.param.f64 	[param0], 0d3FE3333333333333;
	.param .b64 param1;
	st.param.f64 	[param1], %fd3378;
	.param .b64 retval0;
	call.uni (retval0), 
	__internal_accurate_pow, 
	(
	param0, 
	param1
	);
	ld.param.f64 	%fd3379, [retval0];
	} // callseq 19
	neg.f64 	%fd3381, %fd3379;
	selp.f64 	%fd3382, %fd3381, %fd3379, %p347;
	selp.f64 	%fd3383, %fd3382, %fd3379, %p345;
	cvt.rzi.f64.f64 	%fd3384, %fd3378;
	setp.neu.f64 	%p348, %fd3378, %fd3384;
	selp.f64 	%fd3386, 0dFFF8000000000000, %fd3383, %p348;
	selp.f64 	%fd8077, %fd3386, %fd3383, %p345;
	add.f64 	%fd3387, %fd3378, 0d3FE3333333333333;
	{
	.reg .b32 %temp; 
	mov.b64 	{%temp, %r1140}, %fd3387;
	}
	and.b32  	%r1141, %r1140, 2146435072;
	setp.ne.s32 	%p349, %r1141, 2146435072;
	@%p349 bra 	$L__BB0_296;
	setp.num.f64 	%p350, %fd3378, %fd3378;
	@%p350 bra 	$L__BB0_294;
	mov.f64 	%fd3389, 0d3FE3333333333333;
	add.rn.f64 	%fd8077, %fd3389, %fd3378;
	bra.uni 	$L__BB0_296;
$L__BB0_294:
	abs.f64 	%fd3388, %fd3378;
	setp.neu.f64 	%p351, %fd3388, 0d7FF0000000000000;
	@%p351 bra 	$L__BB0_296;
	shr.s32 	%r1142, %r233, 31;
	and.b32  	%r1143, %r1142, 2146435072;
	mov.b32 	%r1144, 0;
	mov.b64 	%fd8077, {%r1144, %r1143};
$L__BB0_296:
	setp.eq.f64 	%p352, %fd3378, 0d0000000000000000;
	selp.f64 	%fd3390, 0d3FF0000000000000, %fd8077, %p352;
	add.f64 	%fd3391, %fd353, 0d3FF0000000000000;
	div.rn.f64 	%fd3392, %fd352, %fd3391;
	mul.f64 	%fd3393, %fd3392, %fd3390;
	mul.wide.s32 	%rd190, %r7, 8;
	add.s64 	%rd34, %rd169, %rd190;
	st.global.f64 	[%rd34], %fd3393;
	mov.f64 	%fd3394, 0dC059000000000000;
	div.rn.f64 	%fd383, %fd3394, %fd4;
	fma.rn.f64 	%fd3395, %fd383, 0d3FF71547652B82FE, 0d4338000000000000;
	{
	.reg .b32 %temp; 
	mov.b64 	{%r234, %temp}, %fd3395;
	}
	mov.f64 	%fd3396, 0dC338000000000000;
	add.rn.f64 	%fd3397, %fd3395, %fd3396;
	fma.rn.f64 	%fd3398, %fd3397, 0dBFE62E42FEFA39EF, %fd383;
	fma.rn.f64 	%fd3399, %fd3397, 0dBC7ABC9E3B39803F, %fd3398;
	fma.rn.f64 	%fd3400, %fd3399, 0d3E5ADE1569CE2BDF, 0d3E928AF3FCA213EA;
	fma.rn.f64 	%fd3401, %fd3400, %fd3399, 0d3EC71DEE62401315;
	fma.rn.f64 	%fd3402, %fd3401, %fd3399, 0d3EFA01997C89EB71;
	fma.rn.f64 	%fd3403, %fd3402, %fd3399, 0d3F2A01A014761F65;
	fma.rn.f64 	%fd3404, %fd3403, %fd3399, 0d3F56C16C1852B7AF;
	fma.rn.f64 	%fd3405, %fd3404, %fd3399, 0d3F81111111122322;
	fma.rn.f64 	%fd3406, %fd3405, %fd3399, 0d3FA55555555502A1;
	fma.rn.f64 	%fd3407, %fd3406, %fd3399, 0d3FC5555555555511;
	fma.rn.f64 	%fd3408, %fd3407, %fd3399, 0d3FE000000000000B;
	fma.rn.f64 	%fd3409, %fd3408, %fd3399, 0d3FF0000000000000;
	fma.rn.f64 	%fd3410, %fd3409, %fd3399, 0d3FF0000000000000;
	{
	.reg .b32 %temp; 
	mov.b64 	{%r235, %temp}, %fd3410;
	}
	{
	.reg .b32 %temp; 
	mov.b64 	{%temp, %r236}, %fd3410;
	}
	shl.b32 	%r1145, %r234, 20;
	add.s32 	%r1146, %r1145, %r236;
	mov.b64 	%fd8078, {%r235, %r1146};
	{
	.reg .b32 %temp; 
	mov.b64 	{%temp, %r1147}, %fd383;
	}
	mov.b32 	%f84, %r1147;
	abs.f32 	%f29, %f84;
	setp.lt.f32 	%p353, %f29, 0f4086232B;
	@%p353 bra 	$L__BB0_299;
	setp.lt.f64 	%p354, %fd383, 0d0000000000000000;
	add.f64 	%fd3411, %fd383, 0d7FF0000000000000;
	selp.f64 	%fd8078, 0d0000000000000000, %fd3411, %p354;
	setp.geu.f32 	%p355, %f29, 0f40874800;
	@%p355 bra 	$L__BB0_299;
	shr.u32 	%r1148, %r234, 31;
	add.s32 	%r1149, %r234, %r1148;
	shr.s32 	%r1150, %r1149, 1;
	shl.b32 	%r1151, %r1150, 20;
	add.s32 	%r1152, %r236, %r1151;
	mov.b64 	%fd3412, {%r235, %r1152};
	sub.s32 	%r1153, %r234, %r1150;
	shl.b32 	%r1154, %r1153, 20;
	add.s32 	%r1155, %r1154, 1072693248;
	mov.b32 	%r1156, 0;
	mov.b64 	%fd3413, {%r1156, %r1155};
	mul.f64 	%fd8078, %fd3413, %fd3412;
$L__BB0_299:
	mul.f64 	%fd3414, %fd8078, 0d3DD6D09B13878B8E;
	add.s64 	%rd35, %rd34, %rd7;
	st.global.f64 	[%rd35], %fd3414;
	mov.f64 	%fd3415, 0dC089000000000000;
	div.rn.f64 	%fd388, %fd3415, %fd4;
	fma.rn.f64 	%fd3416, %fd388, 0d3FF71547652B82FE, 0d4338000000000000;
	{
	.reg .b32 %temp; 
	mov.b64 	{%r237, %temp}, %fd3416;
	}
	mov.f64 	%fd3417, 0dC338000000000000;
	add.rn.f64 	%fd3418, %fd3416, %fd3417;
	fma.rn.f64 	%fd3419, %fd3418, 0dBFE62E42FEFA39EF, %fd388;
	fma.rn.f64 	%fd3420, %fd3418, 0dBC7ABC9E3B39803F, %fd3419;
	fma.rn.f64 	%fd3421, %fd3420, 0d3E5ADE1569CE2BDF, 0d3E928AF3FCA213EA;
	fma.rn.f64 	%fd3422, %fd3421, %fd3420, 0d3EC71DEE62401315;
	fma.rn.f64 	%fd3423, %fd3422, %fd3420, 0d3EFA01997C89EB71;
	fma.rn.f64 	%fd3424, %fd3423, %fd3420, 0d3F2A01A014761F65;
	fma.rn.f64 	%fd3425, %fd3424, %fd3420, 0d3F56C16C1852B7AF;
	fma.rn.f64 	%fd3426, %fd3425, %fd3420, 0d3F81111111122322;
	fma.rn.f64 	%fd3427, %fd3426, %fd3420, 0d3FA55555555502A1;
	fma.rn.f64 	%fd3428, %fd3427, %fd3420, 0d3FC5555555555511;
	fma.rn.f64 	%fd3429, %fd3428, %fd3420, 0d3FE000000000000B;
	fma.rn.f64 	%fd3430, %fd3429, %fd3420, 0d3FF0000000000000;
	fma.rn.f64 	%fd3431, %fd3430, %fd3420, 0d3FF0000000000000;
	{
	.reg .b32 %temp; 
	mov.b64 	{%r238, %temp}, %fd3431;
	}
	{
	.reg .b32 %temp; 
	mov.b64 	{%temp, %r239}, %fd3431;
	}
	shl.b32 	%r1157, %r237, 20;
	add.s32 	%r1158, %r1157, %r239;
	mov.b64 	%fd8079, {%r238, %r1158};
	{
	.reg .b32 %temp; 
	mov.b64 	{%temp, %r1159}, %fd388;
	}
	mov.b32 	%f85, %r1159;
	abs.f32 	%f30, %f85;
	setp.lt.f32 	%p356, %f30, 0f4086232B;
	@%p356 bra 	$L__BB0_302;
	setp.lt.f64 	%p357, %fd388, 0d0000000000000000;
	add.f64 	%fd3432, %fd388, 0d7FF0000000000000;
	selp.f64 	%fd8079, 0d0000000000000000, %fd3432, %p357;
	setp.geu.f32 	%p358, %f30, 0f40874800;
	@%p358 bra 	$L__BB0_302;
	shr.u32 	%r1160, %r237, 31;
	add.s32 	%r1161, %r237, %r1160;
	shr.s32 	%r1162, %r1161, 1;
	shl.b32 	%r1163, %r1162, 20;
	add.s32 	%r1164, %r239, %r1163;
	mov.b64 	%fd3433, {%r238, %r1164};
	sub.s32 	%r1165, %r237, %r1162;
	shl.b32 	%r1166, %r1165, 20;
	add.s32 	%r1167, %r1166, 1072693248;
	mov.b32 	%r1168, 0;
	mov.b64 	%fd3434, {%r1168, %r1167};
	mul.f64 	%fd8079, %fd3434, %fd3433;
$L__BB0_302:
	mul.f64 	%fd3435, %fd8079, 0d3DB2B1131940C8B2;
	add.s64 	%rd36, %rd35, %rd7;
	st.global.f64 	[%rd36], %fd3435;
	mov.f64 	%fd3436, 0d408A400000000000;
	div.rn.f64 	%fd393, %fd3436, %fd4;
	fma.rn.f64 	%fd3437, %fd393, 0d3FF71547652B82FE, 0d4338000000000000;
	{
	.reg .b32 %temp; 
	mov.b64 	{%r240, %temp}, %fd3437;
	}
	mov.f64 	%fd3438, 0dC338000000000000;
	add.rn.f64 	%fd3439, %fd3437, %fd3438;
	fma.rn.f64 	%fd3440, %fd3439, 0dBFE62E42FEFA39EF, %fd393;
	fma.rn.f64 	%fd3441, %fd3439, 0dBC7ABC9E3B39803F, %fd3440;
	fma.rn.f64 	%fd3442, %fd3441, 0d3E5ADE1569CE2BDF, 0d3E928AF3FCA213EA;
	fma.rn.f64 	%fd3443, %fd3442, %fd3441, 0d3EC71DEE62401315;
	fma.rn.f64 	%fd3444, %fd3443, %fd3441, 0d3EFA01997C89EB71;
	fma.rn.f64 	%fd3445, %fd3444, %fd3441, 0d3F2A01A014761F65;
	fma.rn.f64 	%fd3446, %fd3445, %fd3441, 0d3F56C16C1852B7AF;
	fma.rn.f64 	%fd3447, %fd3446, %fd3441, 0d3F81111111122322;
	fma.rn.f64 	%fd3448, %fd3447, %fd3441, 0d3FA55555555502A1;
	fma.rn.f64 	%fd3449, %fd3448, %fd3441, 0d3FC5555555555511;
	fma.rn.f64 	%fd3450, %fd3449, %fd3441, 0d3FE000000000000B;
	fma.rn.f64 	%fd3451, %fd3450, %fd3441, 0d3FF0000000000000;
	fma.rn.f64 	%fd3452, %fd3451, %fd3441, 0d3FF0000000000000;
	{
	.reg .b32 %temp; 
	mov.b64 	{%r241, %temp}, %fd3452;
	}
	{
	.reg .b32 %temp; 
	mov.b64 	{%temp, %r242}, %fd3452;
	}
	shl.b32 	%r1169, %r240, 20;
	add.s32 	%r1170, %r1169, %r242;
	mov.b64 	%fd8080, {%r241, %r1170};
	{
	.reg .b32 %temp; 
	mov.b64 	{%temp, %r1171}, %fd393;
	}
	mov.b32 	%f86, %r1171;
	abs.f32 	%f31, %f86;
	setp.lt.f32 	%p359, %f31, 0f4086232B;
	@%p359 bra 	$L__BB0_305;
	setp.lt.f64 	%p360, %fd393, 0d0000000000000000;
	add.f64 	%fd3453, %fd393, 0d7FF0000000000000;
	selp.f64 	%fd8080, 0d0000000000000000, %fd3453, %p360;
	setp.geu.f32 	%p361, %f31, 0f40874800;
	@%p361 bra 	$L__BB0_305;
	shr.u32 	%r1172, %r240, 31;
	add.s32 	%r1173, %r240, %r1172;
	shr.s32 	%r1174, %r1173, 1;
	shl.b32 	%r1175, %r1174, 20;
	add.s32 	%r1176, %r242, %r1175;
	mov.b64 	%fd3454, {%r241, %r1176};
	sub.s32 	%r1177, %r240, %r1174;
	shl.b32 	%r1178, %r1177, 20;
	add.s32 	%r1179, %r1178, 1072693248;
	mov.b32 	%r1180, 0;
	mov.b64 	%fd3455, {%r1180, %r1179};
	mul.f64 	%fd8080, %fd3455, %fd3454;
$L__BB0_305:
	add.s32 	%r1181, %r4, %r7;
	mul.f64 	%fd3456, %fd8080, 0d3D2053572801A604;
	mul.wide.s32 	%rd192, %r1181, 8;
	add.s64 	%rd37, %rd169, %rd192;
	st.global.f64 	[%rd37], %fd3456;
	mov.f64 	%fd3457, 0dC07C200000000000;
	div.rn.f64 	%fd398, %fd3457, %fd4;
	fma.rn.f64 	%fd3458, %fd398, 0d3FF71547652B82FE, 0d4338000000000000;
	{
	.reg .b32 %temp; 
	mov.b64 	{%r243, %temp}, %fd3458;
	}
	mov.f64 	%fd3459, 0dC338000000000000;
	add.rn.f64 	%fd3460, %fd3458, %fd3459;
	fma.rn.f64 	%fd3461, %fd3460, 0dBFE62E42FEFA39EF, %fd398;
	fma.rn.f64 	%fd3462, %fd3460, 0dBC7ABC9E3B39803F, %fd3461;
	fma.rn.f64 	%fd3463, %fd3462, 0d3E5ADE1569CE2BDF, 0d3E928AF3FCA213EA;
	fma.rn.f64 	%fd3464, %fd3463, %fd3462, 0d3EC71DEE62401315;
	fma.rn.f64 	%fd3465, %fd3464, %fd3462, 0d3EFA01997C89EB71;
	fma.rn.f64 	%fd3466, %fd3465, %fd3462, 0d3F2A01A014761F65;
	fma.rn.f64 	%fd3467, %fd3466, %fd3462, 0d3F56C16C1852B7AF;
	fma.rn.f64 	%fd3468, %fd3467, %fd3462, 0d3F81111111122322;
	fma.rn.f64 	%fd3469, %fd3468, %fd3462, 0d3FA55555555502A1;
	fma.rn.f64 	%fd3470, %fd3469, %fd3462, 0d3FC5555555555511;
	fma.rn.f64 	%fd3471, %fd3470, %fd3462, 0d3FE000000000000B;
	fma.rn.f64 	%fd3472, %fd3471, %fd3462, 0d3FF0000000000000;
	fma.rn.f64 	%fd3473, %fd3472, %fd3462, 0d3FF0000000000000;
	{
	.reg .b32 %temp; 
	mov.b64 	{%r244, %temp}, %fd3473;
	}
	{
	.reg .b32 %temp; 
	mov.b64 	{%temp, %r245}, %fd3473;
	}
	shl.b32 	%r1182, %r243, 20;
	add.s32 	%r1183, %r1182, %r245;
	mov.b64 	%fd8081, {%r244, %r1183};
	{
	.reg .b32 %temp; 
	mov.b64 	{%temp, %r1184}, %fd398;
	}
	mov.b32 	%f87, %r1184;
	abs.f32 	%f32, %f87;
	setp.lt.f32 	%p362, %f32, 0f4086232B;
	@%p362 bra 	$L__BB0_308;
	setp.lt.f64 	%p363, %fd398, 0d0000000000000000;
	add.f64 	%fd3474, %fd398, 0d7FF0000000000000;
	selp.f64 	%fd8081, 0d0000000000000000, %fd3474, %p363;
	setp.geu.f32 	%p364, %f32, 0f40874800;
	@%p364 bra 	$L__BB0_308;
	shr.u32 	%r1185, %r243, 31;
	add.s32 	%r1186, %r243, %r1185;
	shr.s32 	%r1187, %r1186, 1;
	shl.b32 	%r1188, %r1187, 20;
	add.s32 	%r1189, %r245, %r1188;
	mov.b64 	%fd3475, {%r244, %r1189};
	sub.s32 	%r1190, %r243, %r1187;
	shl.b32 	%r1191, %r1190, 20;
	add.s32 	%r1192, %r1191, 1072693248;
	mov.b32 	%r1193, 0;
	mov.b64 	%fd3476, {%r1193, %r1192};
	mul.f64 	%fd8081, %fd3476, %fd3475;
$L__BB0_308:
	mul.f64 	%fd3477, %fd8081, 0d3DA0EEB6F2BC314A;
	add.s64 	%rd38, %rd37, %rd7;
	st.global.f64 	[%rd38], %fd3477;
	mov.f64 	%fd3478, 0d407F400000000000;
	div.rn.f64 	%fd403, %fd3478, %fd4;
	fma.rn.f64 	%fd3479, %fd403, 0d3FF71547652B82FE, 0d4338000000000000;
	{
	.reg .b32 %temp; 
	mov.b64 	{%r246, %temp}, %fd3479;
	}
	mov.f64 	%fd3480, 0dC338000000000000;
	add.rn.f64 	%fd3481, %fd3479, %fd3480;
	fma.rn.f64 	%fd3482, %fd3481, 0dBFE62E42FEFA39EF, %fd403;
	fma.rn.f64 	%fd3483, %fd3481, 0dBC7ABC9E3B39803F, %fd3482;
	fma.rn.f64 	%fd3484, %fd3483, 0d3E5ADE1569CE2BDF, 0d3E928AF3FCA213EA;
	fma.rn.f64 	%fd3485, %fd3484, %fd3483, 0d3EC71DEE62401315;
	fma.rn.f64 	%fd3486, %fd3485, %fd3483, 0d3EFA01997C89EB71;
	fma.rn.f64 	%fd3487, %fd3486, %fd3483, 0d3F2A01A014761F65;
	fma.rn.f64 	%fd3488, %fd3487, %fd3483, 0d3F56C16C1852B7AF;
	fma.rn.f64 	%fd3489, %fd3488, %fd3483, 0d3F81111111122322;
	fma.rn.f64 	%fd3490, %fd3489, %fd3483, 0d3FA55555555502A1;
	fma.rn.f64 	%fd3491, %fd3490, %fd3483, 0d3FC5555555555511;
	fma.rn.f64 	%fd3492, %fd3491, %fd3483, 0d3FE000000000000B;
	fma.rn.f64 	%fd3493, %fd3492, %fd3483, 0d3FF0000000000000;
	fma.rn.f64 	%fd3494, %fd3493, %fd3483, 0d3FF0000000000000;
	{
	.reg .b32 %temp; 
	mov.b64 	{%r247, %temp}, %fd3494;
	}
	{
	.reg .b32 %temp; 
	mov.b64 	{%temp, %r248}, %fd3494;
	}
	shl.b32 	%r1194, %r246, 20;
	add.s32 	%r1195, %r1194, %r248;
	mov.b64 	%fd8082, {%r247, %r1195};
	{
	.reg .b32 %temp; 
	mov.b64 	{%temp, %r1196}, %fd403;
	}
	mov.b32 	%f88, %r1196;
	abs.f32 	%f33, %f88;
	setp.lt.f32 	%p365, %f33, 0f4086232B;
	@%p365 bra 	$L__BB0_311;
	setp.lt.f64 	%p366, %fd403, 0d0000000000000000;
	add.f64 	%fd3495, %fd403, 0d7FF0000000000000;
	selp.f64 	%fd8082, 0d0000000000000000, %fd3495, %p366;
	setp.geu.f32 	%p367, %f33, 0f40874800;
	@%p367 bra 	$L__BB0_311;
	shr.u32 	%r1197, %r246, 31;
	add.s32 	%r1198, %r246, %r1197;
	shr.s32 	%r1199, %r1198, 1;
	shl.b32 	%r1200, %r1199, 20;
	add.s32 	%r1201, %r248, %r1200;
	mov.b64 	%fd3496, {%r247, %r1201};
	sub.s32 	%r1202, %r246, %r1199;
	shl.b32 	%r1203, %r1202, 20;
	add.s32 	%r1204, %r1203, 1072693248;
	mov.b32 	%r1205, 0;
	mov.b64 	%fd3497, {%r1205, %r1204};
	mul.f64 	%fd8082, %fd3497, %fd3496;
$L__BB0_311:
	mul.f64 	%fd3498, %fd8082, 0d3D93CA8CB153A753;
	add.s64 	%rd39, %rd38, %rd7;
	st.global.f64 	[%rd39], %fd3498;
	mov.f64 	%fd3499, 0d4063600000000000;
	div.rn.f64 	%fd408, %fd3499, %fd4;
	fma.rn.f64 	%fd3500, %fd408, 0d3FF71547652B82FE, 0d4338000000000000;
	{
	.reg .b32 %temp; 
	mov.b64 	{%r249, %temp}, %fd3500;
	}
	mov.f64 	%fd3501, 0dC338000000000000;
	add.rn.f64 	%fd3502, %fd3500, %fd3501;
	fma.rn.f64 	%fd3503, %fd3502, 0dBFE62E42FEFA39EF, %fd408;
	fma.rn.f64 	%fd3504, %fd3502, 0dBC7ABC9E3B39803F, %fd3503;
	fma.rn.f64 	%fd3505, %fd3504, 0d3E5ADE1569CE2BDF, 0d3E928AF3FCA213EA;
	fma.rn.f64 	%fd3506, %fd3505, %fd3504, 0d3EC71DEE62401315;
	fma.rn.f64 	%fd3507, %fd3506, %fd3504, 0d3EFA01997C89EB71;
	fma.rn.f64 	%fd3508, %fd3507, %fd3504, 0d3F2A01A014761F65;
	fma.rn.f64 	%fd3509, %fd3508, %fd3504, 0d3F56C16C1852B7AF;
	fma.rn.f64 	%fd3510, %fd3509, %fd3504, 0d3F81111111122322;
	fma.rn.f64 	%fd3511, %fd3510, %fd3504, 0d3FA55555555502A1;
	fma.rn.f64 	%fd3512, %fd3511, %fd3504, 0d3FC5555555555511;
	fma.rn.f64 	%fd3513, %fd3512, %fd3504, 0d3FE000000000000B;
	fma.rn.f64 	%fd3514, %fd3513, %fd3504, 0d3FF0000000000000;
	fma.rn.f64 	%fd3515, %fd3514, %fd3504, 0d3FF0000000000000;
	{
	.reg .b32 %temp; 
	mov.b64 	{%r250, %temp}, %fd3515;
	}
	{
	.reg .b32 %temp; 
	mov.b64 	{%temp, %r251}, %fd3515;
	}
	shl.b32 	%r1206, %r249, 20;
	add.s32 	%r1207, %r1206, %r251;
	mov.b64 	%fd8083, {%r250, %r1207};
	{
	.reg .b32 %temp; 
	mov.b64 	{%temp, %r1208}, %fd408;
	}
	mov.b32 	%f89, %r1208;
	abs.f32 	%f34, %f89;
	setp.lt.f32 	%p368, %f34, 0f4086232B;
	@%p368 bra 	$L__BB0_314;
	setp.lt.f64 	%p369, %fd408, 0d0000000000000000;
	add.f64 	%fd3516, %fd408, 0d7FF0000000000000;
	selp.f64 	%fd8083, 0d0000000000000000, %fd3516, %p369;
	setp.geu.f32 	%p370, %f34, 0f40874800;
	@%p370 bra 	$L__BB0_314;
	shr.u32 	%r1209, %r249, 31;
	add.s32 	%r1210, %r249, %r1209;
	shr.s32 	%r1211, %r1210, 1;
	shl.b32 	%r1212, %r1211, 20;
	add.s32 	%r1213, %r251, %r1212;
	mov.b64 	%fd3517, {%r250, %r1213};
	sub.s32 	%r1214, %r249, %r1211;
	shl.b32 	%r1215, %r1214, 20;
	add.s32 	%r1216, %r1215, 1072693248;
	mov.b32 	%r1217, 0;
	mov.b64 	%fd3518, {%r1217, %r1216};
	mul.f64 	%fd8083, %fd3518, %fd3517;
$L__BB0_314:
	mul.f64 	%fd3519, %fd8083, 0d3D9D7787852CE810;
	add.s64 	%rd40, %rd39, %rd7;
	st.global.f64 	[%rd40], %fd3519;
	mov.f64 	%fd3520, 0d406E000000000000;
	div.rn.f64 	%fd413, %fd3520, %fd4;
	fma.rn.f64 	%fd3521, %fd413, 0d3FF71547652B82FE, 0d4338000000000000;
	{
	.reg .b32 %temp; 
	mov.b64 	{%r252, %temp}, %fd3521;
	}
	mov.f64 	%fd3522, 0dC338000000000000;
	add.rn.f64 	%fd3523, %fd3521, %fd3522;
	fma.rn.f64 	%fd3524, %fd3523, 0dBFE62E42FEFA39EF, %fd413;
	fma.rn.f64 	%fd3525, %fd3523, 0dBC7ABC9E3B39803F, %fd3524;
	fma.rn.f64 	%fd3526, %fd3525, 0d3E5ADE1569CE2BDF, 0d3E928AF3FCA213EA;
	fma.rn.f64 	%fd3527, %fd3526, %fd3525, 0d3EC71DEE62401315;
	fma.rn.f64 	%fd3528, %fd3527, %fd3525, 0d3EFA01997C89EB71;
	fma.rn.f64 	%fd3529, %fd3528, %fd3525, 0d3F2A01A014761F65;
	fma.rn.f64 	%fd3530, %fd3529, %fd3525, 0d3F56C16C1852B7AF;
	fma.rn.f64 	%fd3531, %fd3530, %fd3525, 0d3F81111111122322;
	fma.rn.f64 	%fd3532, %fd3531, %fd3525, 0d3FA55555555502A1;
	fma.rn.f64 	%fd3533, %fd3532, %fd3525, 0d3FC5555555555511;
	fma.rn.f64 	%fd3534, %fd3533, %fd3525, 0d3FE000000000000B;
	fma.rn.f64 	%fd3535, %fd3534, %fd3525, 0d3FF0000000000000;
	fma.rn.f64 	%fd3536, %fd3535, %fd3525, 0d3FF0000000000000;
	{
	.reg .b32 %temp; 
	mov.b64 	{%r253, %temp}, %fd3536;
	}
	{
	.reg .b32 %temp; 
	mov.b64 	{%temp, %r254}, %fd3536;
	}
	shl.b32 	%r1218, %r252, 20;
	add.s32 	%r1219, %r1218, %r254;
	mov.b64 	%fd8084, {%r253, %r1219};
	{
	.reg .b32 %temp; 
	mov.b64 	{%temp, %r1220}, %fd413;
	}
	mov.b32 	%f90, %r1220;
	abs.f32 	%f35, %f90;
	setp.lt.f32 	%p371, %f35, 0f4086232B;
	@%p371 bra 	$L__BB0_317;
	setp.lt.f64 	%p372, %fd413, 0d0000000000000000;
	add.f64 	%fd3537, %fd413, 0d7FF0000000000000;
	selp.f64 	%fd8084, 0d0000000000000000, %fd3537, %p372;
	setp.geu.f32 	%p373, %f35, 0f40874800;
	@%p373 bra 	$L__BB0_317;
	shr.u32 	%r1221, %r252, 31;
	add.s32 	%r1222, %r252, %r1221;
	shr.s32 	%r1223, %r1222, 1;
	shl.b32 	%r1224, %r1223, 20;
	add.s32 	%r1225, %r254, %r1224;
	mov.b64 	%fd3538, {%r253, %r1225};
	sub.s32 	%r1226, %r252, %r1223;
	shl.b32 	%r1227, %r1226, 20;
	add.s32 	%r1228, %r1227, 1072693248;
	mov.b32 	%r1229, 0;
	mov.b64 	%fd3539, {%r1229, %r1228};
	mul.f64 	%fd8084, %fd3539, %fd3538;
$L__BB0_317:
	mul.f64 	%fd3540, %fd8084, 0d3DB5FD7FE1796495;
	add.s64 	%rd41, %rd40, %rd7;
	st.global.f64 	[%rd41], %fd3540;
	mov.f64 	%fd3541, 0d4070400000000000;
	div.rn.f64 	%fd418, %fd3541, %fd4;
	fma.rn.f64 	%fd3542, %fd418, 0d3FF71547652B82FE, 0d4338000000000000;
	{
	.reg .b32 %temp; 
	mov.b64 	{%r255, %temp}, %fd3542;
	}
	mov.f64 	%fd3543, 0dC338000000000000;
	add.rn.f64 	%fd3544, %fd3542, %fd3543;
	fma.rn.f64 	%fd3545, %fd3544, 0dBFE62E42FEFA39EF, %fd418;
	fma.rn.f64 	%fd3546, %fd3544, 0dBC7ABC9E3B39803F, %fd3545;
	fma.rn.f64 	%fd3547, %fd3546, 0d3E5ADE1569CE2BDF, 0d3E928AF3FCA213EA;
	fma.rn.f64 	%fd3548, %fd3547, %fd3546, 0d3EC71DEE62401315;
	fma.rn.f64 	%fd3549, %fd3548, %fd3546, 0d3EFA01997C89EB71;
	fma.rn.f64 	%fd3550, %fd3549, %fd3546, 0d3F2A01A014761F65;
	fma.rn.f64 	%fd3551, %fd3550, %fd3546, 0d3F56C16C1852B7AF;
	fma.rn.f64 	%fd3552, %fd3551, %fd3546, 0d3F81111111122322;
	fma.rn.f64 	%fd3553, %fd3552, %fd3546, 0d3FA55555555502A1;
	fma.rn.f64 	%fd3554, %fd3553, %fd3546, 0d3FC5555555555511;
	fma.rn.f64 	%fd3555, %fd3554, %fd3546, 0d3FE000000000000B;
	fma.rn.f64 	%fd3556, %fd3555, %fd3546, 0d3FF0000000000000;
	fma.rn.f64 	%fd3557, %fd3556, %fd3546, 0d3FF0000000000000;
	{
	.reg .b32 %temp; 
	mov.b64 	{%r256, %temp}, %fd3557;
	}
	{
	.reg .b32 %temp; 
	mov.b64 	{%temp, %r257}, %fd3557;
	}
	shl.b32 	%r1230, %r255, 20;
	add.s32 	%r1231, %r1230, %r257;
	mov.b64 	%fd8085, {%r256, %r1231};
	{
	.reg .b32 %temp; 
	mov.b64 	{%temp, %r1232}, %fd418;
	}
	mov.b32 	%f91, %r1232;
	abs.f32 	%f36, %f91;
	setp.lt.f32 	%p374, %f36, 0f4086232B;
	@%p374 bra 	$L__BB0_320;
	setp.lt.f64 	%p375, %fd418, 0d0000000000000000;
	add.f64 	%fd3558, %fd418, 0d7FF0000000000000;
	selp.f64 	%fd8085, 0d0000000000000000, %fd3558, %p375;
	setp.geu.f32 	%p376, %f36, 0f40874800;
	@%p376 bra 	$L__BB0_320;
	shr.u32 	%r1233, %r255, 31;
	add.s32 	%r1234, %r255, %r1233;
	shr.s32 	%r1235, %r1234, 1;
	shl.b32 	%r1236, %r1235, 20;
	add.s32 	%r1237, %r257, %r1236;
	mov.b64 	%fd3559, {%r256, %r1237};
	sub.s32 	%r1238, %r255, %r1235;
	shl.b32 	%r1239, %r1238, 20;
	add.s32 	%r1240, %r1239, 1072693248;
	mov.b32 	%r1241, 0;
	mov.b64 	%fd3560, {%r1241, %r1240};
	mul.f64 	%fd8085, %fd3560, %fd3559;
$L__BB0_320:
	add.s32 	%r1242, %r8, %r3;
	mul.f64 	%fd3561, %fd8085, 0d3DA321AA22E1EE8C;
	mul.wide.s32 	%rd194, %r1242, 8;
	add.s64 	%rd196, %rd169, %rd194;
	st.global.f64 	[%rd196], %fd3561;
	add.s64 	%rd42, %rd196, %rd7;
	st.global.f64 	[%rd42], %fd100;
	mov.f64 	%fd3562, 0d40CBB80000000000;
	div.rn.f64 	%fd423, %fd3562, %fd4;
	fma.rn.f64 	%fd3563, %fd423, 0d3FF71547652B82FE, 0d4338000000000000;
	{
	.reg .b32 %temp; 
	mov.b64 	{%r258, %temp}, %fd3563;
	}
	mov.f64 	%fd3564, 0dC338000000000000;
	add.rn.f64 	%fd3565, %fd3563, %fd3564;
	fma.rn.f64 	%fd3566, %fd3565, 0dBFE62E42FEFA39EF, %fd423;
	fma.rn.f64 	%fd3567, %fd3565, 0dBC7ABC9E3B39803F, %fd3566;
	fma.rn.f64 	%fd3568, %fd3567, 0d3E5ADE1569CE2BDF, 0d3E928AF3FCA213EA;
	fma.rn.f64 	%fd3569, %fd3568, %fd3567, 0d3EC71DEE62401315;
	fma.rn.f64 	%fd3570, %fd3569, %fd3567, 0d3EFA01997C89EB71;
	fma.rn.f64 	%fd3571, %fd3570, %fd3567, 0d3F2A01A014761F65;
	fma.rn.f64 	%fd3572, %fd3571, %fd3567, 0d3F56C16C1852B7AF;
	fma.rn.f64 	%fd3573, %fd3572, %fd3567, 0d3F81111111122322;
	fma.rn.f64 	%fd3574, %fd3573, %fd3567, 0d3FA55555555502A1;
	fma.rn.f64 	%fd3575, %fd3574, %fd3567, 0d3FC5555555555511;
	fma.rn.f64 	%fd3576, %fd3575, %fd3567, 0d3FE000000000000B;
	fma.rn.f64 	%fd3577, %fd3576, %fd3567, 0d3FF0000000000000;
	fma.rn.f64 	%fd3578, %fd3577, %fd3567, 0d3FF0000000000000;
	{
	.reg .b32 %temp; 
	mov.b64 	{%r259, %temp}, %fd3578;
	}
	{
	.reg .b32 %temp; 
	mov.b64 	{%temp, %r260}, %fd3578;
	}
	shl.b32 	%r1243, %r258, 20;
	add.s32 	%r1244, %r1243, %r260;
	mov.b64 	%fd8086, {%r259, %r1244};
	{
	.reg .b32 %temp; 
	mov.b64 	{%temp, %r1245}, %fd423;
	}
	mov.b32 	%f92, %r1245;
	abs.f32 	%f37, %f92;
	setp.lt.f32 	%p377, %f37, 0f4086232B;
	@%p377 bra 	$L__BB0_323;
	setp.lt.f64 	%p378, %fd423, 0d0000000000000000;
	add.f64 	%fd3579, %fd423, 0d7FF0000000000000;
	selp.f64 	%fd8086, 0d0000000000000000, %fd3579, %p378;
	setp.geu.f32 	%p379, %f37, 0f40874800;
	@%p379 bra 	$L__BB0_323;
	shr.u32 	%r1246, %r258, 31;
	add.s32 	%r1247, %r258, %r1246;
	shr.s32 	%r1248, %r1247, 1;
	shl.b32 	%r1249, %r1248, 20;
	add.s32 	%r1250, %r260, %r1249;
	mov.b64 	%fd3580, {%r259, %r1250};
	sub.s32 	%r1251, %r258, %r1248;
	shl.b32 	%r1252, %r1251, 20;
	add.s32 	%r1253, %r1252, 1072693248;
	mov.b32 	%r1254, 0;
	mov.b64 	%fd3581, {%r1254, %r1253};
	mul.f64 	%fd8086, %fd3581, %fd3580;
$L__BB0_323:
	mul.f64 	%fd3582, %fd8086, 0d3E375D57DF90FADF;
	mul.f64 	%fd3583, %fd3582, 0d412E848000000000;
	mul.f64 	%fd3584, %fd3583, 0d4020A1012D26A9B8;
	mul.f64 	%fd3585, %fd4, %fd3584;
	div.rn.f64 	%fd3586, %fd3585, 0d45E8A540A81015AC;
	div.rn.f64 	%fd3587, %fd100, %fd3586;
	add.s64 	%rd43, %rd42, %rd7;
	st.global.f64 	[%rd43], %fd3587;
	mov.f64 	%fd3588, 0dC082200000000000;
	div.rn.f64 	%fd428, %fd3588, %fd4;
	fma.rn.f64 	%fd3589, %fd428, 0d3FF71547652B82FE, 0d4338000000000000;
	{
	.reg .b32 %temp; 
	mov.b64 	{%r261, %temp}, %fd3589;
	}
	mov.f64 	%fd3590, 0dC338000000000000;
	add.rn.f64 	%fd3591, %fd3589, %fd3590;
	fma.rn.f64 	%fd3592, %fd3591, 0dBFE62E42FEFA39EF, %fd428;
	fma.rn.f64 	%fd3593, %fd3591, 0dBC7ABC9E3B39803F, %fd3592;
	fma.rn.f64 	%fd3594, %fd3593, 0d3E5ADE1569CE2BDF, 0d3E928AF3FCA213EA;
	fma.rn.f64 	%fd3595, %fd3594, %fd3593, 0d3EC71DEE62401315;
	fma.rn.f64 	%fd3596, %fd3595, %fd3593, 0d3EFA01997C89EB71;
	fma.rn.f64 	%fd3597, %fd3596, %fd3593, 0d3F2A01A014761F65;
	fma.rn.f64 	%fd3598, %fd3597, %fd3593, 0d3F56C16C1852B7AF;
	fma.rn.f64 	%fd3599, %fd3598, %fd3593, 0d3F81111111122322;
	fma.rn.f64 	%fd3600, %fd3599, %fd3593, 0d3FA55555555502A1;
	fma.rn.f64 	%fd3601, %fd3600, %fd3593, 0d3FC5555555555511;
	fma.rn.f64 	%fd3602, %fd3601, %fd3593, 0d3FE000000000000B;
	fma.rn.f64 	%fd3603, %fd3602, %fd3593, 0d3FF0000000000000;
	fma.rn.f64 	%fd3604, %fd3603, %fd3593, 0d3FF0000000000000;
	{
	.reg .b32 %temp; 
	mov.b64 	{%r262, %temp}, %fd3604;
	}
	{
	.reg .b32 %temp; 
	mov.b64 	{%temp, %r263}, %fd3604;
	}
	shl.b32 	%r1255, %r261, 20;
	add.s32 	%r1256, %r1255, %r263;
	mov.b64 	%fd8087, {%r262, %r1256};
	{
	.reg .b32 %temp; 
	mov.b64 	{%temp, %r1257}, %fd428;
	}
	mov.b32 	%f93, %r1257;
	abs.f32 	%f38, %f93;
	setp.lt.f32 	%p380, %f38, 0f4086232B;
	@%p380 bra 	$L__BB0_326;
	setp.lt.f64 	%p381, %fd428, 0d0000000000000000;
	add.f64 	%fd3605, %fd428, 0d7FF0000000000000;
	selp.f64 	%fd8087, 0d0000000000000000, %fd3605, %p381;
	setp.geu.f32 	%p382, %f38, 0f40874800;
	@%p382 bra 	$L__BB0_326;
	shr.u32 	%r1258, %r261, 31;
	add.s32 	%r1259, %r261, %r1258;
	shr.s32 	%r1260, %r1259, 1;
	shl.b32 	%r1261, %r1260, 20;
	add.s32 	%r1262, %r263, %r1261;
	mov.b64 	%fd3606, {%r262, %r1262};
	sub.s32 	%r1263, %r261, %r1260;
	shl.b32 	%r1264, %r1263, 20;
	add.s32 	%r1265, %r1264, 1072693248;
	mov.b32 	%r1266, 0;
	mov.b64 	%fd3607, {%r1266, %r1265};
	mul.f64 	%fd8087, %fd3607, %fd3606;
$L__BB0_326:
	mul.f64 	%fd3608, %fd8087, 0d3DA0EEB6F2BC314A;
	add.s64 	%rd44, %rd43, %rd7;
	st.global.f64 	[%rd44], %fd3608;
	mov.f64 	%fd3609, 0dC099000000000000;
	div.rn.f64 	%fd433, %fd3609, %fd4;
	fma.rn.f64 	%fd3610, %fd433, 0d3FF71547652B82FE, 0d4338000000000000;
	{
	.reg .b32 %temp; 
	mov.b64 	{%r264, %temp}, %fd3610;
	}
	mov.f64 	%fd3611, 0dC338000000000000;
	add.rn.f64 	%fd3612, %fd3610, %fd3611;
	fma.rn.f64 	%fd3613, %fd3612, 0dBFE62E42FEFA39EF, %fd433;
	fma.rn.f64 	%fd3614, %fd3612, 0dBC7ABC9E3B39803F, %fd3613;
	fma.rn.f64 	%fd3615, %fd3614, 0d3E5ADE1569CE2BDF, 0d3E928AF3FCA213EA;
	fma.rn.f64 	%fd3616, %fd3615, %fd3614, 0d3EC71DEE62401315;
	fma.rn.f64 	%fd3617, %fd3616, %fd3614, 0d3EFA01997C89EB71;
	fma.rn.f64 	%fd3618, %fd3617, %fd3614, 0d3F2A01A014761F65;
	fma.rn.f64 	%fd3619, %fd3618, %fd3614, 0d3F56C16C1852B7AF;
	fma.rn.f64 	%fd3620, %fd3619, %fd3614, 0d3F81111111122322;
	fma.rn.f64 	%fd3621, %fd3620, %fd3614, 0d3FA55555555502A1;
	fma.rn.f64 	%fd3622, %fd3621, %fd3614, 0d3FC5555555555511;
	fma.rn.f64 	%fd3623, %fd3622, %fd3614, 0d3FE000000000000B;
	fma.rn.f64 	%fd3624, %fd3623, %fd3614, 0d3FF0000000000000;
	fma.rn.f64 	%fd3625, %fd3624, %fd3614, 0d3FF0000000000000;
	{
	.reg .b32 %temp; 
	mov.b64 	{%r265, %temp}, %fd3625;
	}
	{
	.reg .b32 %temp; 
	mov.b64 	{%temp, %r266}, %fd3625;
	}
	shl.b32 	%r1267, %r264, 20;
	add.s32 	%r1268, %r1267, %r266;
	mov.b64 	%fd8088, {%r265, %r1268};
	{
	.reg .b32 %temp; 
	mov.b64 	{%temp, %r1269}, %fd433;
	}
	mov.b32 	%f94, %r1269;
	abs.f32 	%f39, %f94;
	setp.lt.f32 	%p383, %f39, 0f4086232B;
	@%p383 bra 	$L__BB0_329;
	setp.lt.f64 	%p384, %fd433, 0d0000000000000000;
	add.f64 	%fd3626, %fd433, 0d7FF0000000000000;
	selp.f64 	%fd8088, 0d0000000000000000, %fd3626, %p384;
	setp.geu.f32 	%p385, %f39, 0f40874800;
	@%p385 bra 	$L__BB0_329;
	shr.u32 	%r1270, %r264, 31;
	add.s32 	%r1271, %r264, %r1270;
	shr.s32 	%r1272, %r1271, 1;
	shl.b32 	%r1273, %r1272, 20;
	add.s32 	%r1274, %r266, %r1273;
	mov.b64 	%fd3627, {%r265, %r1274};
	sub.s32 	%r1275, %r264, %r1272;
	shl.b32 	%r1276, %r1275, 20;
	add.s32 	%r1277, %r1276, 1072693248;
	mov.b32 	%r1278, 0;
	mov.b64 	%fd3628, {%r1278, %r1277};
	mul.f64 	%fd8088, %fd3628, %fd3627;
$L__BB0_329:
	mul.f64 	%fd3629, %fd8088, 0d3D86DEADF4BBB049;
	add.s64 	%rd197, %rd44, %rd7;
	st.global.f64 	[%rd197], %fd3629;
	add.s64 	%rd198, %rd197, %rd7;
	mov.b64 	%rd199, 4436673857495423823;
	st.global.u64 	[%rd198], %rd199;
	add.s64 	%rd45, %rd198, %rd7;
	mov.b64 	%rd200, 4430232570322110709;
	st.global.u64 	[%rd45], %rd200;
	mov.f64 	%fd3630, 0dC094500000000000;
	div.rn.f64 	%fd438, %fd3630, %fd4;
	fma.rn.f64 	%fd3631, %fd438, 0d3FF71547652B82FE, 0d4338000000000000;
	{
	.reg .b32 %temp; 
	mov.b64 	{%r267, %temp}, %fd3631;
	}
	mov.f64 	%fd3632, 0dC338000000000000;
	add.rn.f64 	%fd3633, %fd3631, %fd3632;
	fma.rn.f64 	%fd3634, %fd3633, 0dBFE62E42FEFA39EF, %fd438;
	fma.rn.f64 	%fd3635, %fd3633, 0dBC7ABC9E3B39803F, %fd3634;
	fma.rn.f64 	%fd3636, %fd3635, 0d3E5ADE1569CE2BDF, 0d3E928AF3FCA213EA;
	fma.rn.f64 	%fd3637, %fd3636, %fd3635, 0d3EC71DEE62401315;
	fma.rn.f64 	%fd3638, %fd3637, %fd3635, 0d3EFA01997C89EB71;
	fma.rn.f64 	%fd3639, %fd3638, %fd3635, 0d3F2A01A014761F65;
	fma.rn.f64 	%fd3640, %fd3639, %fd3635, 0d3F56C16C1852B7AF;
	fma.rn.f64 	%fd3641, %fd3640, %fd3635, 0d3F81111111122322;
	fma.rn.f64 	%fd3642, %fd3641, %fd3635, 0d3FA55555555502A1;
	fma.rn.f64 	%fd3643, %fd3642, %fd3635, 0d3FC5555555555511;
	fma.rn.f64 	%fd3644, %fd3643, %fd3635, 0d3FE000000000000B;
	fma.rn.f64 	%fd3645, %fd3644, %fd3635, 0d3FF0000000000000;
	fma.rn.f64 	%fd3646, %fd3645, %fd3635, 0d3FF0000000000000;
	{
	.reg .b32 %temp; 
	mov.b64 	{%r268, %temp}, %fd3646;
	}
	{
	.reg .b32 %temp; 
	mov.b64 	{%temp, %r269}, %fd3646;
	}
	shl.b32 	%r1279, %r267, 20;
	add.s32 	%r1280, %r1279, %r269;
	mov.b64 	%fd8089, {%r268, %r1280};
	{
	.reg .b32 %temp; 
	mov.b64 	{%temp, %r1281}, %fd438;
	}
	mov.b32 	%f95, %r1281;
	abs.f32 	%f40, %f95;
	setp.lt.f32 	%p386, %f40, 0f4086232B;
	@%p386 bra 	$L__BB0_332;
	setp.lt.f64 	%p387, %fd438, 0d0000000000000000;
	add.f64 	%fd3647, %fd438, 0d7FF0000000000000;
	selp.f64 	%fd8089, 0d0000000000000000, %fd3647, %p387;
	setp.geu.f32 	%p388, %f40, 0f40874800;
	@%p388 bra 	$L__BB0_332;
	shr.u32 	%r1282, %r267, 31;
	add.s32 	%r1283, %r267, %r1282;
	shr.s32 	%r1284, %r1283, 1;
	shl.b32 	%r1285, %r1284, 20;
	add.s32 	%r1286, %r269, %r1285;
	mov.b64 	%fd3648, {%r268, %r1286};
	sub.s32 	%r1287, %r267, %r1284;
	shl.b32 	%r1288, %r1287, 20;
	add.s32 	%r1289, %r1288, 1072693248;
	mov.b32 	%r1290, 0;
	mov.b64 	%fd3649, {%r1290, %r1289};
	mul.f64 	%fd8089, %fd3649, %fd3648;
$L__BB0_332:
	mul.f64 	%fd3650, %fd8089, 0d3D84ABBAC495F307;
	add.s64 	%rd46, %rd45, %rd7;
	st.global.f64 	[%rd46], %fd3650;
	mov.f64 	%fd3651, 0d406C000000000000;
	div.rn.f64 	%fd443, %fd3651, %fd4;
	fma.rn.f64 	%fd3652, %fd443, 0d3FF71547652B82FE, 0d4338000000000000;
	{
	.reg .b32 %temp; 
	mov.b64 	{%r270, %temp}, %fd3652;
	}
	mov.f64 	%fd3653, 0dC338000000000000;
	add.rn.f64 	%fd3654, %fd3652, %fd3653;
	fma.rn.f64 	%fd3655, %fd3654, 0dBFE62E42FEFA39EF, %fd443;
	fma.rn.f64 	%fd3656, %fd3654, 0dBC7ABC9E3B39803F, %fd3655;
	fma.rn.f64 	%fd3657, %fd3656, 0d3E5ADE1569CE2BDF, 0d3E928AF3FCA213EA;
	fma.rn.f64 	%fd3658, %fd3657, %fd3656, 0d3EC71DEE62401315;
	fma.rn.f64 	%fd3659, %fd3658, %fd3656, 0d3EFA01997C89EB71;
	fma.rn.f64 	%fd3660, %fd3659, %fd3656, 0d3F2A01A014761F65;
	fma.rn.f64 	%fd3661, %fd3660, %fd3656, 0d3F56C16C1852B7AF;
	fma.rn.f64 	%fd3662, %fd3661, %fd3656, 0d3F81111111122322;
	fma.rn.f64 	%fd3663, %fd3662, %fd3656, 0d3FA55555555502A1;
	fma.rn.f64 	%fd3664, %fd3663, %fd3656, 0d3FC5555555555511;
	fma.rn.f64 	%fd3665, %fd3664, %fd3656, 0d3FE000000000000B;
	fma.rn.f64 	%fd3666, %fd3665, %fd3656, 0d3FF0000000000000;
	fma.rn.f64 	%fd3667, %fd3666, %fd3656, 0d3FF0000000000000;
	{
	.reg .b32 %temp; 
	mov.b64 	{%r271, %temp}, %fd3667;
	}
	{
	.reg .b32 %temp; 
	mov.b64 	{%temp, %r272}, %fd3667;
	}
	shl.b32 	%r1291, %r270, 20;
	add.s32 	%r1292, %r1291, %r272;
	mov.b64 	%fd8090, {%r271, %r1292};
	{
	.reg .b32 %temp; 
	mov.b64 	{%temp, %r1293}, %fd443;
	}
	mov.b32 	%f96, %r1293;
	abs.f32 	%f41, %f96;
	setp.lt.f32 	%p389, %f41, 0f4086232B;
	@%p389 bra 	$L__BB0_335;
	setp.lt.f64 	%p390, %fd443, 0d0000000000000000;
	add.f64 	%fd3668, %fd443, 0d7FF0000000000000;
	selp.f64 	%fd8090, 0d0000000000000000, %fd3668, %p390;
	setp.geu.f32 	%p391, %f41, 0f40874800;
	@%p391 bra 	$L__BB0_335;
	shr.u32 	%r1294, %r270, 31;
	add.s32 	%r1295, %r270, %r1294;
	shr.s32 	%r1296, %r1295, 1;
	shl.b32 	%r1297, %r1296, 20;
	add.s32 	%r1298, %r272, %r1297;
	mov.b64 	%fd3669, {%r271, %r1298};
	sub.s32 	%r1299, %r270, %r1296;
	shl.b32 	%r1300, %r1299, 20;
	add.s32 	%r1301, %r1300, 1072693248;
	mov.b32 	%r1302, 0;
	mov.b64 	%fd3670, {%r1302, %r1301};
	mul.f64 	%fd8090, %fd3670, %fd3669;
$L__BB0_335:
	mov.f64 	%fd3671, 0dC0A9000000000000;
	div.rn.f64 	%fd448, %fd3671, %fd4;
	fma.rn.f64 	%fd3672, %fd448, 0d3FF71547652B82FE, 0d4338000000000000;
	{
	.reg .b32 %temp; 
	mov.b64 	{%r273, %temp}, %fd3672;
	}
	mov.f64 	%fd3673, 0dC338000000000000;
	add.rn.f64 	%fd3674, %fd3672, %fd3673;
	fma.rn.f64 	%fd3675, %fd3674, 0dBFE62E42FEFA39EF, %fd448;
	fma.rn.f64 	%fd3676, %fd3674, 0dBC7ABC9E3B39803F, %fd3675;
	fma.rn.f64 	%fd3677, %fd3676, 0d3E5ADE1569CE2BDF, 0d3E928AF3FCA213EA;
	fma.rn.f64 	%fd3678, %fd3677, %fd3676, 0d3EC71DEE62401315;
	fma.rn.f64 	%fd3679, %fd3678, %fd3676, 0d3EFA01997C89EB71;
	fma.rn.f64 	%fd3680, %fd3679, %fd3676, 0d3F2A01A014761F65;
	fma.rn.f64 	%fd3681, %fd3680, %fd3676, 0d3F56C16C1852B7AF;
	fma.rn.f64 	%fd3682, %fd3681, %fd3676, 0d3F81111111122322;
	fma.rn.f64 	%fd3683, %fd3682, %fd3676, 0d3FA55555555502A1;
	fma.rn.f64 	%fd3684, %fd3683, %fd3676, 0d3FC5555555555511;
	fma.rn.f64 	%fd3685, %fd3684, %fd3676, 0d3FE000000000000B;
	fma.rn.f64 	%fd3686, %fd3685, %fd3676, 0d3FF0000000000000;
	fma.rn.f64 	%fd3687, %fd3686, %fd3676, 0d3FF0000000000000;
	{
	.reg .b32 %temp; 
	mov.b64 	{%r274, %temp}, %fd3687;
	}
	{
	.reg .b32 %temp; 
	mov.b64 	{%temp, %r275}, %fd3687;
	}
	shl.b32 	%r1303, %r273, 20;
	add.s32 	%r1304, %r1303, %r275;
	mov.b64 	%fd8091, {%r274, %r1304};
	{
	.reg .b32 %temp; 
	mov.b64 	{%temp, %r1305}, %fd448;
	}
	mov.b32 	%f97, %r1305;
	abs.f32 	%f42, %f97;
	setp.lt.f32 	%p392, %f42, 0f4086232B;
	@%p392 bra 	$L__BB0_338;
	setp.lt.f64 	%p393, %fd448, 0d0000000000000000;
	add.f64 	%fd3688, %fd448, 0d7FF0000000000000;
	selp.f64 	%fd8091, 0d0000000000000000, %fd3688, %p393;
	setp.geu.f32 	%p394, %f42, 0f40874800;
	@%p394 bra 	$L__BB0_338;
	shr.u32 	%r1306, %r273, 31;
	add.s32 	%r1307, %r273, %r1306;
	shr.s32 	%r1308, %r1307, 1;
	shl.b32 	%r1309, %r1308, 20;
	add.s32 	%r1310, %r275, %r1309;
	mov.b64 	%fd3689, {%r274, %r1310};
	sub.s32 	%r1311, %r273, %r1308;
	shl.b32 	%r1312, %r1311, 20;
	add.s32 	%r1313, %r1312, 1072693248;
	mov.b32 	%r1314, 0;
	mov.b64 	%fd3690, {%r1314, %r1313};
	mul.f64 	%fd8091, %fd3690, %fd3689;
$L__BB0_338:
	mul.f64 	%fd3691, %fd8091, 0d44EDE92D87216D16;
	div.rn.f64 	%fd3692, %fd3691, %fd3;
	add.f64 	%fd3693, %fd3692, 0d3FF0000000000000;
	mul.f64 	%fd3694, %fd8090, 0d3D53B40815CD0628;
	div.rn.f64 	%fd3695, %fd3694, %fd3693;
	add.s64 	%rd47, %rd46, %rd7;
	st.global.f64 	[%rd47], %fd3695;
	mov.f64 	%fd3696, 0dC07CC00000000000;
	div.rn.f64 	%fd453, %fd3696, %fd4;
	fma.rn.f64 	%fd3697, %fd453, 0d3FF71547652B82FE, 0d4338000000000000;
	{
	.reg .b32 %temp; 
	mov.b64 	{%r276, %temp}, %fd3697;
	}
	mov.f64 	%fd3698, 0dC338000000000000;
	add.rn.f64 	%fd3699, %fd3697, %fd3698;
	fma.rn.f64 	%fd3700, %fd3699, 0dBFE62E42FEFA39EF, %fd453;
	fma.rn.f64 	%fd3701, %fd3699, 0dBC7ABC9E3B39803F, %fd3700;
	fma.rn.f64 	%fd3702, %fd3701, 0d3E5ADE1569CE2BDF, 0d3E928AF3FCA213EA;
	fma.rn.f64 	%fd3703, %fd3702, %fd3701, 0d3EC71DEE62401315;
	fma.rn.f64 	%fd3704, %fd3703, %fd3701, 0d3EFA01997C89EB71;
	fma.rn.f64 	%fd3705, %fd3704, %fd3701, 0d3F2A01A014761F65;
	fma.rn.f64 	%fd3706, %fd3705, %fd3701, 0d3F56C16C1852B7AF;
	fma.rn.f64 	%fd3707, %fd3706, %fd3701, 0d3F81111111122322;
	fma.rn.f64 	%fd3708, %fd3707, %fd3701, 0d3FA55555555502A1;
	fma.rn.f64 	%fd3709, %fd3708, %fd3701, 0d3FC5555555555511;
	fma.rn.f64 	%fd3710, %fd3709, %fd3701, 0d3FE000000000000B;
	fma.rn.f64 	%fd3711, %fd3710, %fd3701, 0d3FF0000000000000;
	fma.rn.f64 	%fd3712, %fd3711, %fd3701, 0d3FF0000000000000;
	{
	.reg .b32 %temp; 
	mov.b64 	{%r277, %temp}, %fd3712;
	}
	{
	.reg .b32 %temp; 
	mov.b64 	{%temp, %r278}, %fd3712;
	}
	shl.b32 	%r1315, %r276, 20;
	add.s32 	%r1316, %r1315, %r278;
	mov.b64 	%fd8092, {%r277, %r1316};
	{
	.reg .b32 %temp; 
	mov.b64 	{%temp, %r1317}, %fd453;
	}
	mov.b32 	%f98, %r1317;
	abs.f32 	%f43, %f98;
	setp.lt.f32 	%p395, %f43, 0f4086232B;
	@%p395 bra 	$L__BB0_341;
	setp.lt.f64 	%p396, %fd453, 0d0000000000000000;
	add.f64 	%fd3713, %fd453, 0d7FF0000000000000;
	selp.f64 	%fd8092, 0d0000000000000000, %fd3713, %p396;
	setp.geu.f32 	%p397, %f43, 0f40874800;
	@%p397 bra 	$L__BB0_341;
	shr.u32 	%r1318, %r276, 31;
	add.s32 	%r1319, %r276, %r1318;
	shr.s32 	%r1320, %r1319, 1;
	shl.b32 	%r1321, %r1320, 20;
	add.s32 	%r1322, %r278, %r1321;
	mov.b64 	%fd3714, {%r277, %r1322};
	sub.s32 	%r1323, %r276, %r1320;
	shl.b32 	%r1324, %r1323, 20;
	add.s32 	%r1325, %r1324, 1072693248;
	mov.b32 	%r1326, 0;
	mov.b64 	%fd3715, {%r1326, %r1325};
	mul.f64 	%fd8092, %fd3715, %fd3714;
$L__BB0_341:
	mul.f64 	%fd3716, %fd8092, 0d3DB3CA8CB153A753;
	add.s64 	%rd48, %rd47, %rd7;
	st.global.f64 	[%rd48], %fd3716;
	mov.f64 	%fd3717, 0d407B800000000000;
	div.rn.f64 	%fd458, %fd3717, %fd4;
	fma.rn.f64 	%fd3718, %fd458, 0d3FF71547652B82FE, 0d4338000000000000;
	{
	.reg .b32 %temp; 
	mov.b64 	{%r279, %temp}, %fd3718;
	}
	mov.f64 	%fd3719, 0dC338000000000000;
	add.rn.f64 	%fd3720, %fd3718, %fd3719;
	fma.rn.f64 	%fd3721, %fd3720, 0dBFE62E42FEFA39EF, %fd458;
	fma.rn.f64 	%fd3722, %fd3720, 0dBC7ABC9E3B39803F, %fd3721;
	fma.rn.f64 	%fd3723, %fd3722, 0d3E5ADE1569CE2BDF, 0d3E928AF3FCA213EA;
	fma.rn.f64 	%fd3724, %fd3723, %fd3722, 0d3EC71DEE62401315;
	fma.rn.f64 	%fd3725, %fd3724, %fd3722, 0d3EFA01997C89EB71;
	fma.rn.f64 	%fd3726, %fd3725, %fd3722, 0d3F2A01A014761F65;
	fma.rn.f64 	%fd3727, %fd3726, %fd3722, 0d3F56C16C1852B7AF;
	fma.rn.f64 	%fd3728, %fd3727, %fd3722, 0d3F81111111122322;
	fma.rn.f64 	%fd3729, %fd3728, %fd3722, 0d3FA55555555502A1;
	fma.rn.f64 	%fd3730, %fd3729, %fd3722, 0d3FC5555555555511;
	fma.rn.f64 	%fd3731, %fd3730, %fd3722, 0d3FE000000000000B;
	fma.rn.f64 	%fd3732, %fd3731, %fd3722, 0d3FF0000000000000;
	fma.rn.f64 	%fd3733, %fd3732, %fd3722, 0d3FF0000000000000;
	{
	.reg .b32 %temp; 
	mov.b64 	{%r280, %temp}, %fd3733;
	}
	{
	.reg .b32 %temp; 
	mov.b64 	{%temp, %r281}, %fd3733;
	}
	shl.b32 	%r1327, %r279, 20;
	add.s32 	%r1328, %r1327, %r281;
	mov.b64 	%fd8093, {%r280, %r1328};
	{
	.reg .b32 %temp; 
	mov.b64 	{%temp, %r1329}, %fd458;
	}
	mov.b32 	%f99, %r1329;
	abs.f32 	%f44, %f99;
	setp.lt.f32 	%p398, %f44, 0f4086232B;
	@%p398 bra 	$L__BB0_344;
	setp.lt.f64 	%p399, %fd458, 0d0000000000000000;
	add.f64 	%fd3734, %fd458, 0d7FF0000000000000;
	selp.f64 	%fd8093, 0d0000000000000000, %fd3734, %p399;
	setp.geu.f32 	%p400, %f44, 0f40874800;
	@%p400 bra 	$L__BB0_344;
	shr.u32 	%r1330, %r279, 31;
	add.s32 	%r1331, %r279, %r1330;
	shr.s32 	%r1332, %r1331, 1;
	shl.b32 	%r1333, %r1332, 20;
	add.s32 	%r1334, %r281, %r1333;
	mov.b64 	%fd3735, {%r280, %r1334};
	sub.s32 	%r1335, %r279, %r1332;
	shl.b32 	%r1336, %r1335, 20;
	add.s32 	%r1337, %r1336, 1072693248;
	mov.b32 	%r1338, 0;
	mov.b64 	%fd3736, {%r1338, %r1337};
	mul.f64 	%fd8093, %fd3736, %fd3735;
$L__BB0_344:
	mul.f64 	%fd3737, %fd8093, 0d3CFC990D32A8D8A9;
	add.s64 	%rd49, %rd48, %rd7;
	st.global.f64 	[%rd49], %fd3737;
	mov.f64 	%fd3738, 0dC082C00000000000;
	div.rn.f64 	%fd463, %fd3738, %fd4;
	fma.rn.f64 	%fd3739, %fd463, 0d3FF71547652B82FE, 0d4338000000000000;
	{
	.reg .b32 %temp; 
	mov.b64 	{%r282, %temp}, %fd3739;
	}
	mov.f64 	%fd3740, 0dC338000000000000;
	add.rn.f64 	%fd3741, %fd3739, %fd3740;
	fma.rn.f64 	%fd3742, %fd3741, 0dBFE62E42FEFA39EF, %fd463;
	fma.rn.f64 	%fd3743, %fd3741, 0dBC7ABC9E3B39803F, %fd3742;
	fma.rn.f64 	%fd3744, %fd3743, 0d3E5ADE1569CE2BDF, 0d3E928AF3FCA213EA;
	fma.rn.f64 	%fd3745, %fd3744, %fd3743, 0d3EC71DEE62401315;
	fma.rn.f64 	%fd3746, %fd3745, %fd3743, 0d3EFA01997C89EB71;
	fma.rn.f64 	%fd3747, %fd3746, %fd3743, 0d3F2A01A014761F65;
	fma.rn.f64 	%fd3748, %fd3747, %fd3743, 0d3F56C16C1852B7AF;
	fma.rn.f64 	%fd3749, %fd3748, %fd3743, 0d3F81111111122322;
	fma.rn.f64 	%fd3750, %fd3749, %fd3743, 0d3FA55555555502A1;
	fma.rn.f64 	%fd3751, %fd3750, %fd3743, 0d3FC5555555555511;
	fma.rn.f64 	%fd3752, %fd3751, %fd3743, 0d3FE000000000000B;
	fma.rn.f64 	%fd3753, %fd3752, %fd3743, 0d3FF0000000000000;
	fma.rn.f64 	%fd3754, %fd3753, %fd3743, 0d3FF0000000000000;
	{
	.reg .b32 %temp; 
	mov.b64 	{%r283, %temp}, %fd3754;
	}
	{
	.reg .b32 %temp; 
	mov.b64 	{%temp, %r284}, %fd3754;
	}
	shl.b32 	%r1339, %r282, 20;
	add.s32 	%r1340, %r1339, %r284;
	mov.b64 	%fd8094, {%r283, %r1340};
	{
	.reg .b32 %temp; 
	mov.b64 	{%temp, %r1341}, %fd463;
	}
	mov.b32 	%f100, %r1341;
	abs.f32 	%f45, %f100;
	setp.lt.f32 	%p401, %f45, 0f4086232B;
	@%p401 bra 	$L__BB0_347;
	setp.lt.f64 	%p402, %fd463, 0d0000000000000000;
	add.f64 	%fd3755, %fd463, 0d7FF0000000000000;
	selp.f64 	%fd8094, 0d0000000000000000, %fd3755, %p402;
	setp.geu.f32 	%p403, %f45, 0f40874800;
	@%p403 bra 	$L__BB0_347;
	shr.u32 	%r1342, %r282, 31;
	add.s32 	%r1343, %r282, %r1342;
	shr.s32 	%r1344, %r1343, 1;
	shl.b32 	%r1345, %r1344, 20;
	add.s32 	%r1346, %r284, %r1345;
	mov.b64 	%fd3756, {%r283, %r1346};
	sub.s32 	%r1347, %r282, %r1344;
	shl.b32 	%r1348, %r1347, 20;
	add.s32 	%r1349, %r1348, 1072693248;
	mov.b32 	%r1350, 0;
	mov.b64 	%fd3757, {%r1350, %r1349};
	mul.f64 	%fd8094, %fd3757, %fd3756;
$L__BB0_347:
	mul.f64 	%fd3758, %fd8094, 0d3D77BFDC07FDFBFD;
	add.s64 	%rd50, %rd49, %rd7;
	st.global.f64 	[%rd50], %fd3758;
	mov.f64 	%fd3759, 0dC08A400000000000;
	div.rn.f64 	%fd468, %fd3759, %fd4;
	fma.rn.f64 	%fd3760, %fd468, 0d3FF71547652B82FE, 0d4338000000000000;
	{
	.reg .b32 %temp; 
	mov.b64 	{%r285, %temp}, %fd3760;
	}
	mov.f64 	%fd3761, 0dC338000000000000;
	add.rn.f64 	%fd3762, %fd3760, %fd3761;
	fma.rn.f64 	%fd3763, %fd3762, 0dBFE62E42FEFA39EF, %fd468;
	fma.rn.f64 	%fd3764, %fd3762, 0dBC7ABC9E3B39803F, %fd3763;
	fma.rn.f64 	%fd3765, %fd3764, 0d3E5ADE1569CE2BDF, 0d3E928AF3FCA213EA;
	fma.rn.f64 	%fd3766, %fd3765, %fd3764, 0d3EC71DEE62401315;
	fma.rn.f64 	%fd3767, %fd3766, %fd3764, 0d3EFA01997C89EB71;
	fma.rn.f64 	%fd3768, %fd3767, %fd3764, 0d3F2A01A014761F65;
	fma.rn.f64 	%fd3769, %fd3768, %fd3764, 0d3F56C16C1852B7AF;
	fma.rn.f64 	%fd3770, %fd3769, %fd3764, 0d3F81111111122322;
	fma.rn.f64 	%fd3771, %fd3770, %fd3764, 0d3FA55555555502A1;
	fma.rn.f64 	%fd3772, %fd3771, %fd3764, 0d3FC5555555555511;
	fma.rn.f64 	%fd3773, %fd3772, %fd3764, 0d3FE000000000000B;
	fma.rn.f64 	%fd3774, %fd3773, %fd3764, 0d3FF0000000000000;
	fma.rn.f64 	%fd3775, %fd3774, %fd3764, 0d3FF0000000000000;
	{
	.reg .b32 %temp; 
	mov.b64 	{%r286, %temp}, %fd3775;
	}
	{
	.reg .b32 %temp; 
	mov.b64 	{%temp, %r287}, %fd3775;
	}
	shl.b32 	%r1351, %r285, 20;
	add.s32 	%r1352, %r1351, %r287;
	mov.b64 	%fd8095, {%r286, %r1352};
	{
	.reg .b32 %temp; 
	mov.b64 	{%temp, %r1353}, %fd468;
	}
	mov.b32 	%f101, %r1353;
	abs.f32 	%f46, %f101;
	setp.lt.f32 	%p404, %f46, 0f4086232B;
	@%p404 bra 	$L__BB0_350;
	setp.lt.f64 	%p405, %fd468, 0d0000000000000000;
	add.f64 	%fd3776, %fd468, 0d7FF0000000000000;
	selp.f64 	%fd8095, 0d0000000000000000, %fd3776, %p405;
	setp.geu.f32 	%p406, %f46, 0f40874800;
	@%p406 bra 	$L__BB0_350;
	shr.u32 	%r1354, %r285, 31;
	add.s32 	%r1355, %r285, %r1354;
	shr.s32 	%r1356, %r1355, 1;
	shl.b32 	%r1357, %r1356, 20;
	add.s32 	%r1358, %r287, %r1357;
	mov.b64 	%fd3777, {%r286, %r1358};
	sub.s32 	%r1359, %r285, %r1356;
	shl.b32 	%r1360, %r1359, 20;
	add.s32 	%r1361, %r1360, 1072693248;
	mov.b32 	%r1362, 0;
	mov.b64 	%fd3778, {%r1362, %r1361};
	mul.f64 	%fd8095, %fd3778, %fd3777;
$L__BB0_350:
	mul.f64 	%fd473, %fd8095, 0d3D819799812DEA11;
	add.s64 	%rd51, %rd50, %rd7;
	st.global.f64 	[%rd51], %fd473;
	mov.f64 	%fd3779, 0d4060E00000000000;
	div.rn.f64 	%fd474, %fd3779, %fd4;
	fma.rn.f64 	%fd3780, %fd474, 0d3FF71547652B82FE, 0d4338000000000000;
	{
	.reg .b32 %temp; 
	mov.b64 	{%r288, %temp}, %fd3780;
	}
	mov.f64 	%fd3781, 0dC338000000000000;
	add.rn.f64 	%fd3782, %fd3780, %fd3781;
	fma.rn.f64 	%fd3783, %fd3782, 0dBFE62E42FEFA39EF, %fd474;
	fma.rn.f64 	%fd3784, %fd3782, 0dBC7ABC9E3B39803F, %fd3783;
	fma.rn.f64 	%fd3785, %fd3784, 0d3E5ADE1569CE2BDF, 0d3E928AF3FCA213EA;
	fma.rn.f64 	%fd3786, %fd3785, %fd3784, 0d3EC71DEE62401315;
	fma.rn.f64 	%fd3787, %fd3786, %fd3784, 0d3EFA01997C89EB71;
	fma.rn.f64 	%fd3788, %fd3787, %fd3784, 0d3F2A01A014761F65;
	fma.rn.f64 	%fd3789, %fd3788, %fd3784, 0d3F56C16C1852B7AF;
	fma.rn.f64 	%fd3790, %fd3789, %fd3784, 0d3F81111111122322;
	fma.rn.f64 	%fd3791, %fd3790, %fd3784, 0d3FA55555555502A1;
	fma.rn.f64 	%fd3792, %fd3791, %fd3784, 0d3FC5555555555511;
	fma.rn.f64 	%fd3793, %fd3792, %fd3784, 0d3FE000000000000B;
	fma.rn.f64 	%fd3794, %fd3793, %fd3784, 0d3FF0000000000000;
	fma.rn.f64 	%fd3795, %fd3794, %fd3784, 0d3FF0000000000000;
	{
	.reg .b32 %temp; 
	mov.b64 	{%r289, %temp}, %fd3795;
	}
	{
	.reg .b32 %temp; 
	mov.b64 	{%temp, %r290}, %fd3795;
	}
	shl.b32 	%r1363, %r288, 20;
	add.s32 	%r1364, %r1363, %r290;
	mov.b64 	%fd8096, {%r289, %r1364};
	{
	.reg .b32 %temp; 
	mov.b64 	{%temp, %r1365}, %fd474;
	}
	mov.b32 	%f102, %r1365;
	abs.f32 	%f47, %f102;
	setp.lt.f32 	%p407, %f47, 0f4086232B;
	@%p407 bra 	$L__BB0_353;
	setp.lt.f64 	%p408, %fd474, 0d0000000000000000;
	add.f64 	%fd3796, %fd474, 0d7FF0000000000000;
	selp.f64 	%fd8096, 0d0000000000000000, %fd3796, %p408;
	setp.geu.f32 	%p409, %f47, 0f40874800;
	@%p409 bra 	$L__BB0_353;
	shr.u32 	%r1366, %r288, 31;
	add.s32 	%r1367, %r288, %r1366;
	shr.s32 	%r1368, %r1367, 1;
	shl.b32 	%r1369, %r1368, 20;
	add.s32 	%r1370, %r290, %r1369;
	mov.b64 	%fd3797, {%r289, %r1370};
	sub.s32 	%r1371, %r288, %r1368;
	shl.b32 	%r1372, %r1371, 20;
	add.s32 	%r1373, %r1372, 1072693248;
	mov.b32 	%r1374, 0;
	mov.b64 	%fd3798, {%r1374, %r1373};
	mul.f64 	%fd8096, %fd3798, %fd3797;
$L__BB0_353:
	mul.f64 	%fd3799, %fd8096, 0d3DEF9C67D41E8097;
	mul.wide.s32 	%rd201, %r9, 8;
	add.s64 	%rd52, %rd169, %rd201;
	st.global.f64 	[%rd52], %fd3799;
	mov.f64 	%fd3800, 0d407AE00000000000;
	div.rn.f64 	%fd479, %fd3800, %fd4;
	fma.rn.f64 	%fd3801, %fd479, 0d3FF71547652B82FE, 0d4338000000000000;
	{
	.reg .b32 %temp; 
	mov.b64 	{%r291, %temp}, %fd3801;
	}
	mov.f64 	%fd3802, 0dC338000000000000;
	add.rn.f64 	%fd3803, %fd3801, %fd3802;
	fma.rn.f64 	%fd3804, %fd3803, 0dBFE62E42FEFA39EF, %fd479;
	fma.rn.f64 	%fd3805, %fd3803, 0dBC7ABC9E3B39803F, %fd3804;
	fma.rn.f64 	%fd3806, %fd3805, 0d3E5ADE1569CE2BDF, 0d3E928AF3FCA213EA;
	fma.rn.f64 	%fd3807, %fd3806, %fd3805, 0d3EC71DEE62401315;
	fma.rn.f64 	%fd3808, %fd3807, %fd3805, 0d3EFA01997C89EB71;
	fma.rn.f64 	%fd3809, %fd3808, %fd3805, 0d3F2A01A014761F65;
	fma.rn.f64 	%fd3810, %fd3809, %fd3805, 0d3F56C16C1852B7AF;
	fma.rn.f64 	%fd3811, %fd3810, %fd3805, 0d3F81111111122322;
	fma.rn.f64 	%fd3812, %fd3811, %fd3805, 0d3FA55555555502A1;
	fma.rn.f64 	%fd3813, %fd3812, %fd3805, 0d3FC5555555555511;
	fma.rn.f64 	%fd3814, %fd3813, %fd3805, 0d3FE000000000000B;
	fma.rn.f64 	%fd3815, %fd3814, %fd3805, 0d3FF0000000000000;
	fma.rn.f64 	%fd3816, %fd3815, %fd3805, 0d3FF0000000000000;
	{
	.reg .b32 %temp; 
	mov.b64 	{%r292, %temp}, %fd3816;
	}
	{
	.reg .b32 %temp; 
	mov.b64 	{%temp, %r293}, %fd3816;
	}
	shl.b32 	%r1375, %r291, 20;
	add.s32 	%r1376, %r1375, %r293;
	mov.b64 	%fd8097, {%r292, %r1376};
	{
	.reg .b32 %temp; 
	mov.b64 	{%temp, %r1377}, %fd479;
	}
	mov.b32 	%f103, %r1377;
	abs.f32 	%f48, %f103;
	setp.lt.f32 	%p410, %f48, 0f4086232B;
	@%p410 bra 	$L__BB0_356;
	setp.lt.f64 	%p411, %fd479, 0d0000000000000000;
	add.f64 	%fd3817, %fd479, 0d7FF0000000000000;
	selp.f64 	%fd8097, 0d0000000000000000, %fd3817, %p411;
	setp.geu.f32 	%p412, %f48, 0f40874800;
	@%p412 bra 	$L__BB0_356;
	shr.u32 	%r1378, %r291, 31;
	add.s32 	%r1379, %r291, %r1378;
	shr.s32 	%r1380, %r1379, 1;
	shl.b32 	%r1381, %r1380, 20;
	add.s32 	%r1382, %r293, %r1381;
	mov.b64 	%fd3818, {%r292, %r1382};
	sub.s32 	%r1383, %r291, %r1380;
	shl.b32 	%r1384, %r1383, 20;
	add.s32 	%r1385, %r1384, 1072693248;
	mov.b32 	%r1386, 0;
	mov.b64 	%fd3819, {%r1386, %r1385};
	mul.f64 	%fd8097, %fd3819, %fd3818;
$L__BB0_356:
	mul.f64 	%fd3820, %fd8097, 0d3D7C25C268497682;
	add.s64 	%rd53, %rd52, %rd7;
	st.global.f64 	[%rd53], %fd3820;
	mov.f64 	%fd3821, 0d406B800000000000;
	div.rn.f64 	%fd484, %fd3821, %fd4;
	fma.rn.f64 	%fd3822, %fd484, 0d3FF71547652B82FE, 0d4338000000000000;
	{
	.reg .b32 %temp; 
	mov.b64 	{%r294, %temp}, %fd3822;
	}
	mov.f64 	%fd3823, 0dC338000000000000;
	add.rn.f64 	%fd3824, %fd3822, %fd3823;
	fma.rn.f64 	%fd3825, %fd3824, 0dBFE62E42FEFA39EF, %fd484;
	fma.rn.f64 	%fd3826, %fd3824, 0dBC7ABC9E3B39803F, %fd3825;
	fma.rn.f64 	%fd3827, %fd3826, 0d3E5ADE1569CE2BDF, 0d3E928AF3FCA213EA;
	fma.rn.f64 	%fd3828, %fd3827, %fd3826, 0d3EC71DEE62401315;
	fma.rn.f64 	%fd3829, %fd3828, %fd3826, 0d3EFA01997C89EB71;
	fma.rn.f64 	%fd3830, %fd3829, %fd3826, 0d3F2A01A014761F65;
	fma.rn.f64 	%fd3831, %fd3830, %fd3826, 0d3F56C16C1852B7AF;
	fma.rn.f64 	%fd3832, %fd3831, %fd3826, 0d3F81111111122322;
	fma.rn.f64 	%fd3833, %fd3832, %fd3826, 0d3FA55555555502A1;
	fma.rn.f64 	%fd3834, %fd3833, %fd3826, 0d3FC5555555555511;
	fma.rn.f64 	%fd3835, %fd3834, %fd3826, 0d3FE000000000000B;
	fma.rn.f64 	%fd3836, %fd3835, %fd3826, 0d3FF0000000000000;
	fma.rn.f64 	%fd3837, %fd3836, %fd3826, 0d3FF0000000000000;
	{
	.reg .b32 %temp; 
	mov.b64 	{%r295, %temp}, %fd3837;
	}
	{
	.reg .b32 %temp; 
	mov.b64 	{%temp, %r296}, %fd3837;
	}
	shl.b32 	%r1387, %r294, 20;
	add.s32 	%r1388, %r1387, %r296;
	mov.b64 	%fd8098, {%r295, %r1388};
	{
	.reg .b32 %temp; 
	mov.b64 	{%temp, %r1389}, %fd484;
	}
	mov.b32 	%f104, %r1389;
	abs.f32 	%f49, %f104;
	setp.lt.f32 	%p413, %f49, 0f4086232B;
	@%p413 bra 	$L__BB0_359;
	setp.lt.f64 	%p414, %fd484, 0d0000000000000000;
	add.f64 	%fd3838, %fd484, 0d7FF0000000000000;
	selp.f64 	%fd8098, 0d0000000000000000, %fd3838, %p414;
	setp.geu.f32 	%p415, %f49, 0f40874800;
	@%p415 bra 	$L__BB0_359;
	shr.u32 	%r1390, %r294, 31;
	add.s32 	%r1391, %r294, %r1390;
	shr.s32 	%r1392, %r1391, 1;
	shl.b32 	%r1393, %r1392, 20;
	add.s32 	%r1394, %r296, %r1393;
	mov.b64 	%fd3839, {%r295, %r1394};
	sub.s32 	%r1395, %r294, %r1392;
	shl.b32 	%r1396, %r1395, 20;
	add.s32 	%r1397, %r1396, 1072693248;
	mov.b32 	%r1398, 0;
	mov.b64 	%fd3840, {%r1398, %r1397};
	mul.f64 	%fd8098, %fd3840, %fd3839;
$L__BB0_359:
	mul.f64 	%fd3841, %fd8098, 0d3D8982382E829366;
	add.s64 	%rd54, %rd53, %rd7;
	st.global.f64 	[%rd54], %fd3841;
	mov.f64 	%fd3842, 0d4065400000000000;
	div.rn.f64 	%fd489, %fd3842, %fd4;
	fma.rn.f64 	%fd3843, %fd489, 0d3FF71547652B82FE, 0d4338000000000000;
	{
	.reg .b32 %temp; 
	mov.b64 	{%r297, %temp}, %fd3843;
	}
	mov.f64 	%fd3844, 0dC338000000000000;
	add.rn.f64 	%fd3845, %fd3843, %fd3844;
	fma.rn.f64 	%fd3846, %fd3845, 0dBFE62E42FEFA39EF, %fd489;
	fma.rn.f64 	%fd3847, %fd3845, 0dBC7ABC9E3B39803F, %fd3846;
	fma.rn.f64 	%fd3848, %fd3847, 0d3E5ADE1569CE2BDF, 0d3E928AF3FCA213EA;
	fma.rn.f64 	%fd3849, %fd3848, %fd3847, 0d3EC71DEE62401315;
	fma.rn.f64 	%fd3850, %fd3849, %fd3847, 0d3EFA01997C89EB71;
	fma.rn.f64 	%fd3851, %fd3850, %fd3847, 0d3F2A01A014761F65;
	fma.rn.f64 	%fd3852, %fd3851, %fd3847, 0d3F56C16C1852B7AF;
	fma.rn.f64 	%fd3853, %fd3852, %fd3847, 0d3F81111111122322;
	fma.rn.f64 	%fd3854, %fd3853, %fd3847, 0d3FA55555555502A1;
	fma.rn.f64 	%fd3855, %fd3854, %fd3847, 0d3FC5555555555511;
	fma.rn.f64 	%fd3856, %fd3855, %fd3847, 0d3FE000000000000B;
	fma.rn.f64 	%fd3857, %fd3856, %fd3847, 0d3FF0000000000000;
	fma.rn.f64 	%fd3858, %fd3857, %fd3847, 0d3FF0000000000000;
	{
	.reg .b32 %temp; 
	mov.b64 	{%r298, %temp}, %fd3858;
	}
	{
	.reg .b32 %temp; 
	mov.b64 	{%temp, %r299}, %fd3858;
	}
	shl.b32 	%r1399, %r297, 20;
	add.s32 	%r1400, %r1399, %r299;
	mov.b64 	%fd8099, {%r298, %r1400};
	{
	.reg .b32 %temp; 
	mov.b64 	{%temp, %r1401}, %fd489;
	}
	mov.b32 	%f105, %r1401;
	abs.f32 	%f50, %f105;
	setp.lt.f32 	%p416, %f50, 0f4086232B;
	@%p416 bra 	$L__BB0_362;
	setp.lt.f64 	%p417, %fd489, 0d0000000000000000;
	add.f64 	%fd3859, %fd489, 0d7FF0000000000000;
	selp.f64 	%fd8099, 0d0000000000000000, %fd3859, %p417;
	setp.geu.f32 	%p418, %f50, 0f40874800;
	@%p418 bra 	$L__BB0_362;
	shr.u32 	%r1402, %r297, 31;
	add.s32 	%r1403, %r297, %r1402;
	shr.s32 	%r1404, %r1403, 1;
	shl.b32 	%r1405, %r1404, 20;
	add.s32 	%r1406, %r299, %r1405;
	mov.b64 	%fd3860, {%r298, %r1406};
	sub.s32 	%r1407, %r297, %r1404;
	shl.b32 	%r1408, %r1407, 20;
	add.s32 	%r1409, %r1408, 1072693248;
	mov.b32 	%r1410, 0;
	mov.b64 	%fd3861, {%r1410, %r1409};
	mul.f64 	%fd8099, %fd3861, %fd3860;
$L__BB0_362:
	mul.f64 	%fd3862, %fd8099, 0d3D64682CF2020F84;
	add.s64 	%rd55, %rd54, %rd7;
	st.global.f64 	[%rd55], %fd3862;
	mul.wide.s32 	%rd203, %r10, 8;
	add.s64 	%rd56, %rd169, %rd203;
	st.global.f64 	[%rd56], %fd473;
	add.s64 	%rd57, %rd56, %rd7;
	st.global.f64 	[%rd57], %fd473;
	mov.f64 	%fd3863, 0dC08CC00000000000;
	div.rn.f64 	%fd494, %fd3863, %fd4;
	fma.rn.f64 	%fd3864, %fd494, 0d3FF71547652B82FE, 0d4338000000000000;
	{
	.reg .b32 %temp; 
	mov.b64 	{%r300, %temp}, %fd3864;
	}
	mov.f64 	%fd3865, 0dC338000000000000;
	add.rn.f64 	%fd3866, %fd3864, %fd3865;
	fma.rn.f64 	%fd3867, %fd3866, 0dBFE62E42FEFA39EF, %fd494;
	fma.rn.f64 	%fd3868, %fd3866, 0dBC7ABC9E3B39803F, %fd3867;
	fma.rn.f64 	%fd3869, %fd3868, 0d3E5ADE1569CE2BDF, 0d3E928AF3FCA213EA;
	fma.rn.f64 	%fd3870, %fd3869, %fd3868, 0d3EC71DEE62401315;
	fma.rn.f64 	%fd3871, %fd3870, %fd3868, 0d3EFA01997C89EB71;
	fma.rn.f64 	%fd3872, %fd3871, %fd3868, 0d3F2A01A014761F65;
	fma.rn.f64 	%fd3873, %fd3872, %fd3868, 0d3F56C16C1852B7AF;
	fma.rn.f64 	%fd3874, %fd3873, %fd3868, 0d3F81111111122322;
	fma.rn.f64 	%fd3875, %fd3874, %fd3868, 0d3FA55555555502A1;
	fma.rn.f64 	%fd3876, %fd3875, %fd3868, 0d3FC5555555555511;
	fma.rn.f64 	%fd3877, %fd3876, %fd3868, 0d3FE000000000000B;
	fma.rn.f64 	%fd3878, %fd3877, %fd3868, 0d3FF0000000000000;
	fma.rn.f64 	%fd3879, %fd3878, %fd3868, 0d3FF0000000000000;
	{
	.reg .b32 %temp; 
	mov.b64 	{%r301, %temp}, %fd3879;
	}
	{
	.reg .b32 %temp; 
	mov.b64 	{%temp, %r302}, %fd3879;
	}
	shl.b32 	%r1411, %r300, 20;
	add.s32 	%r1412, %r1411, %r302;
	mov.b64 	%fd8100, {%r301, %r1412};
	{
	.reg .b32 %temp; 
	mov.b64 	{%temp, %r1413}, %fd494;
	}
	mov.b32 	%f106, %r1413;
	abs.f32 	%f51, %f106;
	setp.lt.f32 	%p419, %f51, 0f4086232B;
	@%p419 bra 	$L__BB0_365;
	setp.lt.f64 	%p420, %fd494, 0d0000000000000000;
	add.f64 	%fd3880, %fd494, 0d7FF0000000000000;
	selp.f64 	%fd8100, 0d0000000000000000, %fd3880, %p420;
	setp.geu.f32 	%p421, %f51, 0f40874800;
	@%p421 bra 	$L__BB0_365;
	shr.u32 	%r1414, %r300, 31;
	add.s32 	%r1415, %r300, %r1414;
	shr.s32 	%r1416, %r1415, 1;
	shl.b32 	%r1417, %r1416, 20;
	add.s32 	%r1418, %r302, %r1417;
	mov.b64 	%fd3881, {%r301, %r1418};
	sub.s32 	%r1419, %r300, %r1416;
	shl.b32 	%r1420, %r1419, 20;
	add.s32 	%r1421, %r1420, 1072693248;
	mov.b32 	%r1422, 0;
	mov.b64 	%fd3882, {%r1422, %r1421};
	mul.f64 	%fd8100, %fd3882, %fd3881;
$L__BB0_365:
	setp.neu.f64 	%p422, %fd23, 0d0000000000000000;
	mul.f64 	%fd3883, %fd8100, 0d3D851C51CE3718E1;
	add.s64 	%rd58, %rd57, %rd7;
	st.global.f64 	[%rd58], %fd3883;
	mov.f64 	%fd3884, 0d4011333333333333;
	{
	.reg .b32 %temp; 
	mov.b64 	{%temp, %r303}, %fd3884;
	}
	and.b32  	%r304, %r303, 2146435072;
	@%p422 bra 	$L__BB0_367;
	setp.eq.s32 	%p424, %r304, 1127219200;
	selp.b32 	%r1423, %r21, 0, %p424;
	setp.lt.s32 	%p425, %r303, 0;
	or.b32  	%r1424, %r1423, 2146435072;
	selp.b32 	%r1425, %r1424, %r1423, %p425;
	mov.b32 	%r1426, 0;
	mov.b64 	%fd8102, {%r1426, %r1425};
	bra.uni 	$L__BB0_368;
$L__BB0_367:
	setp.lt.s32 	%p423, %r21, 0;
	{ // callseq 20, 0
	.param .b64 param0;
	st.param.f64 	[param0], %fd24;
	.param .b64 param1;
	st.param.f64 	[param1], 0d4011333333333333;
	.param .b64 retval0;
	call.uni (retval0), 
	__internal_accurate_pow, 
	(
	param0, 
	param1
	);
	ld.param.f64 	%fd3885, [retval0];
	} // callseq 20
	selp.f64 	%fd8102, 0dFFF8000000000000, %fd3885, %p423;
$L__BB0_368:
	add.f64 	%fd3887, %fd23, 0d4011333333333333;
	{
	.reg .b32 %temp; 
	mov.b64 	{%temp, %r1427}, %fd3887;
	}
	and.b32  	%r1428, %r1427, 2146435072;
	setp.ne.s32 	%p426, %r1428, 2146435072;
	@%p426 bra 	$L__BB0_373;
	setp.num.f64 	%p427, %fd23, %fd23;
	@%p427 bra 	$L__BB0_371;
	mov.f64 	%fd3888, 0d4011333333333333;
	add.rn.f64 	%fd8102, %fd23, %fd3888;
	bra.uni 	$L__BB0_373;
$L__BB0_371:
	setp.neu.f64 	%p428, %fd24, 0d7FF0000000000000;
	@%p428 bra 	$L__BB0_373;
	setp.eq.s32 	%p429, %r304, 1127219200;
	setp.lt.s32 	%p430, %r21, 0;
	setp.lt.s32 	%p431, %r303, 0;
	selp.b32 	%r1430, 0, 2146435072, %p431;
	and.b32  	%r1431, %r303, 2147483647;
	setp.ne.s32 	%p432, %r1431, 1071644672;
	or.b32  	%r1432, %r1430, -2147483648;
	selp.b32 	%r1433, %r1432, %r1430, %p432;
	selp.b32 	%r1434, %r1433, %r1430, %p429;
	selp.b32 	%r1435, %r1434, %r1430, %p430;
	mov.b32 	%r1436, 0;
	mov.b64 	%fd8102, {%r1436, %r1435};
$L__BB0_373:
	setp.eq.f64 	%p433, %fd23, 0d3FF0000000000000;
	mul.f64 	%fd3889, %fd8102, 0d399AC5D4F455EC6C;
	selp.f64 	%fd3890, 0d399AC5D4F455EC6C, %fd3889, %p433;
	mul.f64 	%fd505, %fd5, %fd3890;
	div.rn.f64 	%fd506, %fd505, 0d3D7C25C268497682;
	{
	.reg .b32 %temp; 
	mov.b64 	{%temp, %r1796}, %fd506;
	}
	{
	.reg .b32 %temp; 
	mov.b64 	{%r1797, %temp}, %fd506;
	}
	setp.gt.s32 	%p434, %r1796, 1048575;
	mov.b32 	%r1798, -1023;
	mov.f64 	%fd8103, %fd506;
	@%p434 bra 	$L__BB0_375;
	mul.f64 	%fd8103, %fd506, 0d4350000000000000;
	{
	.reg .b32 %temp; 
	mov.b64 	{%temp, %r1796}, %fd8103;
	}
	{
	.reg .b32 %temp; 
	mov.b64 	{%r1797, %temp}, %fd8103;
	}
	mov.b32 	%r1798, -1077;
$L__BB0_375:
	add.s32 	%r1439, %r1796, -1;
	setp.gt.u32 	%p435, %r1439, 2146435070;
	@%p435 bra 	$L__BB0_379;
	shr.u32 	%r1442, %r1796, 20;
	add.s32 	%r1799, %r1798, %r1442;
	and.b32  	%r1443, %r1796, 1048575;
	or.b32  	%r1444, %r1443, 1072693248;
	mov.b64 	%fd8104, {%r1797, %r1444};
	setp.lt.u32 	%p437, %r1444, 1073127583;
	@%p437 bra 	$L__BB0_378;
	{
	.reg .b32 %temp; 
	mov.b64 	{%r1445, %temp}, %fd8104;
	}
	{
	.reg .b32 %temp; 
	mov.b64 	{%temp, %r1446}, %fd8104;
	}
	add.s32 	%r1447, %r1446, -1048576;
	mov.b64 	%fd8104, {%r1445, %r1447};
	add.s32 	%r1799, %r1799, 1;
$L__BB0_378:
	add.f64 	%fd3892, %fd8104, 0dBFF0000000000000;
	add.f64 	%fd3893, %fd8104, 0d3FF0000000000000;
	rcp.approx.ftz.f64 	%fd3894, %fd3893;
	neg.f64 	%fd3895, %fd3893;
	fma.rn.f64 	%fd3896, %fd3895, %fd3894, 0d3FF0000000000000;
	fma.rn.f64 	%fd3897, %fd3896, %fd3896, %fd3896;
	fma.rn.f64 	%fd3898, %fd3897, %fd3894, %fd3894;
	mul.f64 	%fd3899, %fd3892, %fd3898;
	fma.rn.f64 	%fd3900, %fd3892, %fd3898, %fd3899;
	mul.f64 	%fd3901, %fd3900, %fd3900;
	fma.rn.f64 	%fd3902, %fd3901, 0d3EB1380B3AE80F1E, 0d3ED0EE258B7A8B04;
	fma.rn.f64 	%fd3903, %fd3902, %fd3901, 0d3EF3B2669F02676F;
	fma.rn.f64 	%fd3904, %fd3903, %fd3901, 0d3F1745CBA9AB0956;
	fma.rn.f64 	%fd3905, %fd3904, %fd3901, 0d3F3C71C72D1B5154;
	fma.rn.f64 	%fd3906, %fd3905, %fd3901, 0d3F624924923BE72D;
	fma.rn.f64 	%fd3907, %fd3906, %fd3901, 0d3F8999999999A3C4;
	fma.rn.f64 	%fd3908, %fd3907, %fd3901, 0d3FB5555555555554;
	sub.f64 	%fd3909, %fd3892, %fd3900;
	add.f64 	%fd3910, %fd3909, %fd3909;
	neg.f64 	%fd3911, %fd3900;
	fma.rn.f64 	%fd3912, %fd3911, %fd3892, %fd3910;
	mul.f64 	%fd3913, %fd3898, %fd3912;
	mul.f64 	%fd3914, %fd3901, %fd3908;
	fma.rn.f64 	%fd3915, %fd3914, %fd3900, %fd3913;
	xor.b32  	%r1448, %r1799, -2147483648;
	mov.b32 	%r1449, 1127219200;
	mov.b64 	%fd3916, {%r1448, %r1449};
	mov.b32 	%r1450, -2147483648;
	mov.b64 	%fd3917, {%r1450, %r1449};
	sub.f64 	%fd3918, %fd3916, %fd3917;
	fma.rn.f64 	%fd3919, %fd3918, 0d3FE62E42FEFA39EF, %fd3900;
	fma.rn.f64 	%fd3920, %fd3918, 0dBFE62E42FEFA39EF, %fd3919;
	sub.f64 	%fd3921, %fd3920, %fd3900;
	sub.f64 	%fd3922, %fd3915, %fd3921;
	fma.rn.f64 	%fd3923, %fd3918, 0d3C7ABC9E3B39803F, %fd3922;
	add.f64 	%fd8105, %fd3919, %fd3923;
	bra.uni 	$L__BB0_380;
$L__BB0_379:
	fma.rn.f64 	%fd3891, %fd8103, 0d7FF0000000000000, 0d7FF0000000000000;
	{
	.reg .b32 %temp; 
	mov.b64 	{%temp, %r1440}, %fd8103;
	}
	and.b32  	%r1441, %r1440, 2147483647;
	setp.eq.s32 	%p436, %r1441, 0;
	selp.f64 	%fd8105, 0dFFF0000000000000, %fd3891, %p436;
$L__BB0_380:
	setp.eq.s32 	%p438, %r46, 1062207488;
	mul.f64 	%fd3924, %fd8105, 0d3C695355BAAAFAD3;
	fma.rn.f64 	%fd515, %fd8105, 0d3FDBCB7B1526E50E, %fd3924;
	{
	.reg .b32 %temp; 
	mov.b64 	{%temp, %r315}, %fd515;
	}
	abs.f64 	%fd516, %fd515;
	{ // callseq 21, 0
	.param .b64 param0;
	st.param.f64 	[param0], %fd516;
	.param .b64 param1;
	st.param.f64 	[param1], 0d4000000000000000;
	.param .b64 retval0;
	call.uni (retval0), 
	__internal_accurate_pow, 
	(
	param0, 
	param1
	);
	ld.param.f64 	%fd3925, [retval0];
	} // callseq 21
	setp.lt.s32 	%p439, %r315, 0;
	neg.f64 	%fd3927, %fd3925;
	selp.f64 	%fd3928, %fd3927, %fd3925, %p438;
	selp.f64 	%fd8107, %fd3928, %fd3925, %p439;
	setp.neu.f64 	%p440, %fd515, 0d0000000000000000;
	@%p440 bra 	$L__BB0_382;
	setp.eq.s32 	%p441, %r46, 1062207488;
	selp.b32 	%r1452, %r315, 0, %p441;
	setp.lt.s32 	%p442, %r480, 0;
	or.b32  	%r1453, %r1452, 2146435072;
	selp.b32 	%r1454, %r1453, %r1452, %p442;
	mov.b32 	%r1455, 0;
	mov.b64 	%fd8107, {%r1455, %r1454};
$L__BB0_382:
	add.f64 	%fd3929, %fd515, 0d4000000000000000;
	{
	.reg .b32 %temp; 
	mov.b64 	{%temp, %r1456}, %fd3929;
	}
	and.b32  	%r1457, %r1456, 2146435072;
	setp.ne.s32 	%p443, %r1457, 2146435072;
	@%p443 bra 	$L__BB0_387;
	setp.num.f64 	%p444, %fd515, %fd515;
	@%p444 bra 	$L__BB0_385;
	mov.f64 	%fd3930, 0d4000000000000000;
	add.rn.f64 	%fd8107, %fd515, %fd3930;
	bra.uni 	$L__BB0_387;
$L__BB0_385:
	setp.neu.f64 	%p445, %fd516, 0d7FF0000000000000;
	@%p445 bra 	$L__BB0_387;
	setp.lt.s32 	%p446, %r315, 0;
	setp.eq.s32 	%p447, %r46, 1062207488;
	setp.lt.s32 	%p448, %r480, 0;
	selp.b32 	%r1459, 0, 2146435072, %p448;
	and.b32  	%r1460, %r480, 2147483647;
	setp.ne.s32 	%p449, %r1460, 1071644672;
	or.b32  	%r1461, %r1459, -2147483648;
	selp.b32 	%r1462, %r1461, %r1459, %p449;
	selp.b32 	%r1463, %r1462, %r1459, %p447;
	selp.b32 	%r1464, %r1463, %r1459, %p446;
	mov.b32 	%r1465, 0;
	mov.b64 	%fd8107, {%r1465, %r1464};
$L__BB0_387:
	setp.lt.s32 	%p450, %r99, 0;
	setp.eq.f64 	%p451, %fd515, 0d3FF0000000000000;
	add.f64 	%fd3931, %fd8107, 0d3FF0000000000000;
	rcp.rn.f64 	%fd3932, %fd3931;
	selp.f64 	%fd3933, 0d3FE0000000000000, %fd3932, %p451;
	{
	.reg .b32 %temp; 
	mov.b64 	{%temp, %r316}, %fd3933;
	}
	shr.u32 	%r1466, %r316, 20;
	and.b32  	%r1467, %r1466, 2047;
	add.s32 	%r1468, %r1467, -1012;
	mov.b64 	%rd205, %fd3933;
	shl.b64 	%rd206, %rd205, %r1468;
	setp.eq.s64 	%p452, %rd206, -9223372036854775808;
	{ // callseq 22, 0
	.param .b64 param0;
	st.param.f64 	[param0], 0d3FE3333333333333;
	.param .b64 param1;
	st.param.f64 	[param1], %fd3933;
	.param .b64 retval0;
	call.uni (retval0), 
	__internal_accurate_pow, 
	(
	param0, 
	param1
	);
	ld.param.f64 	%fd3934, [retval0];
	} // callseq 22
	neg.f64 	%fd3936, %fd3934;
	selp.f64 	%fd3937, %fd3936, %fd3934, %p452;
	selp.f64 	%fd3938, %fd3937, %fd3934, %p450;
	cvt.rzi.f64.f64 	%fd3939, %fd3933;
	setp.neu.f64 	%p453, %fd3933, %fd3939;
	selp.f64 	%fd3941, 0dFFF8000000000000, %fd3938, %p453;
	selp.f64 	%fd8108, %fd3941, %fd3938, %p450;
	add.f64 	%fd3942, %fd3933, 0d3FE3333333333333;
	{
	.reg .b32 %temp; 
	mov.b64 	{%temp, %r1469}, %fd3942;
	}
	and.b32  	%r1470, %r1469, 2146435072;
	setp.ne.s32 	%p454, %r1470, 2146435072;
	@%p454 bra 	$L__BB0_392;
	setp.num.f64 	%p455, %fd3933, %fd3933;
	@%p455 bra 	$L__BB0_390;
	mov.f64 	%fd3944, 0d3FE3333333333333;
	add.rn.f64 	%fd8108, %fd3944, %fd3933;
	bra.uni 	$L__BB0_392;
$L__BB0_390:
	abs.f64 	%fd3943, %fd3933;
	setp.neu.f64 	%p456, %fd3943, 0d7FF0000000000000;
	@%p456 bra 	$L__BB0_392;
	shr.s32 	%r1471, %r316, 31;
	and.b32  	%r1472, %r1471, 2146435072;
	mov.b32 	%r1473, 0;
	mov.b64 	%fd8108, {%r1473, %r1472};
$L__BB0_392:
	setp.eq.f64 	%p457, %fd3933, 0d0000000000000000;
	selp.f64 	%fd3945, 0d3FF0000000000000, %fd8108, %p457;
	add.f64 	%fd3946, %fd506, 0d3FF0000000000000;
	div.rn.f64 	%fd3947, %fd505, %fd3946;
	mul.f64 	%fd3948, %fd3947, %fd3945;
	add.s64 	%rd59, %rd58, %rd7;
	st.global.f64 	[%rd59], %fd3948;
	mov.f64 	%fd3949, 0dC06FA00000000000;
	div.rn.f64 	%fd528, %fd3949, %fd4;
	fma.rn.f64 	%fd3950, %fd528, 0d3FF71547652B82FE, 0d4338000000000000;
	{
	.reg .b32 %temp; 
	mov.b64 	{%r317, %temp}, %fd3950;
	}
	mov.f64 	%fd3951, 0dC338000000000000;
	add.rn.f64 	%fd3952, %fd3950, %fd3951;
	fma.rn.f64 	%fd3953, %fd3952, 0dBFE62E42FEFA39EF, %fd528;
	fma.rn.f64 	%fd3954, %fd3952, 0dBC7ABC9E3B39803F, %fd3953;
	fma.rn.f64 	%fd3955, %fd3954, 0d3E5ADE1569CE2BDF, 0d3E928AF3FCA213EA;
	fma.rn.f64 	%fd3956, %fd3955, %fd3954, 0d3EC71DEE62401315;
	fma.rn.f64 	%fd3957, %fd3956, %fd3954, 0d3EFA01997C89EB71;
	fma.rn.f64 	%fd3958, %fd3957, %fd3954, 0d3F2A01A014761F65;
	fma.rn.f64 	%fd3959, %fd3958, %fd3954, 0d3F56C16C1852B7AF;
	fma.rn.f64 	%fd3960, %fd3959, %fd3954, 0d3F81111111122322;
	fma.rn.f64 	%fd3961, %fd3960, %fd3954, 0d3FA55555555502A1;
	fma.rn.f64 	%fd3962, %fd3961, %fd3954, 0d3FC5555555555511;
	fma.rn.f64 	%fd3963, %fd3962, %fd3954, 0d3FE000000000000B;
	fma.rn.f64 	%fd3964, %fd3963, %fd3954, 0d3FF0000000000000;
	fma.rn.f64 	%fd3965, %fd3964, %fd3954, 0d3FF0000000000000;
	{
	.reg .b32 %temp; 
	mov.b64 	{%r318, %temp}, %fd3965;
	}
	{
	.reg .b32 %temp; 
	mov.b64 	{%temp, %r319}, %fd3965;
	}
	shl.b32 	%r1474, %r317, 20;
	add.s32 	%r1475, %r1474, %r319;
	mov.b64 	%fd8109, {%r318, %r1475};
	{
	.reg .b32 %temp; 
	mov.b64 	{%temp, %r1476}, %fd528;
	}
	mov.b32 	%f107, %r1476;
	abs.f32 	%f52, %f107;
	setp.lt.f32 	%p458, %f52, 0f4086232B;
	@%p458 bra 	$L__BB0_395;
	setp.lt.f64 	%p459, %fd528, 0d0000000000000000;
	add.f64 	%fd3966, %fd528, 0d7FF0000000000000;
	selp.f64 	%fd8109, 0d0000000000000000, %fd3966, %p459;
	setp.geu.f32 	%p460, %f52, 0f40874800;
	@%p460 bra 	$L__BB0_395;
	shr.u32 	%r1477, %r317, 31;
	add.s32 	%r1478, %r317, %r1477;
	shr.s32 	%r1479, %r1478, 1;
	shl.b32 	%r1480, %r1479, 20;
	add.s32 	%r1481, %r319, %r1480;
	mov.b64 	%fd3967, {%r318, %r1481};
	sub.s32 	%r1482, %r317, %r1479;
	shl.b32 	%r1483, %r1482, 20;
	add.s32 	%r1484, %r1483, 1072693248;
	mov.b32 	%r1485, 0;
	mov.b64 	%fd3968, {%r1485, %r1484};
	mul.f64 	%fd8109, %fd3968, %fd3967;
$L__BB0_395:
	mul.f64 	%fd3969, %fd8109, 0d3DA8D955A010DA9F;
	add.s64 	%rd208, %rd59, %rd7;
	st.global.f64 	[%rd208], %fd3969;
	add.s64 	%rd60, %rd208, %rd7;
	st.global.f64 	[%rd60], %fd112;
	mov.f64 	%fd3970, 0d4080400000000000;
	div.rn.f64 	%fd533, %fd3970, %fd4;
	fma.rn.f64 	%fd3971, %fd533, 0d3FF71547652B82FE, 0d4338000000000000;
	{
	.reg .b32 %temp; 
	mov.b64 	{%r320, %temp}, %fd3971;
	}
	mov.f64 	%fd3972, 0dC338000000000000;
	add.rn.f64 	%fd3973, %fd3971, %fd3972;
	fma.rn.f64 	%fd3974, %fd3973, 0dBFE62E42FEFA39EF, %fd533;
	fma.rn.f64 	%fd3975, %fd3973, 0dBC7ABC9E3B39803F, %fd3974;
	fma.rn.f64 	%fd3976, %fd3975, 0d3E5ADE1569CE2BDF, 0d3E928AF3FCA213EA;
	fma.rn.f64 	%fd3977, %fd3976, %fd3975, 0d3EC71DEE62401315;
	fma.rn.f64 	%fd3978, %fd3977, %fd3975, 0d3EFA01997C89EB71;
	fma.rn.f64 	%fd3979, %fd3978, %fd3975, 0d3F2A01A014761F65;
	fma.rn.f64 	%fd3980, %fd3979, %fd3975, 0d3F56C16C1852B7AF;
	fma.rn.f64 	%fd3981, %fd3980, %fd3975, 0d3F81111111122322;
	fma.rn.f64 	%fd3982, %fd3981, %fd3975, 0d3FA55555555502A1;
	fma.rn.f64 	%fd3983, %fd3982, %fd3975, 0d3FC5555555555511;
	fma.rn.f64 	%fd3984, %fd3983, %fd3975, 0d3FE000000000000B;
	fma.rn.f64 	%fd3985, %fd3984, %fd3975, 0d3FF0000000000000;
	fma.rn.f64 	%fd3986, %fd3985, %fd3975, 0d3FF0000000000000;
	{
	.reg .b32 %temp; 
	mov.b64 	{%r321, %temp}, %fd3986;
	}
	{
	.reg .b32 %temp; 
	mov.b64 	{%temp, %r322}, %fd3986;
	}
	shl.b32 	%r1486, %r320, 20;
	add.s32 	%r1487, %r1486, %r322;
	mov.b64 	%fd8110, {%r321, %r1487};
	{
	.reg .b32 %temp; 
	mov.b64 	{%temp, %r1488}, %fd533;
	}
	mov.b32 	%f108, %r1488;
	abs.f32 	%f53, %f108;
	setp.lt.f32 	%p461, %f53, 0f4086232B;
	@%p461 bra 	$L__BB0_398;
	setp.lt.f64 	%p462, %fd533, 0d0000000000000000;
	add.f64 	%fd3987, %fd533, 0d7FF0000000000000;
	selp.f64 	%fd8110, 0d0000000000000000, %fd3987, %p462;
	setp.geu.f32 	%p463, %f53, 0f40874800;
	@%p463 bra 	$L__BB0_398;
	shr.u32 	%r1489, %r320, 31;
	add.s32 	%r1490, %r320, %r1489;
	shr.s32 	%r1491, %r1490, 1;
	shl.b32 	%r1492, %r1491, 20;
	add.s32 	%r1493, %r322, %r1492;
	mov.b64 	%fd3988, {%r321, %r1493};
	sub.s32 	%r1494, %r320, %r1491;
	shl.b32 	%r1495, %r1494, 20;
	add.s32 	%r1496, %r1495, 1072693248;
	mov.b32 	%r1497, 0;
	mov.b64 	%fd3989, {%r1497, %r1496};
	mul.f64 	%fd8110, %fd3989, %fd3988;
$L__BB0_398:
	mul.f64 	%fd3990, %fd8110, 0d3D4ABD78AFDF63C8;
	add.s64 	%rd61, %rd60, %rd7;
	st.global.f64 	[%rd61], %fd3990;
	mov.f64 	%fd3991, 0dC0C0EA8000000000;
	div.rn.f64 	%fd538, %fd3991, %fd4;
	fma.rn.f64 	%fd3992, %fd538, 0d3FF71547652B82FE, 0d4338000000000000;
	{
	.reg .b32 %temp; 
	mov.b64 	{%r323, %temp}, %fd3992;
	}
	mov.f64 	%fd3993, 0dC338000000000000;
	add.rn.f64 	%fd3994, %fd3992, %fd3993;
	fma.rn.f64 	%fd3995, %fd3994, 0dBFE62E42FEFA39EF, %fd538;
	fma.rn.f64 	%fd3996, %fd3994, 0dBC7ABC9E3B39803F, %fd3995;
	fma.rn.f64 	%fd3997, %fd3996, 0d3E5ADE1569CE2BDF, 0d3E928AF3FCA213EA;
	fma.rn.f64 	%fd3998, %fd3997, %fd3996, 0d3EC71DEE62401315;
	fma.rn.f64 	%fd3999, %fd3998, %fd3996, 0d3EFA01997C89EB71;
	fma.rn.f64 	%fd4000, %fd3999, %fd3996, 0d3F2A01A014761F65;
	fma.rn.f64 	%fd4001, %fd4000, %fd3996, 0d3F56C16C1852B7AF;
	fma.rn.f64 	%fd4002, %fd4001, %fd3996, 0d3F81111111122322;
	fma.rn.f64 	%fd4003, %fd4002, %fd3996, 0d3FA55555555502A1;
	fma.rn.f64 	%fd4004, %fd4003, %fd3996, 0d3FC5555555555511;
	fma.rn.f64 	%fd4005, %fd4004, %fd3996, 0d3FE000000000000B;
	fma.rn.f64 	%fd4006, %fd4005, %fd3996, 0d3FF0000000000000;
	fma.rn.f64 	%fd4007, %fd4006, %fd3996, 0d3FF0000000000000;
	{
	.reg .b32 %temp; 
	mov.b64 	{%r324, %temp}, %fd4007;
	}
	{
	.reg .b32 %temp; 
	mov.b64 	{%temp, %r325}, %fd4007;
	}
	shl.b32 	%r1498, %r323, 20;
	add.s32 	%r1499, %r1498, %r325;
	mov.b64 	%fd8111, {%r324, %r1499};
	{
	.reg .b32 %temp; 
	mov.b64 	{%temp, %r1500}, %fd538;
	}
	mov.b32 	%f109, %r1500;
	abs.f32 	%f54, %f109;
	setp.lt.f32 	%p464, %f54, 0f4086232B;
	@%p464 bra 	$L__BB0_401;
	setp.lt.f64 	%p465, %fd538, 0d0000000000000000;
	add.f64 	%fd4008, %fd538, 0d7FF0000000000000;
	selp.f64 	%fd8111, 0d0000000000000000, %fd4008, %p465;
	setp.geu.f32 	%p466, %f54, 0f40874800;
	@%p466 bra 	$L__BB0_401;
	shr.u32 	%r1501, %r323, 31;
	add.s32 	%r1502, %r323, %r1501;
	shr.s32 	%r1503, %r1502, 1;
	shl.b32 	%r1504, %r1503, 20;
	add.s32 	%r1505, %r325, %r1504;
	mov.b64 	%fd4009, {%r324, %r1505};
	sub.s32 	%r1506, %r323, %r1503;
	shl.b32 	%r1507, %r1506, 20;
	add.s32 	%r1508, %r1507, 1072693248;
	mov.b32 	%r1509, 0;
	mov.b64 	%fd4010, {%r1509, %r1508};
	mul.f64 	%fd8111, %fd4010, %fd4009;
$L__BB0_401:
	mul.f64 	%fd4011, %fd8111, 0d42B05EF39B200000;
	mul.wide.s32 	%rd209, %r11, 8;
	add.s64 	%rd62, %rd169, %rd209;
	st.global.f64 	[%rd62], %fd4011;
	mov.f64 	%fd4012, 0dC0A2A40000000000;
	div.rn.f64 	%fd543, %fd4012, %fd4;
	fma.rn.f64 	%fd4013, %fd543, 0d3FF71547652B82FE, 0d4338000000000000;
	{
	.reg .b32 %temp; 
	mov.b64 	{%r326, %temp}, %fd4013;
	}
	mov.f64 	%fd4014, 0dC338000000000000;
	add.rn.f64 	%fd4015, %fd4013, %fd4014;
	fma.rn.f64 	%fd4016, %fd4015, 0dBFE62E42FEFA39EF, %fd543;
	fma.rn.f64 	%fd4017, %fd4015, 0dBC7ABC9E3B39803F, %fd4016;
	fma.rn.f64 	%fd4018, %fd4017, 0d3E5ADE1569CE2BDF, 0d3E928AF3FCA213EA;
	fma.rn.f64 	%fd4019, %fd4018, %fd4017, 0d3EC71DEE62401315;
	fma.rn.f64 	%fd4020, %fd4019, %fd4017, 0d3EFA01997C89EB71;
	fma.rn.f64 	%fd4021, %fd4020, %fd4017, 0d3F2A01A014761F65;
	fma.rn.f64 	%fd4022, %fd4021, %fd4017, 0d3F56C16C1852B7AF;
	fma.rn.f64 	%fd4023, %fd4022, %fd4017, 0d3F81111111122322;
	fma.rn.f64 	%fd4024, %fd4023, %fd4017, 0d3FA55555555502A1;
	fma.rn.f64 	%fd4025, %fd4024, %fd4017, 0d3FC5555555555511;
	fma.rn.f64 	%fd4026, %fd4025, %fd4017, 0d3FE000000000000B;
	fma.rn.f64 	%fd4027, %fd4026, %fd4017, 0d3FF0000000000000;
	fma.rn.f64 	%fd4028, %fd4027, %fd4017, 0d3FF0000000000000;
	{
	.reg .b32 %temp; 
	mov.b64 	{%r327, %temp}, %fd4028;
	}
	{
	.reg .b32 %temp; 
	mov.b64 	{%temp, %r328}, %fd4028;
	}
	shl.b32 	%r1510, %r326, 20;
	add.s32 	%r1511, %r1510, %r328;
	mov.b64 	%fd8112, {%r327, %r1511};
	{
	.reg .b32 %temp; 
	mov.b64 	{%temp, %r1512}, %fd543;
	}
	mov.b32 	%f110, %r1512;
	abs.f32 	%f55, %f110;
	setp.lt.f32 	%p467, %f55, 0f4086232B;
	@%p467 bra 	$L__BB0_404;
	setp.lt.f64 	%p468, %fd543, 0d0000000000000000;
	add.f64 	%fd4029, %fd543, 0d7FF0000000000000;
	selp.f64 	%fd8112, 0d0000000000000000, %fd4029, %p468;
	setp.geu.f32 	%p469, %f55, 0f40874800;
	@%p469 bra 	$L__BB0_404;
	shr.u32 	%r1513, %r326, 31;
	add.s32 	%r1514, %r326, %r1513;
	shr.s32 	%r1515, %r1514, 1;
	shl.b32 	%r1516, %r1515, 20;
	add.s32 	%r1517, %r328, %r1516;
	mov.b64 	%fd4030, {%r327, %r1517};
	sub.s32 	%r1518, %r326, %r1515;
	shl.b32 	%r1519, %r1518, 20;
	add.s32 	%r1520, %r1519, 1072693248;
	mov.b32 	%r1521, 0;
	mov.b64 	%fd4031, {%r1521, %r1520};
	mul.f64 	%fd8112, %fd4031, %fd4030;
$L__BB0_404:
	ld.param.u64 	%rd592, [_Z10RosenbrockPdddS_PiiiiiiddddddddPKdS2_S2_S2_S2_i_param_21];
	ld.param.f64 	%fd7979, [_Z10RosenbrockPdddS_PiiiiiiddddddddPKdS2_S2_S2_S2_i_param_17];
	ld.param.f64 	%fd7974, [_Z10RosenbrockPdddS_PiiiiiiddddddddPKdS2_S2_S2_S2_i_param_12];
	ld.param.f64 	%fd7972, [_Z10RosenbrockPdddS_PiiiiiiddddddddPKdS2_S2_S2_S2_i_param_11];
	ld.param.f64 	%fd8187, [_Z10RosenbrockPdddS_PiiiiiiddddddddPKdS2_S2_S2_S2_i_param_1];
	setp.eq.s32 	%p470, %r46, 1062207488;
	mul.f64 	%fd4034, %fd8112, 0d3DD8BD2FDDA89128;
	add.s32 	%r1523, %r4, %r11;
	mul.wide.s32 	%rd211, %r1523, 8;
	add.s64 	%rd63, %rd169, %rd211;
	st.global.f64 	[%rd63], %fd4034;
	cvta.to.global.u64 	%rd213, %rd592;
	add.s64 	%rd215, %rd213, %rd83;
	ld.global.nc.f64 	%fd4035, [%rd215];
	add.s32 	%r1524, %r1523, %r3;
	mul.wide.s32 	%rd216, %r1524, 8;
	add.s64 	%rd64, %rd169, %rd216;
	st.global.f64 	[%rd64], %fd4035;
	add.s64 	%rd217, %rd15, %rd7;
	mov.b64 	%rd218, 4431448002360681810;
	st.global.u64 	[%rd217], %rd218;
	add.s64 	%rd219, %rd16, %rd7;
	mov.b64 	%rd220, 4696837146684686336;
	st.global.u64 	[%rd219], %rd220;
	add.s64 	%rd221, %rd30, %rd7;
	mov.b64 	%rd222, 4454121335736914888;
	st.global.u64 	[%rd221], %rd222;
	add.s64 	%rd223, %rd33, %rd7;
	mov.b64 	%rd224, 4455746132038476949;
	st.global.u64 	[%rd223], %rd224;
	add.s64 	%rd225, %rd36, %rd7;
	mov.b64 	%rd226, 4433723309917338621;
	st.global.u64 	[%rd225], %rd226;
	add.s64 	%rd227, %rd41, %rd7;
	mov.b64 	%rd228, 4452635214955302506;
	st.global.u64 	[%rd227], %rd228;
	add.s64 	%rd229, %rd51, %rd7;
	mov.b64 	%rd230, 4390419637417008051;
	st.global.u64 	[%rd229], %rd230;
	add.s64 	%rd231, %rd229, %rd7;
	mov.b64 	%rd232, 4383076500445126321;
	st.global.u64 	[%rd231], %rd232;
	add.s64 	%rd233, %rd55, %rd7;
	mov.b64 	%rd234, 4445020698244757567;
	st.global.u64 	[%rd233], %rd234;
	add.s64 	%rd235, %rd61, %rd7;
	mov.b64 	%rd236, 4457293557087583675;
	st.global.u64 	[%rd235], %rd236;
	add.s64 	%rd237, %rd62, %rd7;
	mov.b64 	%rd238, 4419469747011655905;
	st.global.u64 	[%rd237], %rd238;
	add.s64 	%rd239, %rd237, %rd7;
	mov.b64 	%rd240, 4452789957460213179;
	st.global.u64 	[%rd239], %rd240;
	add.s64 	%rd241, %rd239, %rd7;
	mov.b64 	%rd242, 4464946759424356282;
	st.global.u64 	[%rd241], %rd242;
	add.s64 	%rd243, %rd63, %rd7;
	mov.b64 	%rd244, 4422242732699655157;
	st.global.u64 	[%rd243], %rd244;
	min.f64 	%fd4036, %fd7974, %fd7972;
	abs.f64 	%fd4037, %fd4036;
	mul.f64 	%fd4038, %fd7979, 0d4024000000000000;
	setp.gtu.f64 	%p471, %fd4037, %fd4038;
	selp.f64 	%fd8186, %fd4036, 0d3EE4F8B588E368F1, %p471;
	sqrt.rn.f64 	%fd549, %fd7979;
	and.b32  	%r1525, %r480, 2147483647;
	setp.ne.s32 	%p472, %r1525, 1071644672;
	and.pred  	%p1, %p470, %p472;
	rcp.rn.f64 	%fd550, %fd1;
	{
	.reg .b32 %temp; 
	mov.b64 	{%temp, %r329}, %fd550;
	}
	shr.u32 	%r1526, %r329, 20;
	and.b32  	%r1527, %r1526, 2047;
	add.s32 	%r1528, %r1527, -1012;
	mov.b64 	%rd245, %fd550;
	shl.b64 	%rd246, %rd245, %r1528;
	setp.eq.s64 	%p2, %rd246, -9223372036854775808;
	cvt.rzi.f64.f64 	%fd551, %fd550;
	abs.f64 	%fd552, %fd550;
	mov.f64 	%fd8188, 0d0000000000000000;
	mov.b32 	%r1800, 0;
	mov.u32 	%r1801, %r1800;
	mov.u32 	%r1808, %r1800;
	mov.u32 	%r1809, %r1800;
	mov.u32 	%r1810, %r1800;
	mov.u32 	%r1816, %r1800;
$L__BB0_405:
	mov.f64 	%fd626, %fd8186;
	ld.param.f64 	%fd7965, [_Z10RosenbrockPdddS_PiiiiiiddddddddPKdS2_S2_S2_S2_i_param_2];
	ld.param.f64 	%fd7963, [_Z10RosenbrockPdddS_PiiiiiiddddddddPKdS2_S2_S2_S2_i_param_1];
	setp.ltu.f64 	%p473, %fd7965, %fd7963;
	@%p473 bra 	$L__BB0_506;
	ld.param.f64 	%fd7980, [_Z10RosenbrockPdddS_PiiiiiiddddddddPKdS2_S2_S2_S2_i_param_17];
	ld.param.f64 	%fd7966, [_Z10RosenbrockPdddS_PiiiiiiddddddddPKdS2_S2_S2_S2_i_param_2];
	sub.f64 	%fd4039, %fd8187, %fd7966;
	add.f64 	%fd4040, %fd7980, %fd4039;
	setp.gtu.f64 	%p474, %fd4040, 0d0000000000000000;
	@%p474 bra 	$L__BB0_507;
	ld.param.f64 	%fd7981, [_Z10RosenbrockPdddS_PiiiiiiddddddddPKdS2_S2_S2_S2_i_param_17];
	ld.param.u32 	%r1747, [_Z10RosenbrockPdddS_PiiiiiiddddddddPKdS2_S2_S2_S2_i_param_9];
	setp.gt.s32 	%p475, %r1808, %r1747;
	setp.le.f64 	%p476, %fd626, %fd7981;
	or.pred  	%p477, %p475, %p476;
	@%p477 bra 	$L__BB0_507;
$L__BB0_408:
	ld.param.u32 	%r1751, [_Z10RosenbrockPdddS_PiiiiiiddddddddPKdS2_S2_S2_S2_i_param_23];
	ld.param.u32 	%r1725, [_Z10RosenbrockPdddS_PiiiiiiddddddddPKdS2_S2_S2_S2_i_param_5];
	setp.ne.s32 	%p483, %r1725, 0;
	add.s32 	%r1825, %r1800, 1;
	mov.u32 	%r1534, %ctaid.x;
	mov.u32 	%r1535, %ntid.x;
	mov.u32 	%r1536, %tid.x;
	mad.lo.s32 	%r1537, %r1534, %r1535, %r1536;
	mul.wide.s32 	%rd337, %r1537, 8;
	mov.u64 	%rd338, rconst_local;
	add.s64 	%rd339, %rd338, %rd337;
	ld.global.f64 	%fd629, [%rd339];
	ld.local.v2.f64 	{%fd630, %fd631}, [%rd2+320];
	mul.f64 	%fd4116, %fd629, %fd631;
	mul.f64 	%fd4117, %fd3, %fd4116;
	mul.wide.s32 	%rd340, %r1751, 8;
	add.s64 	%rd341, %rd339, %rd340;
	ld.global.f64 	%fd632, [%rd341];
	ld.local.v2.f64 	{%fd633, %fd634}, [%rd2+224];
	mul.f64 	%fd4118, %fd632, %fd633;
	mul.f64 	%fd4119, %fd3, %fd4118;
	add.s64 	%rd342, %rd341, %rd340;
	ld.global.f64 	%fd635, [%rd342];
	ld.local.v2.f64 	{%fd636, %fd637}, [%rd2+240];
	mul.f64 	%fd4120, %fd635, %fd637;
	add.s64 	%rd343, %rd342, %rd340;
	ld.global.f64 	%fd638, [%rd343];
	ld.local.v2.f64 	{%fd639, %fd640}, [%rd2+512];
	mul.f64 	%fd4121, %fd638, %fd640;
	ld.local.v2.f64 	{%fd641, %fd642}, [%rd2+528];
	mul.f64 	%fd4122, %fd4121, %fd641;
	add.s64 	%rd344, %rd343, %rd340;
	ld.global.f64 	%fd643, [%rd344];
	mul.f64 	%fd4123, %fd643, %fd630;
	mul.f64 	%fd4124, %fd4123, %fd640;
	add.s64 	%rd345, %rd344, %rd340;
	ld.global.f64 	%fd644, [%rd345];
	mul.f64 	%fd4125, %fd644, %fd641;
	ld.local.v2.f64 	{%fd645, %fd646}, [%rd2+560];
	mul.f64 	%fd4126, %fd4125, %fd646;
	add.s64 	%rd346, %rd345, %rd340;
	ld.global.f64 	%fd647, [%rd346];
	mul.f64 	%fd4127, %fd647, %fd640;
	mul.f64 	%fd4128, %fd646, %fd4127;
	add.s64 	%rd347, %rd346, %rd340;
	ld.global.f64 	%fd648, [%rd347];
	mul.f64 	%fd4129, %fd648, %fd646;
	mul.f64 	%fd4130, %fd646, %fd4129;
	add.s64 	%rd348, %rd347, %rd340;
	ld.global.f64 	%fd649, [%rd348];
	mul.f64 	%fd4131, %fd649, %fd631;
	ld.local.v2.f64 	{%fd650, %fd651}, [%rd2+368];
	mul.f64 	%fd4132, %fd4131, %fd651;
	ld.local.v2.f64 	{%fd652, %fd653}, [%rd2+416];
	mul.f64 	%fd4133, %fd652, 0d3D7FAA7AB552A552;
	mul.f64 	%fd4134, %fd4133, %fd640;
	shl.b32 	%r1538, %r1751, 3;
	add.s32 	%r1539, %r1538, %r1537;
	shl.b32 	%r1540, %r1751, 1;
	add.s32 	%r1541, %r1539, %r1540;
	mul.wide.s32 	%rd349, %r1541, 8;
	add.s64 	%rd350, %rd338, %rd349;
	ld.global.f64 	%fd654, [%rd350];
	mul.f64 	%fd4135, %fd654, %fd651;
	mul.f64 	%fd4136, %fd651, %fd4135;
	mul.f64 	%fd4137, %fd634, 0d412E848000000000;
	shl.b32 	%r1542, %r1751, 2;
	add.s32 	%r1543, %r1542, %r1539;
	mul.wide.s32 	%rd351, %r1543, 8;
	add.s64 	%rd352, %rd338, %rd351;
	ld.global.f64 	%fd655, [%rd352];
	mul.f64 	%fd4138, %fd655, %fd641;
	mul.f64 	%fd4139, %fd4138, %fd642;
	add.s64 	%rd353, %rd352, %rd340;
	ld.global.f64 	%fd656, [%rd353];
	ld.local.v2.f64 	{%fd657, %fd658}, [%rd2+544];
	mul.f64 	%fd4140, %fd656, %fd658;
	mul.f64 	%fd4141, %fd658, %fd4140;
	add.s64 	%rd354, %rd353, %rd340;
	ld.global.f64 	%fd659, [%rd354];
	mul.f64 	%fd4142, %fd658, %fd659;
	mul.f64 	%fd4143, %fd658, %fd4142;
	add.s64 	%rd355, %rd354, %rd340;
	ld.global.f64 	%fd660, [%rd355];
	mul.f64 	%fd4144, %fd660, %fd658;
	mul.f64 	%fd4145, %fd658, %fd4144;
	add.s64 	%rd356, %rd355, %rd340;
	ld.global.f64 	%fd661, [%rd356];
	mul.f64 	%fd4146, %fd658, %fd661;
	mul.f64 	%fd4147, %fd658, %fd4146;
	add.s64 	%rd357, %rd356, %rd340;
	ld.global.f64 	%fd662, [%rd357];
	mul.f64 	%fd4148, %fd662, %fd636;
	add.s64 	%rd358, %rd357, %rd340;
	ld.global.f64 	%fd663, [%rd358];
	mul.f64 	%fd4149, %fd663, %fd652;
	mul.f64 	%fd4150, %fd4149, %fd642;
	add.s64 	%rd359, %rd358, %rd340;
	ld.global.f64 	%fd664, [%rd359];
	mul.f64 	%fd4151, %fd664, %fd658;
	mul.f64 	%fd4152, %fd4151, %fd646;
	add.s64 	%rd360, %rd359, %rd340;
	ld.global.f64 	%fd665, [%rd360];
	ld.local.v2.f64 	{%fd666, %fd667}, [%rd2+464];
	mul.f64 	%fd4153, %fd665, %fd666;
	mul.f64 	%fd4154, %fd4153, %fd640;
	add.s64 	%rd361, %rd360, %rd340;
	ld.global.f64 	%fd668, [%rd361];
	ld.local.v2.f64 	{%fd669, %fd670}, [%rd2+384];
	mul.f64 	%fd4155, %fd668, %fd669;
	mul.f64 	%fd4156, %fd4155, %fd658;
	add.s64 	%rd362, %rd361, %rd340;
	ld.global.f64 	%fd671, [%rd362];
	ld.local.v2.f64 	{%fd672, %fd673}, [%rd2+432];
	mul.f64 	%fd4157, %fd671, %fd673;
	mul.f64 	%fd4158, %fd658, %fd4157;
	add.s64 	%rd363, %rd362, %rd340;
	ld.global.f64 	%fd674, [%rd363];
	ld.local.v2.f64 	{%fd675, %fd676}, [%rd2+496];
	mul.f64 	%fd4159, %fd674, %fd676;
	add.s64 	%rd364, %rd363, %rd340;
	ld.global.f64 	%fd677, [%rd364];
	mul.f64 	%fd4160, %fd676, %fd677;
	mul.f64 	%fd4161, %fd4160, %fd642;
	add.s64 	%rd365, %rd364, %rd340;
	ld.global.f64 	%fd678, [%rd365];
	ld.local.v2.f64 	{%fd679, %fd680}, [%rd2+336];
	mul.f64 	%fd4162, %fd678, %fd679;
	mul.f64 	%fd4163, %fd642, %fd4162;
	add.s64 	%rd366, %rd365, %rd340;
	ld.global.f64 	%fd681, [%rd366];
	mul.f64 	%fd4164, %fd681, %fd675;
	mul.f64 	%fd4165, %fd4164, %fd642;
	ld.local.v2.f64 	{%fd682, %fd683}, [%rd2+400];
	mul.f64 	%fd4166, %fd683, 0d3DD037C1831653C8;
	mul.f64 	%fd4167, %fd642, %fd4166;
	shl.b32 	%r1544, %r1751, 4;
	add.s32 	%r1545, %r1543, %r1544;
	mul.wide.s32 	%rd367, %r1545, 8;
	add.s64 	%rd368, %rd338, %rd367;
	ld.global.f64 	%fd684, [%rd368];
	mul.f64 	%fd4168, %fd684, %fd658;
	mul.f64 	%fd4169, %fd4168, %fd645;
	add.s64 	%rd369, %rd368, %rd340;
	ld.global.f64 	%fd685, [%rd369];
	ld.local.v2.f64 	{%fd686, %fd687}, [%rd2+304];
	mul.f64 	%fd4170, %fd685, %fd687;
	mul.f64 	%fd4171, %fd4170, %fd640;
	add.s64 	%rd370, %rd369, %rd340;
	ld.global.f64 	%fd688, [%rd370];
	ld.local.v2.f64 	{%fd689, %fd690}, [%rd2+352];
	mul.f64 	%fd4172, %fd688, %fd690;
	mul.f64 	%fd4173, %fd4172, %fd642;
	mul.f64 	%fd4174, %fd650, 0d3DD5FD7FE1796495;
	mul.f64 	%fd4175, %fd642, %fd4174;
	shl.b32 	%r1546, %r1751, 5;
	add.s32 	%r1547, %r1546, %r1537;
	mul.wide.s32 	%rd371, %r1547, 8;
	add.s64 	%rd372, %rd338, %rd371;
	ld.global.f64 	%fd691, [%rd372];
	mul.f64 	%fd4176, %fd691, %fd670;
	mul.f64 	%fd4177, %fd4176, %fd642;
	add.s64 	%rd373, %rd372, %rd340;
	ld.global.f64 	%fd692, [%rd373];
	mul.f64 	%fd4178, %fd692, %fd680;
	mul.f64 	%fd4179, %fd642, %fd4178;
	add.s64 	%rd374, %rd373, %rd340;
	ld.global.f64 	%fd693, [%rd374];
	mul.f64 	%fd4180, %fd693, %fd641;
	mul.f64 	%fd4181, %fd4180, %fd657;
	ld.local.f64 	%fd694, [%rd2+576];
	mul.f64 	%fd4182, %fd694, 0d3D87BFDC07FDFBFD;
	mul.f64 	%fd4183, %fd694, %fd4182;
	add.s32 	%r1548, %r1542, %r1547;
	mul.wide.s32 	%rd375, %r1548, 8;
	add.s64 	%rd376, %rd338, %rd375;
	ld.global.f64 	%fd695, [%rd376];
	mul.f64 	%fd4184, %fd694, %fd695;
	mul.f64 	%fd4185, %fd694, %fd4184;
	add.s64 	%rd377, %rd376, %rd340;
	ld.global.f64 	%fd696, [%rd377];
	mul.f64 	%fd4186, %fd696, %fd657;
	mul.f64 	%fd4187, %fd4186, %fd646;
	add.s64 	%rd378, %rd377, %rd340;
	ld.global.f64 	%fd697, [%rd378];
	mul.f64 	%fd4188, %fd646, %fd697;
	mul.f64 	%fd4189, %fd4188, %fd694;
	add.s64 	%rd379, %rd378, %rd340;
	ld.global.f64 	%fd698, [%rd379];
	ld.local.v2.f64 	{%fd699, %fd700}, [%rd2+448];
	mul.f64 	%fd4190, %fd698, %fd700;
	mul.f64 	%fd4191, %fd4190, %fd640;
	add.s64 	%rd380, %rd379, %rd340;
	ld.global.f64 	%fd701, [%rd380];
	mul.f64 	%fd4192, %fd701, %fd667;
	mul.f64 	%fd4193, %fd640, %fd4192;
	ld.local.v2.f64 	{%fd702, %fd703}, [%rd2+480];
	mul.f64 	%fd4194, %fd703, 0d3DCAF0230DCE4E6A;
	mul.f64 	%fd4195, %fd4194, %fd657;
	add.s32 	%r1549, %r1538, %r1547;
	add.s32 	%r1550, %r1549, %r1540;
	mul.wide.s32 	%rd381, %r1550, 8;
	add.s64 	%rd382, %rd338, %rd381;
	ld.global.f64 	%fd704, [%rd382];
	mul.f64 	%fd4196, %fd704, %fd669;
	mul.f64 	%fd4197, %fd4196, %fd694;
	add.s64 	%rd383, %rd382, %rd340;
	ld.global.f64 	%fd705, [%rd383];
	mul.f64 	%fd4198, %fd705, %fd673;
	mul.f64 	%fd4199, %fd694, %fd4198;
	add.s64 	%rd384, %rd383, %rd340;
	ld.global.f64 	%fd706, [%rd384];
	mul.f64 	%fd4200, %fd706, %fd703;
	add.s64 	%rd385, %rd384, %rd340;
	ld.global.f64 	%fd707, [%rd385];
	mul.f64 	%fd4201, %fd707, %fd675;
	mul.f64 	%fd4202, %fd4201, %fd657;
	add.s64 	%rd386, %rd385, %rd340;
	ld.global.f64 	%fd708, [%rd386];
	mul.f64 	%fd4203, %fd708, %fd683;
	mul.f64 	%fd4204, %fd657, %fd4203;
	add.s64 	%rd387, %rd386, %rd340;
	ld.global.f64 	%fd709, [%rd387];
	mul.f64 	%fd4205, %fd709, %fd645;
	mul.f64 	%fd4206, %fd4205, %fd694;
	add.s64 	%rd388, %rd387, %rd340;
	ld.global.f64 	%fd710, [%rd388];
	mul.f64 	%fd4207, %fd645, %fd710;
	mul.f64 	%fd4208, %fd694, %fd4207;
	add.s64 	%rd389, %rd388, %rd340;
	ld.global.f64 	%fd711, [%rd389];
	ld.local.v2.f64 	{%fd712, %fd713}, [%rd2+256];
	mul.f64 	%fd4209, %fd711, %fd712;
	mul.f64 	%fd4210, %fd4209, %fd640;
	add.s64 	%rd390, %rd389, %rd340;
	ld.global.f64 	%fd714, [%rd390];
	mul.f64 	%fd4211, %fd714, %fd690;
	mul.f64 	%fd4212, %fd4211, %fd657;
	add.s64 	%rd391, %rd390, %rd340;
	ld.global.f64 	%fd715, [%rd391];
	mul.f64 	%fd4213, %fd715, %fd650;
	mul.f64 	%fd4214, %fd657, %fd4213;
	add.s64 	%rd392, %rd391, %rd340;
	ld.global.f64 	%fd716, [%rd392];
	mul.f64 	%fd4215, %fd716, %fd670;
	mul.f64 	%fd4216, %fd4215, %fd657;
	add.s64 	%rd393, %rd392, %rd340;
	ld.global.f64 	%fd717, [%rd393];
	ld.local.v2.f64 	{%fd718, %fd719}, [%rd2+288];
	mul.f64 	%fd4217, %fd717, %fd719;
	mul.f64 	%fd4218, %fd4217, %fd640;
	add.s64 	%rd394, %rd393, %rd340;
	ld.global.f64 	%fd720, [%rd394];
	mul.f64 	%fd4219, %fd720, %fd718;
	mul.f64 	%fd4220, %fd640, %fd4219;
	mul.f64 	%fd4221, %fd699, 0d3CEDE7661723DBB3;
	mul.f64 	%fd4222, %fd4221, %fd657;
	mul.f64 	%fd4223, %fd672, 0d3CD3D0DAC864DEB1;
	mul.f64 	%fd4224, %fd657, %fd4223;
	ld.global.f64 	%fd721, [%rd52];
	mul.f64 	%fd4225, %fd721, %fd667;
	mul.f64 	%fd4226, %fd4225, %fd642;
	add.s64 	%rd395, %rd52, %rd340;
	ld.global.f64 	%fd722, [%rd395];
	mul.f64 	%fd4227, %fd722, %fd658;
	mul.f64 	%fd4228, %fd4227, %fd694;
	add.s64 	%rd396, %rd395, %rd340;
	ld.global.f64 	%fd723, [%rd396];
	mul.f64 	%fd4229, %fd658, %fd723;
	mul.f64 	%fd4230, %fd694, %fd4229;
	add.s64 	%rd397, %rd396, %rd340;
	ld.global.f64 	%fd724, [%rd397];
	mul.f64 	%fd4231, %fd724, %fd658;
	mul.f64 	%fd4232, %fd4231, %fd694;
	mul.f64 	%fd4233, %fd699, 0d3DAFE2C63A23383F;
	mul.f64 	%fd4234, %fd4233, %fd642;
	ld.global.f64 	%fd725, [%rd56];
	mul.f64 	%fd4235, %fd725, %fd713;
	mul.f64 	%fd4236, %fd4235, %fd640;
	add.s64 	%rd398, %rd56, %rd340;
	ld.global.f64 	%fd726, [%rd398];
	ld.local.v2.f64 	{%fd727, %fd728}, [%rd2+272];
	mul.f64 	%fd4237, %fd726, %fd727;
	mul.f64 	%fd4238, %fd640, %fd4237;
	add.s64 	%rd399, %rd398, %rd340;
	ld.global.f64 	%fd729, [%rd399];
	mul.f64 	%fd4239, %fd729, %fd728;
	mul.f64 	%fd4240, %fd4239, %fd640;
	add.s64 	%rd400, %rd399, %rd340;
	ld.global.f64 	%fd730, [%rd400];
	mul.f64 	%fd4241, %fd730, %fd689;
	mul.f64 	%fd4242, %fd640, %fd4241;
	add.s64 	%rd401, %rd400, %rd340;
	ld.global.f64 	%fd731, [%rd401];
	mul.f64 	%fd4243, %fd731, %fd639;
	mul.f64 	%fd4244, %fd4243, %fd640;
	add.s64 	%rd402, %rd401, %rd340;
	ld.global.f64 	%fd732, [%rd402];
	mul.f64 	%fd4245, %fd639, %fd732;
	mul.f64 	%fd4246, %fd640, %fd4245;
	add.s64 	%rd403, %rd402, %rd340;
	ld.global.f64 	%fd733, [%rd403];
	mul.f64 	%fd4247, %fd733, %fd653;
	mul.f64 	%fd4248, %fd4247, %fd639;
	mul.f64 	%fd4249, %fd682, 0d3DDB7CDFD9D7BDBB;
	mul.f64 	%fd4250, %fd4249, %fd640;
	ld.global.f64 	%fd734, [%rd62];
	mul.f64 	%fd4251, %fd734, %fd702;
	mul.f64 	%fd4252, %fd702, 0d3D551C51CE3718E1;
	mul.f64 	%fd4253, %fd4252, %fd641;
	mul.f64 	%fd4254, %fd686, 0dBDCB7CDFD9D7BDBB;
	mul.f64 	%fd4255, %fd639, 0d3DF6AD6BE0852FBA;
	mul.f64 	%fd4256, %fd4255, %fd642;
	ld.global.f64 	%fd735, [%rd63];
	mul.f64 	%fd4257, %fd639, %fd735;
	mul.f64 	%fd4258, %fd4257, %fd657;
	mul.f64 	%fd4259, %fd639, 0d3D5EF655D91D9BF5;
	mul.f64 	%fd4260, %fd4259, %fd694;
	ld.global.f64 	%fd736, [%rd64];
	ld.local.f64 	%fd737, [%rd2];
	mul.f64 	%fd4261, %fd736, %fd737;
	neg.f64 	%fd738, %fd4261;
	add.f64 	%fd4262, %fd4189, %fd4193;
	add.f64 	%fd739, %fd4262, %fd4206;
	mul.f64 	%fd4263, %fd4212, 0d3FE55556084A515D;
	fma.rn.f64 	%fd740, %fd4173, 0d3FE55556084A515D, %fd4263;
	fma.rn.f64 	%fd4264, %fd4125, %fd646, %fd4122;
	fma.rn.f64 	%fd4265, %fd4131, %fd651, %fd4264;
	fma.rn.f64 	%fd4266, %fd658, %fd4140, %fd4141;
	add.f64 	%fd4267, %fd4265, %fd4266;
	fma.rn.f64 	%fd4268, %fd658, %fd4142, %fd4143;
	add.f64 	%fd4269, %fd4267, %fd4268;
	add.f64 	%fd4270, %fd4269, %fd4145;
	add.f64 	%fd4271, %fd4270, %fd4169;
	fma.rn.f64 	%fd4272, %fd694, %fd4182, %fd4183;
	add.f64 	%fd4273, %fd4271, %fd4272;
	add.f64 	%fd4274, %fd4185, %fd4185;
	add.f64 	%fd4275, %fd4273, %fd4274;
	add.f64 	%fd4276, %fd4275, %fd4208;
	add.f64 	%fd4277, %fd4276, %fd4228;
	fma.rn.f64 	%fd4278, %fd4230, 0d4000000000000000, %fd4277;
	fma.rn.f64 	%fd4279, %fd4232, 0d4000000000000000, %fd4278;
	add.f64 	%fd4280, %fd4279, %fd4242;
	add.f64 	%fd4281, %fd4280, %fd4248;
	add.f64 	%fd4282, %fd4281, %fd4253;
	add.f64 	%fd4283, %fd4282, %fd4260;
	fma.rn.f64 	%fd741, %fd4261, 0d4008000000000000, %fd4283;
	add.f64 	%fd4284, %fd4272, %fd4274;
	add.f64 	%fd4285, %fd4284, %fd4197;
	add.f64 	%fd4286, %fd4285, %fd4208;
	add.f64 	%fd4287, %fd4286, %fd4230;
	add.f64 	%fd742, %fd4287, %fd4232;
	add.f64 	%fd4288, %fd4156, %fd4169;
	add.f64 	%fd4289, %fd4288, %fd4230;
	add.f64 	%fd743, %fd4289, %fd4232;
	mul.f64 	%fd4290, %fd4250, 0d3FE3333333333333;
	add.f64 	%fd4291, %fd4193, %fd4290;
	add.f64 	%fd744, %fd4291, %fd4251;
	add.f64 	%fd4292, %fd4220, %fd4220;
	fma.rn.f64 	%fd4293, %fd4218, 0d4008000000000000, %fd4292;
	add.f64 	%fd4294, %fd4293, %fd4236;
	fma.rn.f64 	%fd4295, %fd4238, 0d4000000000000000, %fd4294;
	add.f64 	%fd745, %fd4295, %fd4240;
	neg.f64 	%fd746, %fd4210;
	neg.f64 	%fd747, %fd4236;
	neg.f64 	%fd748, %fd4238;
	neg.f64 	%fd749, %fd4240;
	neg.f64 	%fd750, %fd4220;
	neg.f64 	%fd751, %fd4218;
	neg.f64 	%fd752, %fd4171;
	neg.f64 	%fd753, %fd4124;
	neg.f64 	%fd4296, %fd4117;
	sub.f64 	%fd754, %fd4296, %fd4132;
	neg.f64 	%fd755, %fd4163;
	neg.f64 	%fd756, %fd4179;
	sub.f64 	%fd4297, %fd4290, %fd4242;
	add.f64 	%fd757, %fd4297, %fd4251;
	neg.f64 	%fd4298, %fd4173;
	sub.f64 	%fd758, %fd4298, %fd4212;
	neg.f64 	%fd4299, %fd4175;
	sub.f64 	%fd759, %fd4299, %fd4214;
	fma.rn.f64 	%fd4300, %fd646, %fd4127, %fd4124;
	sub.f64 	%fd4301, %fd4300, %fd4132;
	add.f64 	%fd4302, %fd4301, %fd4134;
	fma.rn.f64 	%fd4303, %fd651, %fd4135, %fd4136;
	sub.f64 	%fd4304, %fd4302, %fd4303;
	fma.rn.f64 	%fd4305, %fd4137, 0d4000000000000000, %fd4304;
	add.f64 	%fd4306, %fd4305, %fd4154;
	add.f64 	%fd4307, %fd4306, %fd4171;
	add.f64 	%fd4308, %fd4307, %fd4191;
	add.f64 	%fd4309, %fd4308, %fd4210;
	add.f64 	%fd4310, %fd4309, %fd4218;
	add.f64 	%fd4311, %fd4310, %fd4220;
	add.f64 	%fd4312, %fd4311, %fd4236;
	add.f64 	%fd4313, %fd4312, %fd4238;
	add.f64 	%fd760, %fd4313, %fd4240;
	neg.f64 	%fd4314, %fd4156;
	sub.f64 	%fd761, %fd4314, %fd4197;
	neg.f64 	%fd4315, %fd4177;
	sub.f64 	%fd762, %fd4315, %fd4216;
	sub.f64 	%fd4316, %fd4246, %fd4250;
	add.f64 	%fd763, %fd4316, %fd4260;
	neg.f64 	%fd4317, %fd4167;
	sub.f64 	%fd764, %fd4317, %fd4204;
	sub.f64 	%fd4318, %fd4130, %fd4134;
	sub.f64 	%fd765, %fd4318, %fd4150;
	add.f64 	%fd4319, %fd4161, %fd4195;
	sub.f64 	%fd766, %fd4319, %fd4248;
	fma.rn.f64 	%fd4320, %fd658, %fd4140, %fd4161;
	sub.f64 	%fd4321, %fd4320, %fd4224;
	add.f64 	%fd767, %fd4321, %fd4234;
	sub.f64 	%fd4322, %fd4156, %fd4158;
	add.f64 	%fd4323, %fd4322, %fd4159;
	add.f64 	%fd4324, %fd4323, %fd4197;
	sub.f64 	%fd4325, %fd4324, %fd4199;
	add.f64 	%fd768, %fd4325, %fd4200;
	sub.f64 	%fd4326, %fd4224, %fd4222;
	add.f64 	%fd4327, %fd4326, %fd4226;
	add.f64 	%fd4328, %fd4327, %fd4232;
	sub.f64 	%fd769, %fd4328, %fd4234;
	sub.f64 	%fd4329, %fd4187, %fd4191;
	add.f64 	%fd4330, %fd4329, %fd4202;
	add.f64 	%fd4331, %fd4330, %fd4204;
	add.f64 	%fd4332, %fd4331, %fd4212;
	add.f64 	%fd4333, %fd4332, %fd4214;
	add.f64 	%fd4334, %fd4333, %fd4216;
	add.f64 	%fd770, %fd4334, %fd4258;
	sub.f64 	%fd4335, %fd4150, %fd4154;
	add.f64 	%fd4336, %fd4335, %fd4163;
	add.f64 	%fd4337, %fd4336, %fd4165;
	add.f64 	%fd4338, %fd4337, %fd4167;
	add.f64 	%fd4339, %fd4338, %fd4173;
	add.f64 	%fd4340, %fd4339, %fd4175;
	add.f64 	%fd4341, %fd4340, %fd4177;
	add.f64 	%fd4342, %fd4341, %fd4179;
	add.f64 	%fd771, %fd4342, %fd4256;
	sub.f64 	%fd4343, %fd4185, %fd4193;
	add.f64 	%fd4344, %fd4343, %fd4195;
	add.f64 	%fd4345, %fd4344, %fd4222;
	sub.f64 	%fd772, %fd4345, %fd4226;
	add.f64 	%fd4346, %fd4244, %fd4248;
	sub.f64 	%fd4347, %fd4346, %fd4251;
	sub.f64 	%fd4348, %fd4347, %fd4253;
	add.f64 	%fd4349, %fd4348, %fd4256;
	add.f64 	%fd773, %fd4349, %fd4258;
	sub.f64 	%fd4350, %fd4199, %fd4195;
	sub.f64 	%fd774, %fd4350, %fd4200;
	sub.f64 	%fd4351, %fd4167, %fd4165;
	add.f64 	%fd4352, %fd4351, %fd4169;
	sub.f64 	%fd4353, %fd4352, %fd4202;
	add.f64 	%fd4354, %fd4353, %fd4206;
	add.f64 	%fd4355, %fd4354, %fd4208;
	add.f64 	%fd4356, %fd4355, %fd4244;
	add.f64 	%fd4357, %fd4356, %fd4248;
	add.f64 	%fd4358, %fd4357, %fd4250;
	add.f64 	%fd4359, %fd4358, %fd4256;
	add.f64 	%fd775, %fd4359, %fd4258;
	sub.f64 	%fd4360, %fd4158, %fd4159;
	sub.f64 	%fd776, %fd4360, %fd4161;
	neg.f64 	%fd4361, %fd4244;
	sub.f64 	%fd4362, %fd4361, %fd4246;
	sub.f64 	%fd4363, %fd4362, %fd4248;
	sub.f64 	%fd4364, %fd4363, %fd4256;
	sub.f64 	%fd4365, %fd4364, %fd4258;
	sub.f64 	%fd777, %fd4365, %fd4260;
	neg.f64 	%fd4366, %fd4122;
	sub.f64 	%fd4367, %fd4366, %fd4124;
	fma.rn.f64 	%fd4368, %fd4125, %fd646, %fd4367;
	sub.f64 	%fd4369, %fd4368, %fd4128;
	fma.rn.f64 	%fd4370, %fd4132, 0d4000000000000000, %fd4369;
	sub.f64 	%fd4371, %fd4370, %fd4134;
	sub.f64 	%fd4372, %fd4371, %fd4154;
	add.f64 	%fd4373, %fd4372, %fd4167;
	sub.f64 	%fd4374, %fd4373, %fd4171;
	sub.f64 	%fd4375, %fd4374, %fd4191;
	sub.f64 	%fd4376, %fd4375, %fd4193;
	sub.f64 	%fd4377, %fd4376, %fd4210;
	sub.f64 	%fd4378, %fd4377, %fd4218;
	sub.f64 	%fd4379, %fd4378, %fd4220;
	sub.f64 	%fd4380, %fd4379, %fd4236;
	sub.f64 	%fd4381, %fd4380, %fd4238;
	sub.f64 	%fd4382, %fd4381, %fd4240;
	sub.f64 	%fd4383, %fd4382, %fd4242;
	sub.f64 	%fd4384, %fd4383, %fd4244;
	sub.f64 	%fd4385, %fd4384, %fd4246;
	sub.f64 	%fd778, %fd4385, %fd4250;
	sub.f64 	%fd4386, %fd4119, %fd4122;
	sub.f64 	%fd4387, %fd4386, %fd4126;
	sub.f64 	%fd4388, %fd4387, %fd4139;
	sub.f64 	%fd4389, %fd4388, %fd4181;
	sub.f64 	%fd779, %fd4389, %fd4253;
	sub.f64 	%fd4390, %fd4268, %fd4139;
	fma.rn.f64 	%fd4391, %fd658, %fd4144, %fd4390;
	sub.f64 	%fd4392, %fd4391, %fd4150;
	add.f64 	%fd4393, %fd4392, %fd4154;
	add.f64 	%fd4394, %fd4393, %fd4156;
	sub.f64 	%fd4395, %fd4394, %fd4161;
	sub.f64 	%fd4396, %fd4395, %fd4163;
	sub.f64 	%fd4397, %fd4396, %fd4165;
	sub.f64 	%fd4398, %fd4397, %fd4167;
	add.f64 	%fd4399, %fd4398, %fd4169;
	fma.rn.f64 	%fd4400, %fd4171, 0d4008000000000000, %fd4399;
	sub.f64 	%fd4401, %fd4400, %fd4173;
	sub.f64 	%fd4402, %fd4401, %fd4175;
	sub.f64 	%fd4403, %fd4402, %fd4177;
	sub.f64 	%fd4404, %fd4403, %fd4179;
	add.f64 	%fd4405, %fd4404, %fd4222;
	add.f64 	%fd4406, %fd4405, %fd4224;
	sub.f64 	%fd4407, %fd4406, %fd4226;
	add.f64 	%fd4408, %fd4407, %fd4230;
	sub.f64 	%fd4409, %fd4408, %fd4234;
	sub.f64 	%fd780, %fd4409, %fd4256;
	sub.f64 	%fd4410, %fd4272, %fd4181;
	sub.f64 	%fd4411, %fd4410, %fd4187;
	add.f64 	%fd4412, %fd4411, %fd4191;
	add.f64 	%fd4413, %fd4412, %fd4193;
	sub.f64 	%fd4414, %fd4413, %fd4195;
	add.f64 	%fd4415, %fd4414, %fd4197;
	sub.f64 	%fd4416, %fd4415, %fd4202;
	sub.f64 	%fd4417, %fd4416, %fd4204;
	add.f64 	%fd4418, %fd4417, %fd4208;
	add.f64 	%fd4419, %fd4418, %fd4210;
	sub.f64 	%fd4420, %fd4419, %fd4212;
	sub.f64 	%fd4421, %fd4420, %fd4214;
	sub.f64 	%fd4422, %fd4421, %fd4216;
	fma.rn.f64 	%fd4423, %fd4218, 0d4008000000000000, %fd4422;
	fma.rn.f64 	%fd4424, %fd4220, 0d4000000000000000, %fd4423;
	sub.f64 	%fd4425, %fd4424, %fd4222;
	sub.f64 	%fd4426, %fd4425, %fd4224;
	add.f64 	%fd4427, %fd4426, %fd4226;
	add.f64 	%fd4428, %fd4427, %fd4228;
	add.f64 	%fd4429, %fd4428, %fd4230;
	add.f64 	%fd4430, %fd4429, %fd4234;
	add.f64 	%fd4431, %fd4430, %fd4236;
	fma.rn.f64 	%fd4432, %fd4238, 0d4000000000000000, %fd4431;
	add.f64 	%fd4433, %fd4432, %fd4240;
	sub.f64 	%fd4434, %fd4433, %fd4258;
	add.f64 	%fd781, %fd4434, %fd4260;
	sub.f64 	%fd4435, %fd4139, %fd4266;
	sub.f64 	%fd4436, %fd4435, %fd4268;
	fma.rn.f64 	%fd4437, %fd658, %fd4144, %fd4145;
	sub.f64 	%fd4438, %fd4436, %fd4437;
	fma.rn.f64 	%fd4439, %fd658, %fd4146, %fd4147;
	sub.f64 	%fd4440, %fd4438, %fd4439;
	fma.rn.f64 	%fd4441, %fd4148, 0d4000000000000000, %fd4440;
	sub.f64 	%fd4442, %fd4441, %fd4152;
	sub.f64 	%fd4443, %fd4442, %fd4156;
	sub.f64 	%fd4444, %fd4443, %fd4158;
	add.f64 	%fd4445, %fd4444, %fd4159;
	sub.f64 	%fd4446, %fd4445, %fd4169;
	sub.f64 	%fd4447, %fd4446, %fd4228;
	sub.f64 	%fd4448, %fd4447, %fd4230;
	sub.f64 	%fd782, %fd4448, %fd4232;
	sub.f64 	%fd4449, %fd4163, %fd4169;
	add.f64 	%fd4450, %fd4449, %fd4177;
	add.f64 	%fd4451, %fd4450, %fd4179;
	add.f64 	%fd4452, %fd4451, %fd4204;
	sub.f64 	%fd4453, %fd4452, %fd4206;
	sub.f64 	%fd4454, %fd4453, %fd4208;
	add.f64 	%fd4455, %fd4454, %fd4216;
	add.f64 	%fd4456, %fd4455, %fd4290;
	add.f64 	%fd783, %fd4456, %fd4251;
	fma.rn.f64 	%fd4457, %fd3, %fd4120, %fd4122;
	sub.f64 	%fd4458, %fd4457, %fd4126;
	sub.f64 	%fd4459, %fd4458, %fd4128;
	fma.rn.f64 	%fd4460, %fd646, %fd4129, %fd4130;
	sub.f64 	%fd4461, %fd4459, %fd4460;
	add.f64 	%fd4462, %fd4461, %fd4134;
	add.f64 	%fd4463, %fd4462, %fd4150;
	sub.f64 	%fd4464, %fd4463, %fd4152;
	add.f64 	%fd4465, %fd4464, %fd4165;
	add.f64 	%fd4466, %fd4465, %fd4169;
	sub.f64 	%fd4467, %fd4466, %fd4187;
	sub.f64 	%fd4468, %fd4467, %fd4189;
	add.f64 	%fd4469, %fd4468, %fd4202;
	add.f64 	%fd4470, %fd4469, %fd4208;
	add.f64 	%fd4471, %fd4470, %fd4242;
	add.f64 	%fd4472, %fd4471, %fd4246;
	fma.rn.f64 	%fd4473, %fd4250, 0d3FD999999999999A, %fd4472;
	fma.rn.f64 	%fd784, %fd4254, %fd646, %fd4473;
	sub.f64 	%fd4474, %fd4181, %fd4272;
	sub.f64 	%fd4475, %fd4474, %fd4274;
	sub.f64 	%fd4476, %fd4475, %fd4189;
	sub.f64 	%fd4477, %fd4476, %fd4197;
	sub.f64 	%fd4478, %fd4477, %fd4199;
	add.f64 	%fd4479, %fd4478, %fd4200;
	sub.f64 	%fd4480, %fd4479, %fd4206;
	sub.f64 	%fd4481, %fd4480, %fd4208;
	sub.f64 	%fd4482, %fd4481, %fd4228;
	sub.f64 	%fd4483, %fd4482, %fd4230;
	sub.f64 	%fd4484, %fd4483, %fd4232;
	sub.f64 	%fd785, %fd4484, %fd4260;
	@%p483 bra 	$L__BB0_410;
	abs.f64 	%fd4485, %fd8187;
	max.f64 	%fd4486, %fd4485, 0d3EB0C6F7A0B5ED8D;
	mul.f64 	%fd4487, %fd549, %fd4486;
	rcp.rn.f64 	%fd4488, %fd4487;
	add.s32 	%r1825, %r1800, 2;
	mul.f64 	%fd4489, %fd736, %fd737;
	sub.f64 	%fd4490, %fd4489, %fd4489;
	mul.f64 	%fd8261, %fd4488, %fd4490;
	mul.f64 	%fd4491, %fd733, %fd653;
	mul.f64 	%fd4492, %fd4491, %fd639;
	sub.f64 	%fd4493, %fd4492, %fd4492;
	mul.f64 	%fd8260, %fd4488, %fd4493;
	mul.f64 	%fd4494, %fd681, %fd675;
	mul.f64 	%fd4495, %fd707, %fd675;
	mul.f64 	%fd4496, %fd4495, %fd657;
	fma.rn.f64 	%fd4497, %fd4494, %fd642, %fd4496;
	sub.f64 	%fd4498, %fd4497, %fd4497;
	mul.f64 	%fd8259, %fd4488, %fd4498;
	mul.f64 	%fd4499, %fd650, 0d3DD5FD7FE1796495;
	mul.f64 	%fd4500, %fd715, %fd650;
	mul.f64 	%fd4501, %fd657, %fd4500;
	fma.rn.f64 	%fd4502, %fd642, %fd4499, %fd4501;
	sub.f64 	%fd4503, %fd4502, %fd4502;
	mul.f64 	%fd8258, %fd4488, %fd4503;
	mul.f64 	%fd4504, %fd664, %fd658;
	mul.f64 	%fd4505, %fd4504, %fd646;
	sub.f64 	%fd4506, %fd4505, %fd4505;
	mul.f64 	%fd8257, %fd4488, %fd4506;
	mul.f64 	%fd4507, %fd660, %fd658;
	mul.f64 	%fd4508, %fd722, %fd658;
	mul.f64 	%fd4509, %fd4508, %fd694;
	fma.rn.f64 	%fd4510, %fd658, %fd4507, %fd4509;
	sub.f64 	%fd4511, %fd4510, %fd4510;
	mul.f64 	%fd8256, %fd4488, %fd4511;
	sub.f64 	%fd4512, %fd739, %fd739;
	mul.f64 	%fd8255, %fd4488, %fd4512;
	mul.f64 	%fd4513, %fd730, %fd689;
	mul.f64 	%fd4514, %fd640, %fd4513;
	sub.f64 	%fd4515, %fd4514, %fd4514;
	mul.f64 	%fd8254, %fd4488, %fd4515;
	mul.f64 	%fd4516, %fd682, 0d3DDB7CDFD9D7BDBB;
	mul.f64 	%fd4517, %fd4516, %fd640;
	mul.f64 	%fd4518, %fd686, 0d3DCB7CDFD9D7BDBB;
	mul.f64 	%fd4519, %fd4518, %fd646;
	fma.rn.f64 	%fd4520, %fd4517, 0d3FD999999999999A, %fd4519;
	sub.f64 	%fd4521, %fd4520, %fd4520;
	mul.f64 	%fd8253, %fd4488, %fd4521;
	add.f64 	%fd4522, %fd4489, %fd4489;
	sub.f64 	%fd4523, %fd4522, %fd4522;
	mul.f64 	%fd8252, %fd4488, %fd4523;
	sub.f64 	%fd4524, %fd740, %fd740;
	mul.f64 	%fd8250, %fd4488, %fd4524;
	mul.f64 	%fd4525, %fd638, %fd640;
	mul.f64 	%fd4526, %fd4525, %fd641;
	sub.f64 	%fd4527, %fd4526, %fd4526;
	mul.f64 	%fd8249, %fd4488, %fd4527;
	mul.f64 	%fd4528, %fd644, %fd641;
	mul.f64 	%fd4529, %fd4528, %fd646;
	sub.f64 	%fd4530, %fd4529, %fd4529;
	mul.f64 	%fd8248, %fd4488, %fd4530;
	mul.f64 	%fd4531, %fd648, %fd646;
	mul.f64 	%fd4532, %fd646, %fd4531;
	sub.f64 	%fd4533, %fd4532, %fd4532;
	mul.f64 	%fd8247, %fd4488, %fd4533;
	mul.f64 	%fd4534, %fd649, %fd631;
	mul.f64 	%fd4535, %fd4534, %fd651;
	sub.f64 	%fd4536, %fd4535, %fd4535;
	mul.f64 	%fd8245, %fd4488, %fd4536;
	sub.f64 	%fd4537, %fd741, %fd741;
	mul.f64 	%fd8244, %fd4488, %fd4537;
	sub.f64 	%fd4538, %fd742, %fd742;
	mul.f64 	%fd8243, %fd4488, %fd4538;
	sub.f64 	%fd4539, %fd743, %fd743;
	mul.f64 	%fd8242, %fd4488, %fd4539;
	add.f64 	%fd4540, %fd4526, %fd4529;
	sub.f64 	%fd4541, %fd4540, %fd4540;
	mul.f64 	%fd8241, %fd4488, %fd4541;
	mul.f64 	%fd4542, %fd668, %fd669;
	mul.f64 	%fd4543, %fd704, %fd669;
	mul.f64 	%fd4544, %fd4543, %fd694;
	fma.rn.f64 	%fd4545, %fd4542, %fd658, %fd4544;
	sub.f64 	%fd4546, %fd4545, %fd4545;
	mul.f64 	%fd8240, %fd4488, %fd4546;
	mul.f64 	%fd4547, %fd711, %fd712;
	mul.f64 	%fd4548, %fd4547, %fd640;
	sub.f64 	%fd4549, %fd4548, %fd4548;
	mul.f64 	%fd8237, %fd4488, %fd4549;
	mul.f64 	%fd4550, %fd685, %fd687;
	mul.f64 	%fd4551, %fd4550, %fd640;
	mul.f64 	%fd4552, %fd4551, 0d4008000000000000;
	sub.f64 	%fd4553, %fd4552, %fd4552;
	mul.f64 	%fd8236, %fd4488, %fd4553;
	sub.f64 	%fd4554, %fd744, %fd744;
	mul.f64 	%fd8235, %fd4488, %fd4554;
	sub.f64 	%fd4555, %fd745, %fd745;
	mul.f64 	%fd8234, %fd4488, %fd4555;
	mul.f64 	%fd4556, %fd629, %fd631;
	mul.f64 	%fd4557, %fd3, %fd4556;
	mul.f64 	%fd4558, %fd632, %fd633;
	mul.f64 	%fd4559, %fd3, %fd4558;
	sub.f64 	%fd4560, %fd4557, %fd4559;
	sub.f64 	%fd4561, %fd4560, %fd4560;
	mul.f64 	%fd8233, %fd4488, %fd4561;
	mul.f64 	%fd4562, %fd654, %fd651;
	mul.f64 	%fd4563, %fd634, 0dC12E848000000000;
	fma.rn.f64 	%fd4564, %fd651, %fd4562, %fd4563;
	sub.f64 	%fd4565, %fd4564, %fd4564;
	mul.f64 	%fd8232, %fd4488, %fd4565;
	mul.f64 	%fd4566, %fd658, %fd661;
	mul.f64 	%fd4567, %fd658, %fd4566;
	mul.f64 	%fd4568, %fd662, %fd636;
	sub.f64 	%fd4569, %fd4567, %fd4568;
	sub.f64 	%fd4570, %fd4569, %fd4569;
	mul.f64 	%fd8231, %fd4488, %fd4570;
	mul.f64 	%fd4571, %fd643, %fd630;
	mul.f64 	%fd4572, %fd4571, %fd640;
	mul.f64 	%fd4573, %fd635, %fd637;
	mul.f64 	%fd4574, %fd3, %fd4573;
	sub.f64 	%fd4575, %fd4572, %fd4574;
	sub.f64 	%fd4576, %fd4575, %fd4575;
	mul.f64 	%fd8230, %fd4488, %fd4576;
	mul.f64 	%fd4577, %fd725, %fd713;
	mul.f64 	%fd4578, %fd4577, %fd640;
	sub.f64 	%fd4579, %fd4578, %fd4578;
	mul.f64 	%fd8228, %fd4488, %fd4579;
	mul.f64 	%fd4580, %fd726, %fd727;
	mul.f64 	%fd4581, %fd640, %fd4580;
	sub.f64 	%fd4582, %fd4581, %fd4581;
	mul.f64 	%fd8227, %fd4488, %fd4582;
	mul.f64 	%fd4583, %fd729, %fd728;
	mul.f64 	%fd4584, %fd4583, %fd640;
	sub.f64 	%fd4585, %fd4584, %fd4584;
	mul.f64 	%fd8226, %fd4488, %fd4585;
	mul.f64 	%fd4586, %fd720, %fd718;
	mul.f64 	%fd4587, %fd640, %fd4586;
	sub.f64 	%fd4588, %fd4587, %fd4587;
	mul.f64 	%fd8225, %fd4488, %fd4588;
	mul.f64 	%fd4589, %fd717, %fd719;
	mul.f64 	%fd4590, %fd4589, %fd640;
	sub.f64 	%fd4591, %fd4590, %fd4590;
	mul.f64 	%fd8224, %fd4488, %fd4591;
	mul.f64 	%fd4592, %fd702, 0d3D551C51CE3718E1;
	mul.f64 	%fd4593, %fd4592, %fd641;
	sub.f64 	%fd4594, %fd4593, %fd4519;
	sub.f64 	%fd4595, %fd4594, %fd4594;
	mul.f64 	%fd8223, %fd4488, %fd4595;
	sub.f64 	%fd4596, %fd4551, %fd4551;
	mul.f64 	%fd8222, %fd4488, %fd4596;
	sub.f64 	%fd4597, %fd4572, %fd4572;
	mul.f64 	%fd8221, %fd4488, %fd4597;
	sub.f64 	%fd4598, %fd754, %fd754;
	mul.f64 	%fd8220, %fd4488, %fd4598;
	mul.f64 	%fd4599, %fd678, %fd679;
	mul.f64 	%fd4600, %fd642, %fd4599;
	sub.f64 	%fd4601, %fd4600, %fd4600;
	mul.f64 	%fd8219, %fd4488, %fd4601;
	mul.f64 	%fd4602, %fd692, %fd680;
	mul.f64 	%fd4603, %fd642, %fd4602;
	sub.f64 	%fd4604, %fd4603, %fd4603;
	mul.f64 	%fd8218, %fd4488, %fd4604;
	sub.f64 	%fd4605, %fd757, %fd757;
	mul.f64 	%fd8217, %fd4488, %fd4605;
	sub.f64 	%fd4606, %fd758, %fd758;
	mul.f64 	%fd8216, %fd4488, %fd4606;
	sub.f64 	%fd4607, %fd759, %fd759;
	mul.f64 	%fd8215, %fd4488, %fd4607;
	sub.f64 	%fd4608, %fd760, %fd760;
	mul.f64 	%fd8214, %fd4488, %fd4608;
	sub.f64 	%fd4609, %fd761, %fd761;
	mul.f64 	%fd8213, %fd4488, %fd4609;
	sub.f64 	%fd4610, %fd762, %fd762;
	mul.f64 	%fd8212, %fd4488, %fd4610;
	sub.f64 	%fd4611, %fd763, %fd763;
	mul.f64 	%fd8211, %fd4488, %fd4611;
	sub.f64 	%fd4612, %fd764, %fd764;
	mul.f64 	%fd8210, %fd4488, %fd4612;
	sub.f64 	%fd4613, %fd765, %fd765;
	mul.f64 	%fd8209, %fd4488, %fd4613;
	sub.f64 	%fd4614, %fd766, %fd766;
	mul.f64 	%fd8208, %fd4488, %fd4614;
	sub.f64 	%fd4615, %fd767, %fd767;
	mul.f64 	%fd8207, %fd4488, %fd4615;
	sub.f64 	%fd4616, %fd768, %fd768;
	mul.f64 	%fd8206, %fd4488, %fd4616;
	sub.f64 	%fd4617, %fd769, %fd769;
	mul.f64 	%fd8205, %fd4488, %fd4617;
	sub.f64 	%fd4618, %fd770, %fd770;
	mul.f64 	%fd8204, %fd4488, %fd4618;
	sub.f64 	%fd4619, %fd771, %fd771;
	mul.f64 	%fd8203, %fd4488, %fd4619;
	sub.f64 	%fd4620, %fd772, %fd772;
	mul.f64 	%fd8202, %fd4488, %fd4620;
	sub.f64 	%fd4621, %fd773, %fd773;
	mul.f64 	%fd8201, %fd4488, %fd4621;
	sub.f64 	%fd4622, %fd774, %fd774;
	mul.f64 	%fd8200, %fd4488, %fd4622;
	sub.f64 	%fd4623, %fd775, %fd775;
	mul.f64 	%fd8199, %fd4488, %fd4623;
	sub.f64 	%fd4624, %fd776, %fd776;
	mul.f64 	%fd8198, %fd4488, %fd4624;
	sub.f64 	%fd4625, %fd777, %fd777;
	mul.f64 	%fd8197, %fd4488, %fd4625;
	sub.f64 	%fd4626, %fd778, %fd778;
	mul.f64 	%fd8196, %fd4488, %fd4626;
	sub.f64 	%fd4627, %fd779, %fd779;
	mul.f64 	%fd8195, %fd4488, %fd4627;
	sub.f64 	%fd4628, %fd780, %fd780;
	mul.f64 	%fd8194, %fd4488, %fd4628;
	sub.f64 	%fd4629, %fd781, %fd781;
	mul.f64 	%fd8193, %fd4488, %fd4629;
	sub.f64 	%fd4630, %fd782, %fd782;
	mul.f64 	%fd8192, %fd4488, %fd4630;
	sub.f64 	%fd4631, %fd783, %fd783;
	mul.f64 	%fd8191, %fd4488, %fd4631;
	sub.f64 	%fd4632, %fd784, %fd784;
	mul.f64 	%fd8190, %fd4488, %fd4632;
	sub.f64 	%fd4633, %fd785, %fd785;
	mul.f64 	%fd8189, %fd4488, %fd4633;
$L__BB0_410:
	ld.param.f64 	%fd7968, [_Z10RosenbrockPdddS_PiiiiiiddddddddPKdS2_S2_S2_S2_i_param_2];
	mul.f64 	%fd4634, %fd3, %fd629;
	mul.f64 	%fd4635, %fd3, %fd632;
	mul.f64 	%fd4636, %fd3, %fd635;
	mul.f64 	%fd4637, %fd638, %fd641;
	mul.f64 	%fd4638, %fd640, %fd643;
	mul.f64 	%fd4639, %fd644, %fd646;
	mul.f64 	%fd4640, %fd646, %fd647;
	add.f64 	%fd4641, %fd648, %fd648;
	mul.f64 	%fd4642, %fd4641, %fd646;
	mul.f64 	%fd4643, %fd649, %fd651;
	mul.f64 	%fd4644, %fd640, 0d3D7FAA7AB552A552;
	add.f64 	%fd4645, %fd654, %fd654;
	mul.f64 	%fd4646, %fd4645, %fd651;
	mul.f64 	%fd4647, %fd655, %fd642;
	add.f64 	%fd4648, %fd656, %fd656;
	mul.f64 	%fd4649, %fd4648, %fd658;
	add.f64 	%fd4650, %fd659, %fd659;
	mul.f64 	%fd4651, %fd658, %fd4650;
	add.f64 	%fd4652, %fd660, %fd660;
	mul.f64 	%fd4653, %fd4652, %fd658;
	add.f64 	%fd4654, %fd661, %fd661;
	mul.f64 	%fd4655, %fd658, %fd4654;
	mul.f64 	%fd4656, %fd663, %fd642;
	mul.f64 	%fd4657, %fd664, %fd646;
	mul.f64 	%fd4658, %fd665, %fd640;
	mul.f64 	%fd4659, %fd668, %fd658;
	mul.f64 	%fd4660, %fd658, %fd671;
	mul.f64 	%fd4661, %fd677, %fd642;
	mul.f64 	%fd4662, %fd642, %fd678;
	mul.f64 	%fd4663, %fd681, %fd642;
	mul.f64 	%fd4664, %fd642, 0d3DD037C1831653C8;
	mul.f64 	%fd4665, %fd684, %fd645;
	mul.f64 	%fd4666, %fd685, %fd640;
	mul.f64 	%fd4667, %fd688, %fd642;
	mul.f64 	%fd4668, %fd642, 0d3DD5FD7FE1796495;
	mul.f64 	%fd4669, %fd691, %fd642;
	mul.f64 	%fd4670, %fd642, %fd692;
	mul.f64 	%fd4671, %fd693, %fd657;
	mul.f64 	%fd4672, %fd694, 0d3D97BFDC07FDFBFD;
	add.f64 	%fd4673, %fd695, %fd695;
	mul.f64 	%fd4674, %fd694, %fd4673;
	mul.f64 	%fd4675, %fd696, %fd646;
	mul.f64 	%fd4676, %fd697, %fd694;
	mul.f64 	%fd4677, %fd698, %fd640;
	mul.f64 	%fd4678, %fd640, %fd701;
	mul.f64 	%fd4679, %fd657, 0d3DCAF0230DCE4E6A;
	mul.f64 	%fd4680, %fd704, %fd694;
	mul.f64 	%fd4681, %fd694, %fd705;
	mul.f64 	%fd4682, %fd707, %fd657;
	mul.f64 	%fd4683, %fd657, %fd708;
	mul.f64 	%fd4684, %fd709, %fd694;
	mul.f64 	%fd4685, %fd694, %fd710;
	mul.f64 	%fd4686, %fd711, %fd640;
	mul.f64 	%fd4687, %fd714, %fd657;
	mul.f64 	%fd4688, %fd657, %fd715;
	mul.f64 	%fd4689, %fd716, %fd657;
	mul.f64 	%fd4690, %fd717, %fd640;
	mul.f64 	%fd4691, %fd640, %fd720;
	mul.f64 	%fd4692, %fd657, 0d3CEDE7661723DBB3;
	mul.f64 	%fd4693, %fd657, 0d3CD3D0DAC864DEB1;
	mul.f64 	%fd4694, %fd721, %fd642;
	mul.f64 	%fd4695, %fd722, %fd694;
	mul.f64 	%fd4696, %fd694, %fd723;
	mul.f64 	%fd4697, %fd724, %fd694;
	mul.f64 	%fd4698, %fd642, 0d3DAFE2C63A23383F;
	mul.f64 	%fd4699, %fd725, %fd640;
	mul.f64 	%fd4700, %fd640, %fd726;
	mul.f64 	%fd4701, %fd729, %fd640;
	mul.f64 	%fd4702, %fd640, %fd730;
	mul.f64 	%fd4703, %fd731, %fd640;
	mul.f64 	%fd4704, %fd640, %fd732;
	mul.f64 	%fd4705, %fd639, %fd733;
	mul.f64 	%fd4706, %fd640, 0d3DDB7CDFD9D7BDBB;
	mul.f64 	%fd4707, %fd641, 0d3D551C51CE3718E1;
	mul.f64 	%fd4708, %fd646, 0d3DCB7CDFD9D7BDBB;
	mul.f64 	%fd4709, %fd642, 0d3DF6AD6BE0852FBA;
	mul.f64 	%fd4710, %fd735, %fd657;
	mul.f64 	%fd4711, %fd694, 0d3D5EF655D91D9BF5;
	neg.f64 	%fd4712, %fd736;
	mov.f64 	%fd4713, 0d0000000000000000;
	st.local.v2.f64 	[%rd4], {%fd4712, %fd4713};
	mul.f64 	%fd4714, %fd733, %fd653;
	st.local.v2.f64 	[%rd4+16], {%fd4705, %fd4714};
	add.f64 	%fd4715, %fd4663, %fd4682;
	st.local.v2.f64 	[%rd4+32], {%fd4713, %fd4715};
	mul.f64 	%fd4716, %fd681, %fd675;
	mul.f64 	%fd4717, %fd707, %fd675;
	st.local.v2.f64 	[%rd4+48], {%fd4716, %fd4717};
	add.f64 	%fd4718, %fd4668, %fd4688;
	st.local.v2.f64 	[%rd4+64], {%fd4713, %fd4718};
	mul.f64 	%fd4719, %fd650, 0d3DD5FD7FE1796495;
	mul.f64 	%fd4720, %fd715, %fd650;
	st.local.v2.f64 	[%rd4+80], {%fd4719, %fd4720};
	st.local.v2.f64 	[%rd4+96], {%fd4713, %fd4657};
	mul.f64 	%fd4721, %fd664, %fd658;
	st.local.v2.f64 	[%rd4+112], {%fd4721, %fd4713};
	add.f64 	%fd4722, %fd4653, %fd4695;
	mul.f64 	%fd4723, %fd722, %fd658;
	st.local.v2.f64 	[%rd4+128], {%fd4722, %fd4723};
	st.local.v2.f64 	[%rd4+144], {%fd4713, %fd4678};
	mul.f64 	%fd4724, %fd701, %fd667;
	st.local.v2.f64 	[%rd4+160], {%fd4724, %fd4684};
	mul.f64 	%fd4725, %fd709, %fd645;
	mul.f64 	%fd4726, %fd646, %fd697;
	add.f64 	%fd4727, %fd4726, %fd4725;
	st.local.v2.f64 	[%rd4+176], {%fd4676, %fd4727};
	st.local.v2.f64 	[%rd4+192], {%fd4713, %fd4702};
	mul.f64 	%fd4728, %fd730, %fd689;
	st.local.v2.f64 	[%rd4+208], {%fd4728, %fd4713};
	mul.f64 	%fd4729, %fd4706, 0d3FD999999999999A;
	st.local.v2.f64 	[%rd4+224], {%fd4708, %fd4729};
	mul.f64 	%fd4730, %fd682, 0d3DDB7CDFD9D7BDBB;
	mul.f64 	%fd4731, %fd4730, 0d3FD999999999999A;
	mul.f64 	%fd4732, %fd686, 0d3DCB7CDFD9D7BDBB;
	st.local.v2.f64 	[%rd4+240], {%fd4731, %fd4732};
	add.f64 	%fd4733, %fd736, %fd736;
	st.local.v2.f64 	[%rd4+256], {%fd4733, %fd4713};
	st.local.v2.f64 	[%rd4+272], {%fd4733, %fd4713};
	mul.f64 	%fd4734, %fd4687, 0d3FE55556084A515D;
	fma.rn.f64 	%fd4735, %fd4667, 0d3FE55556084A515D, %fd4734;
	st.local.v2.f64 	[%rd4+288], {%fd4713, %fd4735};
	mul.f64 	%fd4736, %fd688, %fd690;
	mul.f64 	%fd4737, %fd4736, 0d3FE55556084A515D;
	mul.f64 	%fd4738, %fd714, %fd690;
	mul.f64 	%fd4739, %fd4738, 0d3FE55556084A515D;
	st.local.v2.f64 	[%rd4+304], {%fd4737, %fd4739};
	st.local.v2.f64 	[%rd4+320], {%fd4713, %fd4637};
	mul.f64 	%fd4740, %fd638, %fd640;
	st.local.v2.f64 	[%rd4+336], {%fd4740, %fd4713};
	mul.f64 	%fd4741, %fd644, %fd641;
	st.local.v2.f64 	[%rd4+352], {%fd4639, %fd4741};
	st.local.v2.f64 	[%rd4+368], {%fd4713, %fd4642};
	st.local.v2.f64 	[%rd4+384], {%fd4713, %fd4639};
	st.local.v2.f64 	[%rd4+400], {%fd4741, %fd4713};
	mul.f64 	%fd4742, %fd649, %fd631;
	st.local.v2.f64 	[%rd4+416], {%fd4643, %fd4742};
	mul.f64 	%fd4743, %fd736, 0d4008000000000000;
	st.local.v2.f64 	[%rd4+432], {%fd4743, %fd4713};
	st.local.v2.f64 	[%rd4+448], {%fd4643, %fd4702};
	st.local.v2.f64 	[%rd4+464], {%fd4742, %fd4705};
	add.f64 	%fd4744, %fd4714, %fd4711;
	st.local.v2.f64 	[%rd4+480], {%fd4707, %fd4744};
	add.f64 	%fd4745, %fd4637, %fd4728;
	add.f64 	%fd4746, %fd4740, %fd4639;
	mul.f64 	%fd4747, %fd702, 0d3D551C51CE3718E1;
	add.f64 	%fd4748, %fd4746, %fd4747;
	st.local.v2.f64 	[%rd4+496], {%fd4745, %fd4748};
	add.f64 	%fd4749, %fd4651, %fd4651;
	fma.rn.f64 	%fd4750, %fd4649, 0d4000000000000000, %fd4749;
	add.f64 	%fd4751, %fd4653, %fd4750;
	add.f64 	%fd4752, %fd4751, %fd4665;
	add.f64 	%fd4753, %fd4752, %fd4695;
	fma.rn.f64 	%fd4754, %fd4696, 0d4000000000000000, %fd4753;
	fma.rn.f64 	%fd4755, %fd4697, 0d4000000000000000, %fd4754;
	mul.f64 	%fd4756, %fd684, %fd658;
	add.f64 	%fd4757, %fd4756, %fd4685;
	st.local.v2.f64 	[%rd4+512], {%fd4755, %fd4757};
	add.f64 	%fd4758, %fd4674, %fd4674;
	fma.rn.f64 	%fd4759, %fd4672, 0d4000000000000000, %fd4758;
	mul.f64 	%fd4760, %fd645, %fd710;
	add.f64 	%fd4761, %fd4759, %fd4760;
	add.f64 	%fd4762, %fd4761, %fd4723;
	mul.f64 	%fd4763, %fd658, %fd723;
	fma.rn.f64 	%fd4764, %fd4763, 0d4000000000000000, %fd4762;
	mul.f64 	%fd4765, %fd724, %fd658;
	fma.rn.f64 	%fd4766, %fd4765, 0d4000000000000000, %fd4764;
	mul.f64 	%fd4767, %fd639, 0d3D5EF655D91D9BF5;
	add.f64 	%fd4768, %fd4766, %fd4767;
	st.local.v2.f64 	[%rd4+528], {%fd4741, %fd4768};
	st.local.v2.f64 	[%rd4+544], {%fd4713, %fd4680};
	add.f64 	%fd4769, %fd4696, %fd4697;
	st.local.v2.f64 	[%rd4+560], {%fd4769, %fd4685};
	mul.f64 	%fd4770, %fd704, %fd669;
	add.f64 	%fd4771, %fd4759, %fd4770;
	add.f64 	%fd4772, %fd4771, %fd4760;
	add.f64 	%fd4773, %fd4772, %fd4763;
	add.f64 	%fd4774, %fd4773, %fd4765;
	st.local.v2.f64 	[%rd4+576], {%fd4774, %fd4713};
	mul.f64 	%fd4775, %fd668, %fd669;
	add.f64 	%fd4776, %fd4775, %fd4665;
	add.f64 	%fd4777, %fd4776, %fd4696;
	add.f64 	%fd4778, %fd4777, %fd4697;
	st.local.v2.f64 	[%rd4+592], {%fd4659, %fd4778};
	add.f64 	%fd4779, %fd4763, %fd4765;
	st.local.v2.f64 	[%rd4+608], {%fd4756, %fd4779};
	st.local.v2.f64 	[%rd4+624], {%fd4713, %fd4637};
	st.local.v2.f64 	[%rd4+640], {%fd4746, %fd4741};
	add.f64 	%fd4780, %fd4659, %fd4680;
	st.local.v2.f64 	[%rd4+656], {%fd4713, %fd4780};
	st.local.v2.f64 	[%rd4+672], {%fd4775, %fd4770};
	st.local.v2.f64 	[%rd4+688], {%fd4713, %fd4643};
	st.local.v2.f64 	[%rd4+704], {%fd4742, %fd4713};
	st.local.v2.f64 	[%rd4+720], {%fd4637, %fd4740};
	st.local.v2.f64 	[%rd4+736], {%fd4713, %fd4686};
	mul.f64 	%fd4781, %fd711, %fd712;
	st.local.v2.f64 	[%rd4+752], {%fd4781, %fd4713};
	mul.f64 	%fd4782, %fd4666, 0d4008000000000000;
	mul.f64 	%fd4783, %fd685, %fd687;
	mul.f64 	%fd4784, %fd4783, 0d4008000000000000;
	st.local.v2.f64 	[%rd4+768], {%fd4782, %fd4784};
	mul.f64 	%fd4785, %fd4706, 0d3FE3333333333333;
	st.local.v2.f64 	[%rd4+784], {%fd4713, %fd4785};
	st.local.v2.f64 	[%rd4+800], {%fd4678, %fd734};
	mul.f64 	%fd4786, %fd4730, 0d3FE3333333333333;
	add.f64 	%fd4787, %fd4724, %fd4786;
	st.local.v2.f64 	[%rd4+816], {%fd4787, %fd4713};
	add.f64 	%fd4788, %fd4700, %fd4700;
	st.local.v2.f64 	[%rd4+832], {%fd4699, %fd4788};
	add.f64 	%fd4789, %fd4691, %fd4691;
	st.local.v2.f64 	[%rd4+848], {%fd4701, %fd4789};
	mul.f64 	%fd4790, %fd4690, 0d4008000000000000;
	mul.f64 	%fd4791, %fd717, %fd719;
	mul.f64 	%fd4792, %fd720, %fd718;
	add.f64 	%fd4793, %fd4792, %fd4792;
	fma.rn.f64 	%fd4794, %fd4791, 0d4008000000000000, %fd4793;
	mul.f64 	%fd4795, %fd725, %fd713;
	add.f64 	%fd4796, %fd4794, %fd4795;
	mul.f64 	%fd4797, %fd726, %fd727;
	fma.rn.f64 	%fd4798, %fd4797, 0d4000000000000000, %fd4796;
	mul.f64 	%fd4799, %fd729, %fd728;
	add.f64 	%fd4800, %fd4798, %fd4799;
	st.local.v2.f64 	[%rd4+864], {%fd4790, %fd4800};
	neg.f64 	%fd4801, %fd4635;
	st.local.v2.f64 	[%rd4+880], {%fd4801, %fd4634};
	mov.f64 	%fd4802, 0dC12E848000000000;
	st.local.v2.f64 	[%rd4+896], {%fd4802, %fd4646};
	neg.f64 	%fd4803, %fd662;
	st.local.v2.f64 	[%rd4+912], {%fd4803, %fd4655};
	neg.f64 	%fd4804, %fd4636;
	st.local.v2.f64 	[%rd4+928], {%fd4804, %fd4638};
	neg.f64 	%fd4805, %fd4686;
	mul.f64 	%fd4806, %fd643, %fd630;
	st.local.v2.f64 	[%rd4+944], {%fd4806, %fd4805};
	neg.f64 	%fd4807, %fd4781;
	neg.f64 	%fd4808, %fd4699;
	st.local.v2.f64 	[%rd4+960], {%fd4807, %fd4808};
	neg.f64 	%fd4809, %fd4795;
	neg.f64 	%fd4810, %fd4700;
	st.local.v2.f64 	[%rd4+976], {%fd4809, %fd4810};
	neg.f64 	%fd4811, %fd4797;
	neg.f64 	%fd4812, %fd4701;
	st.local.v2.f64 	[%rd4+992], {%fd4811, %fd4812};
	neg.f64 	%fd4813, %fd4799;
	neg.f64 	%fd4814, %fd4691;
	st.local.v2.f64 	[%rd4+1008], {%fd4813, %fd4814};
	neg.f64 	%fd4815, %fd4792;
	neg.f64 	%fd4816, %fd4690;
	st.local.v2.f64 	[%rd4+1024], {%fd4815, %fd4816};
	neg.f64 	%fd4817, %fd4791;
	neg.f64 	%fd4818, %fd4708;
	st.local.v2.f64 	[%rd4+1040], {%fd4817, %fd4818};
	st.local.v2.f64 	[%rd4+1056], {%fd4707, %fd4747};
	neg.f64 	%fd4819, %fd4732;
	neg.f64 	%fd4820, %fd4666;
	st.local.v2.f64 	[%rd4+1072], {%fd4819, %fd4820};
	neg.f64 	%fd4821, %fd4783;
	neg.f64 	%fd4822, %fd4638;
	st.local.v2.f64 	[%rd4+1088], {%fd4821, %fd4822};
	neg.f64 	%fd4823, %fd4806;
	neg.f64 	%fd4824, %fd4634;
	sub.f64 	%fd4825, %fd4824, %fd4643;
	st.local.v2.f64 	[%rd4+1104], {%fd4823, %fd4825};
	neg.f64 	%fd4826, %fd4742;
	neg.f64 	%fd4827, %fd4662;
	st.local.v2.f64 	[%rd4+1120], {%fd4826, %fd4827};
	mul.f64 	%fd4828, %fd678, %fd679;
	neg.f64 	%fd4829, %fd4828;
	neg.f64 	%fd4830, %fd4670;
	st.local.v2.f64 	[%rd4+1136], {%fd4829, %fd4830};
	mul.f64 	%fd4831, %fd692, %fd680;
	neg.f64 	%fd4832, %fd4831;
	neg.f64 	%fd4833, %fd4702;
	st.local.v2.f64 	[%rd4+1152], {%fd4832, %fd4833};
	st.local.v2.f64 	[%rd4+1168], {%fd4785, %fd734};
	sub.f64 	%fd4834, %fd4786, %fd4728;
	neg.f64 	%fd4835, %fd4667;
	sub.f64 	%fd4836, %fd4835, %fd4687;
	st.local.v2.f64 	[%rd4+1184], {%fd4834, %fd4836};
	neg.f64 	%fd4837, %fd4736;
	neg.f64 	%fd4838, %fd4738;
	st.local.v2.f64 	[%rd4+1200], {%fd4837, %fd4838};
	neg.f64 	%fd4839, %fd4668;
	sub.f64 	%fd4840, %fd4839, %fd4688;
	neg.f64 	%fd4841, %fd4719;
	st.local.v2.f64 	[%rd4+1216], {%fd4840, %fd4841};
	neg.f64 	%fd4842, %fd4720;
	mov.f64 	%fd4843, 0d413E848000000000;
	st.local.v2.f64 	[%rd4+1232], {%fd4842, %fd4843};
	st.local.v2.f64 	[%rd4+1248], {%fd4686, %fd4699};
	st.local.v2.f64 	[%rd4+1264], {%fd4700, %fd4701};
	st.local.v2.f64 	[%rd4+1280], {%fd4691, %fd4690};
	st.local.v2.f64 	[%rd4+1296], {%fd4666, %fd4638};
	neg.f64 	%fd4844, %fd4643;
	add.f64 	%fd4845, %fd4646, %fd4646;
	sub.f64 	%fd4846, %fd4826, %fd4845;
	st.local.v2.f64 	[%rd4+1312], {%fd4844, %fd4846};
	st.local.v2.f64 	[%rd4+1328], {%fd4644, %fd4677};
	fma.rn.f64 	%fd4847, %fd646, %fd647, %fd4806;
	mul.f64 	%fd4848, %fd652, 0d3D7FAA7AB552A552;
	add.f64 	%fd4849, %fd4847, %fd4848;
	mul.f64 	%fd4850, %fd665, %fd666;
	add.f64 	%fd4851, %fd4849, %fd4850;
	add.f64 	%fd4852, %fd4851, %fd4783;
	mul.f64 	%fd4853, %fd698, %fd700;
	add.f64 	%fd4854, %fd4852, %fd4853;
	add.f64 	%fd4855, %fd4854, %fd4781;
	add.f64 	%fd4856, %fd4855, %fd4791;
	add.f64 	%fd4857, %fd4856, %fd4792;
	add.f64 	%fd4858, %fd4857, %fd4795;
	add.f64 	%fd4859, %fd4858, %fd4797;
	add.f64 	%fd4860, %fd4859, %fd4799;
	st.local.v2.f64 	[%rd4+1344], {%fd4658, %fd4860};
	neg.f64 	%fd4861, %fd4659;
	sub.f64 	%fd4862, %fd4861, %fd4680;
	mul.f64 	%fd4863, %fd647, %fd640;
	st.local.v2.f64 	[%rd4+1360], {%fd4863, %fd4862};
	neg.f64 	%fd4864, %fd4775;
	neg.f64 	%fd4865, %fd4770;
	st.local.v2.f64 	[%rd4+1376], {%fd4864, %fd4865};
	neg.f64 	%fd4866, %fd4669;
	sub.f64 	%fd4867, %fd4866, %fd4689;
	mul.f64 	%fd4868, %fd691, %fd670;
	neg.f64 	%fd4869, %fd4868;
	st.local.v2.f64 	[%rd4+1392], {%fd4867, %fd4869};
	mul.f64 	%fd4870, %fd716, %fd670;
	neg.f64 	%fd4871, %fd4870;
	neg.f64 	%fd4872, %fd4706;
	st.local.v2.f64 	[%rd4+1408], {%fd4871, %fd4872};
	add.f64 	%fd4873, %fd4704, %fd4711;
	mul.f64 	%fd4874, %fd639, %fd732;
	sub.f64 	%fd4875, %fd4874, %fd4730;
	st.local.v2.f64 	[%rd4+1424], {%fd4873, %fd4875};
	neg.f64 	%fd4876, %fd4664;
	sub.f64 	%fd4877, %fd4876, %fd4683;
	st.local.v2.f64 	[%rd4+1440], {%fd4767, %fd4877};
	mul.f64 	%fd4878, %fd683, 0d3DD037C1831653C8;
	neg.f64 	%fd4879, %fd4878;
	mul.f64 	%fd4880, %fd708, %fd683;
	neg.f64 	%fd4881, %fd4880;
	st.local.v2.f64 	[%rd4+1456], {%fd4879, %fd4881};
	neg.f64 	%fd4882, %fd4644;
	sub.f64 	%fd4883, %fd4882, %fd4656;
	neg.f64 	%fd4884, %fd4848;
	st.local.v2.f64 	[%rd4+1472], {%fd4883, %fd4884};
	mul.f64 	%fd4885, %fd663, %fd652;
	neg.f64 	%fd4886, %fd4885;
	st.local.v2.f64 	[%rd4+1488], {%fd4886, %fd4642};
	neg.f64 	%fd4887, %fd4705;
	st.local.v2.f64 	[%rd4+1504], {%fd4887, %fd4679};
	neg.f64 	%fd4888, %fd4714;
	st.local.v2.f64 	[%rd4+1520], {%fd4661, %fd4888};
	mul.f64 	%fd4889, %fd676, %fd677;
	mul.f64 	%fd4890, %fd703, 0d3DCAF0230DCE4E6A;
	st.local.v2.f64 	[%rd4+1536], {%fd4889, %fd4890};
	neg.f64 	%fd4891, %fd4693;
	st.local.v2.f64 	[%rd4+1552], {%fd4891, %fd4698};
	mul.f64 	%fd4892, %fd699, 0d3DAFE2C63A23383F;
	add.f64 	%fd4893, %fd4889, %fd4892;
	st.local.v2.f64 	[%rd4+1568], {%fd4661, %fd4893};
	mul.f64 	%fd4894, %fd672, 0d3CD3D0DAC864DEB1;
	neg.f64 	%fd4895, %fd4894;
	st.local.v2.f64 	[%rd4+1584], {%fd4895, %fd4649};
	neg.f64 	%fd4896, %fd4660;
	sub.f64 	%fd4897, %fd4896, %fd4681;
	st.local.v2.f64 	[%rd4+1600], {%fd4780, %fd4897};
	st.local.v2.f64 	[%rd4+1616], {%fd706, %fd674};
	mul.f64 	%fd4898, %fd671, %fd673;
	sub.f64 	%fd4899, %fd4775, %fd4898;
	mul.f64 	%fd4900, %fd705, %fd673;
	sub.f64 	%fd4901, %fd4770, %fd4900;
	st.local.v2.f64 	[%rd4+1632], {%fd4899, %fd4901};
	neg.f64 	%fd4902, %fd4692;
	sub.f64 	%fd4903, %fd4902, %fd4698;
	st.local.v2.f64 	[%rd4+1648], {%fd4693, %fd4903};
	st.local.v2.f64 	[%rd4+1664], {%fd4694, %fd4713};
	mul.f64 	%fd4904, %fd721, %fd667;
	sub.f64 	%fd4905, %fd4904, %fd4892;
	mul.f64 	%fd4906, %fd699, 0d3CEDE7661723DBB3;
	sub.f64 	%fd4907, %fd4894, %fd4906;
	st.local.v2.f64 	[%rd4+1680], {%fd4905, %fd4907};
	st.local.v2.f64 	[%rd4+1696], {%fd4697, %fd4765};
	st.local.v2.f64 	[%rd4+1712], {%fd4687, %fd4688};
	st.local.v2.f64 	[%rd4+1728], {%fd4689, %fd4683};
	neg.f64 	%fd4908, %fd4677;
	st.local.v2.f64 	[%rd4+1744], {%fd4908, %fd4682};
	neg.f64 	%fd4909, %fd4853;
	st.local.v2.f64 	[%rd4+1760], {%fd4710, %fd4909};
	fma.rn.f64 	%fd4910, %fd696, %fd646, %fd4717;
	add.f64 	%fd4911, %fd4910, %fd4880;
	add.f64 	%fd4912, %fd4911, %fd4738;
	add.f64 	%fd4913, %fd4912, %fd4720;
	add.f64 	%fd4914, %fd4913, %fd4870;
	mul.f64 	%fd4915, %fd639, %fd735;
	add.f64 	%fd4916, %fd4914, %fd4915;
	st.local.v2.f64 	[%rd4+1776], {%fd4713, %fd4916};
	mul.f64 	%fd4917, %fd696, %fd657;
	st.local.v2.f64 	[%rd4+1792], {%fd4917, %fd4662};
	st.local.v2.f64 	[%rd4+1808], {%fd4670, %fd4667};
	st.local.v2.f64 	[%rd4+1824], {%fd4668, %fd4669};
	st.local.v2.f64 	[%rd4+1840], {%fd4664, %fd4656};
	neg.f64 	%fd4918, %fd4658;
	st.local.v2.f64 	[%rd4+1856], {%fd4918, %fd4663};
	neg.f64 	%fd4919, %fd4850;
	st.local.v2.f64 	[%rd4+1872], {%fd4709, %fd4919};
	add.f64 	%fd4920, %fd4885, %fd4828;
	add.f64 	%fd4921, %fd4920, %fd4716;
	add.f64 	%fd4922, %fd4921, %fd4878;
	add.f64 	%fd4923, %fd4922, %fd4736;
	add.f64 	%fd4924, %fd4923, %fd4719;
	add.f64 	%fd4925, %fd4924, %fd4868;
	add.f64 	%fd4926, %fd4925, %fd4831;
	mul.f64 	%fd4927, %fd639, 0d3DF6AD6BE0852FBA;
	add.f64 	%fd4928, %fd4926, %fd4927;
	st.local.v2.f64 	[%rd4+1888], {%fd4928, %fd4713};
	st.local.v2.f64 	[%rd4+1904], {%fd4713, %fd4692};
	neg.f64 	%fd4929, %fd4678;
	sub.f64 	%fd4930, %fd4929, %fd4694;
	st.local.v2.f64 	[%rd4+1920], {%fd4930, %fd4679};
	neg.f64 	%fd4931, %fd4724;
	st.local.v2.f64 	[%rd4+1936], {%fd4713, %fd4931};
	neg.f64 	%fd4932, %fd4904;
	add.f64 	%fd4933, %fd4890, %fd4906;
	st.local.v2.f64 	[%rd4+1952], {%fd4932, %fd4933};
	st.local.v2.f64 	[%rd4+1968], {%fd4713, %fd4674};
	neg.f64 	%fd4934, %fd734;
	sub.f64 	%fd4935, %fd4934, %fd4707;
	st.local.v2.f64 	[%rd4+1984], {%fd4705, %fd4935};
	st.local.v2.f64 	[%rd4+2000], {%fd4713, %fd4713};
	fma.rn.f64 	%fd4936, %fd731, %fd640, %fd4714;
	add.f64 	%fd4937, %fd4936, %fd4709;
	add.f64 	%fd4938, %fd4937, %fd4710;
	mul.f64 	%fd4939, %fd731, %fd639;
	st.local.v2.f64 	[%rd4+2016], {%fd4938, %fd4939};
	neg.f64 	%fd4940, %fd4747;
	st.local.v2.f64 	[%rd4+2032], {%fd4940, %fd4927};
	st.local.v2.f64 	[%rd4+2048], {%fd4915, %fd4681};
	neg.f64 	%fd4941, %fd4679;
	sub.f64 	%fd4942, %fd4941, %fd706;
	st.local.v2.f64 	[%rd4+2064], {%fd4942, %fd4713};
	neg.f64 	%fd4943, %fd4890;
	st.local.v2.f64 	[%rd4+2080], {%fd4943, %fd4713};
	st.local.v2.f64 	[%rd4+2096], {%fd4900, %fd4706};
	st.local.v2.f64 	[%rd4+2112], {%fd4664, %fd4705};
	neg.f64 	%fd4944, %fd4663;
	sub.f64 	%fd4945, %fd4944, %fd4682;
	st.local.v2.f64 	[%rd4+2128], {%fd4713, %fd4945};
	st.local.v2.f64 	[%rd4+2144], {%fd4713, %fd4938};
	add.f64 	%fd4946, %fd4939, %fd4730;
	sub.f64 	%fd4947, %fd4878, %fd4716;
	add.f64 	%fd4948, %fd4947, %fd4927;
	st.local.v2.f64 	[%rd4+2160], {%fd4946, %fd4948};
	sub.f64 	%fd4949, %fd4915, %fd4717;
	st.local.v2.f64 	[%rd4+2176], {%fd4949, %fd4665};
	add.f64 	%fd4950, %fd4756, %fd4684;
	add.f64 	%fd4951, %fd4950, %fd4685;
	add.f64 	%fd4952, %fd4725, %fd4760;
	st.local.v2.f64 	[%rd4+2192], {%fd4951, %fd4952};
	st.local.v2.f64 	[%rd4+2208], {%fd4660, %fd4713};
	neg.f64 	%fd4953, %fd674;
	sub.f64 	%fd4954, %fd4953, %fd4661;
	neg.f64 	%fd4955, %fd4889;
	st.local.v2.f64 	[%rd4+2224], {%fd4954, %fd4955};
	st.local.v2.f64 	[%rd4+2240], {%fd4713, %fd4898};
	st.local.v2.f64 	[%rd4+2256], {%fd4713, %fd4887};
	st.local.v2.f64 	[%rd4+2272], {%fd4713, %fd4713};
	neg.f64 	%fd4956, %fd4703;
	sub.f64 	%fd4957, %fd4956, %fd4704;
	sub.f64 	%fd4958, %fd4957, %fd4714;
	sub.f64 	%fd4959, %fd4958, %fd4709;
	sub.f64 	%fd4960, %fd4959, %fd4710;
	sub.f64 	%fd4961, %fd4960, %fd4711;
	neg.f64 	%fd4962, %fd4939;
	sub.f64 	%fd4963, %fd4962, %fd4874;
	st.local.v2.f64 	[%rd4+2288], {%fd4961, %fd4963};
	neg.f64 	%fd4964, %fd4927;
	neg.f64 	%fd4965, %fd4915;
	st.local.v2.f64 	[%rd4+2304], {%fd4964, %fd4965};
	neg.f64 	%fd4966, %fd4767;
	st.local.v2.f64 	[%rd4+2320], {%fd4713, %fd4966};
	st.local.v2.f64 	[%rd4+2336], {%fd4805, %fd4808};
	st.local.v2.f64 	[%rd4+2352], {%fd4810, %fd4812};
	st.local.v2.f64 	[%rd4+2368], {%fd4814, %fd4816};
	st.local.v2.f64 	[%rd4+2384], {%fd4820, %fd4822};
	add.f64 	%fd4967, %fd4643, %fd4643;
	st.local.v2.f64 	[%rd4+2400], {%fd4967, %fd4833};
	add.f64 	%fd4968, %fd4742, %fd4742;
	st.local.v2.f64 	[%rd4+2416], {%fd4968, %fd4872};
	st.local.v2.f64 	[%rd4+2432], {%fd4664, %fd4882};
	st.local.v2.f64 	[%rd4+2448], {%fd4908, %fd4918};
	st.local.v2.f64 	[%rd4+2464], {%fd4929, %fd4713};
	st.local.v2.f64 	[%rd4+2480], {%fd4713, %fd4713};
	st.local.v2.f64 	[%rd4+2496], {%fd4713, %fd4957};
	neg.f64 	%fd4969, %fd4637;
	sub.f64 	%fd4970, %fd4969, %fd4806;
	sub.f64 	%fd4971, %fd4970, %fd4640;
	sub.f64 	%fd4972, %fd4971, %fd4848;
	sub.f64 	%fd4973, %fd4972, %fd4850;
	sub.f64 	%fd4974, %fd4973, %fd4783;
	sub.f64 	%fd4975, %fd4974, %fd4853;
	sub.f64 	%fd4976, %fd4975, %fd4724;
	sub.f64 	%fd4977, %fd4976, %fd4781;
	sub.f64 	%fd4978, %fd4977, %fd4791;
	sub.f64 	%fd4979, %fd4978, %fd4792;
	sub.f64 	%fd4980, %fd4979, %fd4795;
	sub.f64 	%fd4981, %fd4980, %fd4797;
	sub.f64 	%fd4982, %fd4981, %fd4799;
	sub.f64 	%fd4983, %fd4982, %fd4728;
	sub.f64 	%fd4984, %fd4983, %fd4939;
	sub.f64 	%fd4985, %fd4984, %fd4874;
	sub.f64 	%fd4986, %fd4985, %fd4730;
	sub.f64 	%fd4987, %fd4639, %fd4740;
	st.local.v2.f64 	[%rd4+2512], {%fd4986, %fd4987};
	st.local.v2.f64 	[%rd4+2528], {%fd4878, %fd4713};
	st.local.v2.f64 	[%rd4+2544], {%fd4713, %fd4713};
	sub.f64 	%fd4988, %fd4741, %fd4863;
	st.local.v2.f64 	[%rd4+2560], {%fd4988, %fd4713};
	st.local.v2.f64 	[%rd4+2576], {%fd4635, %fd4713};
	st.local.v2.f64 	[%rd4+2592], {%fd4713, %fd4713};
	st.local.v2.f64 	[%rd4+2608], {%fd4713, %fd4713};
	neg.f64 	%fd4989, %fd4707;
	st.local.v2.f64 	[%rd4+2624], {%fd4989, %fd4713};
	st.local.v2.f64 	[%rd4+2640], {%fd4713, %fd4713};
	st.local.v2.f64 	[%rd4+2656], {%fd4713, %fd4969};
	neg.f64 	%fd4990, %fd4740;
	sub.f64 	%fd4991, %fd4990, %fd4639;
	sub.f64 	%fd4992, %fd4991, %fd4647;
	sub.f64 	%fd4993, %fd4992, %fd4671;
	sub.f64 	%fd4994, %fd4993, %fd4747;
	mul.f64 	%fd4995, %fd655, %fd641;
	neg.f64 	%fd4996, %fd4995;
	st.local.v2.f64 	[%rd4+2672], {%fd4994, %fd4996};
	mul.f64 	%fd4997, %fd693, %fd641;
	neg.f64 	%fd4998, %fd4997;
	st.local.v2.f64 	[%rd4+2688], {%fd4998, %fd4713};
	neg.f64 	%fd4999, %fd4741;
	st.local.v2.f64 	[%rd4+2704], {%fd4713, %fd4999};
	st.local.v2.f64 	[%rd4+2720], {%fd4713, %fd4782};
	st.local.v2.f64 	[%rd4+2736], {%fd4827, %fd4830};
	st.local.v2.f64 	[%rd4+2752], {%fd4835, %fd4839};
	st.local.v2.f64 	[%rd4+2768], {%fd4659, %fd4866};
	neg.f64 	%fd5000, %fd4656;
	st.local.v2.f64 	[%rd4+2784], {%fd4876, %fd5000};
	sub.f64 	%fd5001, %fd4692, %fd4698;
	st.local.v2.f64 	[%rd4+2800], {%fd4693, %fd5001};
	neg.f64 	%fd5002, %fd4694;
	st.local.v2.f64 	[%rd4+2816], {%fd4658, %fd5002};
	st.local.v2.f64 	[%rd4+2832], {%fd4713, %fd4944};
	neg.f64 	%fd5003, %fd4661;
	neg.f64 	%fd5004, %fd4709;
	st.local.v2.f64 	[%rd4+2848], {%fd5003, %fd5004};
	fma.rn.f64 	%fd5005, %fd4783, 0d4008000000000000, %fd4850;
	neg.f64 	%fd5006, %fd4647;
	st.local.v2.f64 	[%rd4+2864], {%fd5005, %fd5006};
	sub.f64 	%fd5007, %fd4996, %fd4885;
	sub.f64 	%fd5008, %fd5007, %fd4889;
	sub.f64 	%fd5009, %fd5008, %fd4828;
	sub.f64 	%fd5010, %fd5009, %fd4716;
	sub.f64 	%fd5011, %fd5010, %fd4878;
	sub.f64 	%fd5012, %fd5011, %fd4736;
	sub.f64 	%fd5013, %fd5012, %fd4719;
	sub.f64 	%fd5014, %fd5013, %fd4868;
	sub.f64 	%fd5015, %fd5014, %fd4831;
	sub.f64 	%fd5016, %fd5015, %fd4904;
	sub.f64 	%fd5017, %fd5016, %fd4892;
	sub.f64 	%fd5018, %fd5017, %fd4927;
	add.f64 	%fd5019, %fd4906, %fd4894;
	st.local.v2.f64 	[%rd4+2880], {%fd5018, %fd5019};
	fma.rn.f64 	%fd5020, %fd4651, 0d4000000000000000, %fd4653;
	add.f64 	%fd5021, %fd5020, %fd4775;
	add.f64 	%fd5022, %fd5021, %fd4665;
	add.f64 	%fd5023, %fd5022, %fd4696;
	st.local.v2.f64 	[%rd4+2896], {%fd5023, %fd4756};
	st.local.v2.f64 	[%rd4+2912], {%fd4713, %fd4763};
	st.local.v2.f64 	[%rd4+2928], {%fd4686, %fd4699};
	st.local.v2.f64 	[%rd4+2944], {%fd4788, %fd4701};
	st.local.v2.f64 	[%rd4+2960], {%fd4789, %fd4790};
	neg.f64 	%fd5024, %fd4687;
	neg.f64 	%fd5025, %fd4688;
	st.local.v2.f64 	[%rd4+2976], {%fd5024, %fd5025};
	neg.f64 	%fd5026, %fd4689;
	st.local.v2.f64 	[%rd4+2992], {%fd4680, %fd5026};
	neg.f64 	%fd5027, %fd4683;
	st.local.v2.f64 	[%rd4+3008], {%fd5027, %fd4891};
	sub.f64 	%fd5028, %fd4698, %fd4692;
	st.local.v2.f64 	[%rd4+3024], {%fd5028, %fd4677};
	add.f64 	%fd5029, %fd4678, %fd4694;
	st.local.v2.f64 	[%rd4+3040], {%fd5029, %fd4941};
	neg.f64 	%fd5030, %fd4682;
	st.local.v2.f64 	[%rd4+3056], {%fd5030, %fd4713};
	sub.f64 	%fd5031, %fd4711, %fd4710;
	add.f64 	%fd5032, %fd4853, %fd4724;
	add.f64 	%fd5033, %fd5032, %fd4781;
	fma.rn.f64 	%fd5034, %fd4791, 0d4008000000000000, %fd5033;
	fma.rn.f64 	%fd5035, %fd4792, 0d4000000000000000, %fd5034;
	add.f64 	%fd5036, %fd5035, %fd4795;
	fma.rn.f64 	%fd5037, %fd4797, 0d4000000000000000, %fd5036;
	add.f64 	%fd5038, %fd5037, %fd4799;
	st.local.v2.f64 	[%rd4+3072], {%fd5031, %fd5038};
	neg.f64 	%fd5039, %fd4671;
	add.f64 	%fd5040, %fd4904, %fd4892;
	st.local.v2.f64 	[%rd4+3088], {%fd5039, %fd5040};
	sub.f64 	%fd5041, %fd4998, %fd4675;
	sub.f64 	%fd5042, %fd5041, %fd4890;
	sub.f64 	%fd5043, %fd5042, %fd4717;
	sub.f64 	%fd5044, %fd5043, %fd4880;
	sub.f64 	%fd5045, %fd5044, %fd4738;
	sub.f64 	%fd5046, %fd5045, %fd4720;
	sub.f64 	%fd5047, %fd5046, %fd4870;
	sub.f64 	%fd5048, %fd5047, %fd4906;
	sub.f64 	%fd5049, %fd5048, %fd4894;
	sub.f64 	%fd5050, %fd5049, %fd4915;
	add.f64 	%fd5051, %fd4695, %fd4696;
	st.local.v2.f64 	[%rd4+3104], {%fd5050, %fd5051};
	neg.f64 	%fd5052, %fd4917;
	st.local.v2.f64 	[%rd4+3120], {%fd4685, %fd5052};
	fma.rn.f64 	%fd5053, %fd4672, 0d4000000000000000, %fd4770;
	add.f64 	%fd5054, %fd5053, %fd4760;
	add.f64 	%fd5055, %fd5054, %fd4723;
	add.f64 	%fd5056, %fd5055, %fd4763;
	add.f64 	%fd5057, %fd5056, %fd4767;
	add.f64 	%fd5058, %fd662, %fd662;
	st.local.v2.f64 	[%rd4+3136], {%fd5057, %fd5058};
	st.local.v2.f64 	[%rd4+3152], {%fd4861, %fd4896};
	st.local.v2.f64 	[%rd4+3168], {%fd4713, %fd674};
	st.local.v2.f64 	[%rd4+3184], {%fd4647, %fd4995};
	mul.f64 	%fd5059, %fd4649, 0dC000000000000000;
	sub.f64 	%fd5060, %fd5059, %fd4749;
	add.f64 	%fd5061, %fd4653, %fd4653;
	sub.f64 	%fd5062, %fd5060, %fd5061;
	add.f64 	%fd5063, %fd4655, %fd4655;
	sub.f64 	%fd5064, %fd5062, %fd5063;
	sub.f64 	%fd5065, %fd5064, %fd4657;
	sub.f64 	%fd5066, %fd5065, %fd4775;
	sub.f64 	%fd5067, %fd5066, %fd4898;
	sub.f64 	%fd5068, %fd5067, %fd4665;
	sub.f64 	%fd5069, %fd5068, %fd4695;
	sub.f64 	%fd5070, %fd5069, %fd4696;
	sub.f64 	%fd5071, %fd5070, %fd4697;
	st.local.v2.f64 	[%rd4+3200], {%fd4713, %fd5071};
	neg.f64 	%fd5072, %fd4756;
	neg.f64 	%fd5073, %fd4721;
	st.local.v2.f64 	[%rd4+3216], {%fd5072, %fd5073};
	neg.f64 	%fd5074, %fd4723;
	sub.f64 	%fd5075, %fd5074, %fd4763;
	sub.f64 	%fd5076, %fd5075, %fd4765;
	st.local.v2.f64 	[%rd4+3232], {%fd5076, %fd4662};
	add.f64 	%fd5077, %fd4669, %fd4689;
	st.local.v2.f64 	[%rd4+3248], {%fd4670, %fd5077};
	st.local.v2.f64 	[%rd4+3264], {%fd4785, %fd4683};
	st.local.v2.f64 	[%rd4+3280], {%fd734, %fd4713};
	st.local.v2.f64 	[%rd4+3296], {%fd4713, %fd4713};
	st.local.v2.f64 	[%rd4+3312], {%fd4786, %fd4713};
	add.f64 	%fd5078, %fd4828, %fd4868;
	add.f64 	%fd5079, %fd5078, %fd4831;
	add.f64 	%fd5080, %fd4880, %fd4870;
	st.local.v2.f64 	[%rd4+3328], {%fd5079, %fd5080};
	neg.f64 	%fd5081, %fd4665;
	sub.f64 	%fd5082, %fd5072, %fd4684;
	sub.f64 	%fd5083, %fd5082, %fd4685;
	st.local.v2.f64 	[%rd4+3344], {%fd5081, %fd5083};
	neg.f64 	%fd5084, %fd4725;
	sub.f64 	%fd5085, %fd5084, %fd4760;
	st.local.v2.f64 	[%rd4+3360], {%fd4713, %fd5085};
	st.local.v2.f64 	[%rd4+3376], {%fd4636, %fd4818};
	st.local.v2.f64 	[%rd4+3392], {%fd4713, %fd4702};
	add.f64 	%fd5086, %fd4644, %fd4656;
	st.local.v2.f64 	[%rd4+3408], {%fd4729, %fd5086};
	st.local.v2.f64 	[%rd4+3424], {%fd4713, %fd4713};
	st.local.v2.f64 	[%rd4+3440], {%fd4715, %fd4713};
	sub.f64 	%fd5087, %fd4637, %fd4640;
	add.f64 	%fd5088, %fd5087, %fd4848;
	add.f64 	%fd5089, %fd5088, %fd4728;
	add.f64 	%fd5090, %fd5089, %fd4874;
	add.f64 	%fd5091, %fd5090, %fd4731;
	st.local.v2.f64 	[%rd4+3456], {%fd4704, %fd5091};
	sub.f64 	%fd5092, %fd4740, %fd4639;
	add.f64 	%fd5093, %fd4885, %fd4716;
	st.local.v2.f64 	[%rd4+3472], {%fd5092, %fd5093};
	sub.f64 	%fd5094, %fd4717, %fd4675;
	sub.f64 	%fd5095, %fd4665, %fd4657;
	st.local.v2.f64 	[%rd4+3488], {%fd5094, %fd5095};
	sub.f64 	%fd5096, %fd4999, %fd4863;
	add.f64 	%fd5097, %fd4642, %fd4642;
	sub.f64 	%fd5098, %fd5096, %fd5097;
	sub.f64 	%fd5099, %fd5098, %fd4721;
	sub.f64 	%fd5100, %fd5099, %fd4917;
	sub.f64 	%fd5101, %fd5100, %fd4676;
	sub.f64 	%fd5102, %fd5101, %fd4732;
	st.local.v2.f64 	[%rd4+3504], {%fd4757, %fd5102};
	sub.f64 	%fd5103, %fd4760, %fd4726;
	neg.f64 	%fd5104, %fd4680;
	st.local.v2.f64 	[%rd4+3520], {%fd5103, %fd5104};
	neg.f64 	%fd5105, %fd4681;
	st.local.v2.f64 	[%rd4+3536], {%fd5105, %fd706};
	neg.f64 	%fd5106, %fd4711;
	st.local.v2.f64 	[%rd4+3552], {%fd4713, %fd5106};
	st.local.v2.f64 	[%rd4+3568], {%fd4713, %fd4671};
	st.local.v2.f64 	[%rd4+3584], {%fd4713, %fd4997};
	neg.f64 	%fd5107, %fd4695;
	sub.f64 	%fd5108, %fd5107, %fd4696;
	sub.f64 	%fd5109, %fd5108, %fd4697;
	neg.f64 	%fd5110, %fd4684;
	sub.f64 	%fd5111, %fd5110, %fd4685;
	st.local.v2.f64 	[%rd4+3600], {%fd5109, %fd5111};
	neg.f64 	%fd5112, %fd4676;
	mul.f64 	%fd5113, %fd4672, 0dC000000000000000;
	sub.f64 	%fd5114, %fd5113, %fd4758;
	sub.f64 	%fd5115, %fd5114, %fd4726;
	sub.f64 	%fd5116, %fd5115, %fd4770;
	sub.f64 	%fd5117, %fd5116, %fd4900;
	sub.f64 	%fd5118, %fd5117, %fd4725;
	sub.f64 	%fd5119, %fd5118, %fd4760;
	sub.f64 	%fd5120, %fd5119, %fd4723;
	sub.f64 	%fd5121, %fd5120, %fd4763;
	sub.f64 	%fd5122, %fd5121, %fd4765;
	sub.f64 	%fd5123, %fd5122, %fd4767;
	st.local.v2.f64 	[%rd4+3616], {%fd5112, %fd5123};
	sub.f64 	%fd5124, %fd7968, %fd8187;
	abs.f64 	%fd5125, %fd5124;
	min.f64 	%fd8262, %fd626, %fd5125;
	mov.b32 	%r1812, 0;
	mov.pred 	%p614, -1;
	mov.u32 	%r1813, %r1812;
$L__BB0_411:
	mov.u32 	%r344, %r1812;
	ld.param.f64 	%fd7969, [_Z10RosenbrockPdddS_PiiiiiiddddddddPKdS2_S2_S2_S2_i_param_2];
	ld.param.f64 	%fd7964, [_Z10RosenbrockPdddS_PiiiiiiddddddddPKdS2_S2_S2_S2_i_param_1];
	setp.ltu.f64 	%p485, %fd7969, %fd7964;
	neg.f64 	%fd5126, %fd8262;
	selp.f64 	%fd929, %fd5126, %fd8262, %p485;
	mov.b32 	%r1814, 0;
	mov.b64 	%rd593, 0;
$L__BB0_412:
	add.s64 	%rd405, %rd4, %rd593;
	ld.local.v2.f64 	{%fd5127, %fd5128}, [%rd405];
	neg.f64 	%fd5129, %fd5127;
	add.s64 	%rd406, %rd5, %rd593;
	neg.f64 	%fd5130, %fd5128;
	st.local.v2.f64 	[%rd406], {%fd5129, %fd5130};
	add.s32 	%r1814, %r1814, 2;
	add.s64 	%rd593, %rd593, 16;
	setp.ne.s32 	%p486, %r1814, 454;
	@%p486 bra 	$L__BB0_412;
	ld.param.u32 	%r1729, [_Z10RosenbrockPdddS_PiiiiiiddddddddPKdS2_S2_S2_S2_i_param_8];
	mul.wide.s32 	%rd407, %r1729, 480;
	mov.u64 	%rd408, ros;
	add.s64 	%rd409, %rd408, %rd407;
	ld.const.f64 	%fd5131, [%rd409+-64];
	mul.f64 	%fd5132, %fd929, %fd5131;
	rcp.rn.f64 	%fd5133, %fd5132;
	ld.const.u32 	%r1553, [%rd409+-8];
	setp.lt.s32 	%p487, %r1553, 1;
	ld.local.v2.f64 	{%fd5134, %fd5135}, [%rd5];
	add.f64 	%fd930, %fd5133, %fd5134;
	add.f64 	%fd931, %fd5133, %fd5135;
	st.local.v2.f64 	[%rd5], {%fd930, %fd931};
	ld.local.f64 	%fd5136, [%rd5+32];
	add.f64 	%fd932, %fd5133, %fd5136;
	st.local.f64 	[%rd5+32], %fd932;
	ld.local.f64 	%fd5137, [%rd5+64];
	add.f64 	%fd933, %fd5133, %fd5137;
	st.local.f64 	[%rd5+64], %fd933;
	ld.local.f64 	%fd5138, [%rd5+96];
	add.f64 	%fd934, %fd5133, %fd5138;
	st.local.f64 	[%rd5+96], %fd934;
	ld.local.f64 	%fd5139, [%rd5+120];
	add.f64 	%fd935, %fd5133, %fd5139;
	st.local.f64 	[%rd5+120], %fd935;
	ld.local.f64 	%fd5140, [%rd5+144];
	add.f64 	%fd936, %fd5133, %fd5140;
	st.local.f64 	[%rd5+144], %fd936;
	ld.local.f64 	%fd5141, [%rd5+192];
	add.f64 	%fd937, %fd5133, %fd5141;
	st.local.f64 	[%rd5+192], %fd937;
	ld.local.f64 	%fd5142, [%rd5+216];
	add.f64 	%fd938, %fd5133, %fd5142;
	st.local.f64 	[%rd5+216], %fd938;
	ld.local.v2.f64 	{%fd5143, %fd5144}, [%rd5+256];
	add.f64 	%fd939, %fd5133, %fd5144;
	ld.local.v2.f64 	{%fd5145, %fd5146}, [%rd5+272];
	add.f64 	%fd940, %fd5133, %fd5146;
	ld.local.f64 	%fd5147, [%rd5+288];
	add.f64 	%fd941, %fd5133, %fd5147;
	st.local.f64 	[%rd5+288], %fd941;
	ld.local.f64 	%fd5148, [%rd5+320];
	add.f64 	%fd942, %fd5133, %fd5148;
	st.local.f64 	[%rd5+320], %fd942;
	ld.local.f64 	%fd5149, [%rd5+344];
	add.f64 	%fd943, %fd5133, %fd5149;
	st.local.f64 	[%rd5+344], %fd943;
	ld.local.f64 	%fd5150, [%rd5+368];
	add.f64 	%fd944, %fd5133, %fd5150;
	st.local.f64 	[%rd5+368], %fd944;
	ld.local.f64 	%fd5151, [%rd5+384];
	add.f64 	%fd945, %fd5133, %fd5151;
	st.local.f64 	[%rd5+384], %fd945;
	ld.local.f64 	%fd5152, [%rd5+408];
	add.f64 	%fd946, %fd5133, %fd5152;
	st.local.f64 	[%rd5+408], %fd946;
	ld.local.v2.f64 	{%fd5153, %fd5154}, [%rd5+432];
	add.f64 	%fd947, %fd5133, %fd5154;
	ld.local.f64 	%fd5155, [%rd5+544];
	add.f64 	%fd948, %fd5133, %fd5155;
	st.local.f64 	[%rd5+544], %fd948;
	ld.local.f64 	%fd5156, [%rd5+584];
	add.f64 	%fd949, %fd5133, %fd5156;
	st.local.f64 	[%rd5+584], %fd949;
	ld.local.f64 	%fd5157, [%rd5+624];
	add.f64 	%fd950, %fd5133, %fd5157;
	st.local.f64 	[%rd5+624], %fd950;
	ld.local.f64 	%fd5158, [%rd5+656];
	add.f64 	%fd951, %fd5133, %fd5158;
	st.local.f64 	[%rd5+656], %fd951;
	ld.local.f64 	%fd5159, [%rd5+688];
	add.f64 	%fd952, %fd5133, %fd5159;
	st.local.f64 	[%rd5+688], %fd952;
	ld.local.f64 	%fd5160, [%rd5+712];
	add.f64 	%fd953, %fd5133, %fd5160;
	st.local.f64 	[%rd5+712], %fd953;
	ld.local.f64 	%fd5161, [%rd5+736];
	add.f64 	%fd954, %fd5133, %fd5161;
	st.local.f64 	[%rd5+736], %fd954;
	ld.local.f64 	%fd5162, [%rd5+760];
	add.f64 	%fd955, %fd5133, %fd5162;
	st.local.f64 	[%rd5+760], %fd955;
	ld.local.f64 	%fd5163, [%rd5+784];
	add.f64 	%fd956, %fd5133, %fd5163;
	st.local.f64 	[%rd5+784], %fd956;
	ld.local.f64 	%fd5164, [%rd5+824];
	add.f64 	%fd957, %fd5133, %fd5164;
	st.local.f64 	[%rd5+824], %fd957;
	ld.local.v2.f64 	{%fd5165, %fd958}, [%rd5+880];
	add.f64 	%fd959, %fd5133, %fd5165;
	st.local.f64 	[%rd5+880], %fd959;
	ld.local.v2.f64 	{%fd5166, %fd960}, [%rd5+896];
	add.f64 	%fd961, %fd5133, %fd5166;
	st.local.f64 	[%rd5+896], %fd961;
	ld.local.v2.f64 	{%fd5167, %fd962}, [%rd5+912];
	add.f64 	%fd963, %fd5133, %fd5167;
	st.local.f64 	[%rd5+912], %fd963;
	ld.local.v2.f64 	{%fd5168, %fd964}, [%rd5+928];
	add.f64 	%fd965, %fd5133, %fd5168;
	st.local.f64 	[%rd5+928], %fd965;
	ld.local.v2.f64 	{%fd966, %fd5169}, [%rd5+944];
	add.f64 	%fd967, %fd5133, %fd5169;
	st.local.f64 	[%rd5+952], %fd967;
	ld.local.v2.f64 	{%fd968, %fd5170}, [%rd5+960];
	add.f64 	%fd969, %fd5133, %fd5170;
	st.local.f64 	[%rd5+968], %fd969;
	ld.local.v2.f64 	{%fd970, %fd5171}, [%rd5+976];
	add.f64 	%fd971, %fd5133, %fd5171;
	st.local.f64 	[%rd5+984], %fd971;
	ld.local.v2.f64 	{%fd972, %fd5172}, [%rd5+992];
	add.f64 	%fd973, %fd5133, %fd5172;
	st.local.f64 	[%rd5+1000], %fd973;
	ld.local.v2.f64 	{%fd974, %fd5173}, [%rd5+1008];
	add.f64 	%fd975, %fd5133, %fd5173;
	st.local.f64 	[%rd5+1016], %fd975;
	ld.local.v2.f64 	{%fd976, %fd5174}, [%rd5+1024];
	add.f64 	%fd977, %fd5133, %fd5174;
	st.local.f64 	[%rd5+1032], %fd977;
	ld.local.v2.f64 	{%fd978, %fd5175}, [%rd5+1040];
	add.f64 	%fd979, %fd5133, %fd5175;
	st.local.f64 	[%rd5+1048], %fd979;
	ld.local.v2.f64 	{%fd980, %fd5176}, [%rd5+1072];
	add.f64 	%fd981, %fd5133, %fd5176;
	st.local.f64 	[%rd5+1080], %fd981;
	ld.local.v2.f64 	{%fd982, %fd5177}, [%rd5+1088];
	add.f64 	%fd983, %fd5133, %fd5177;
	st.local.f64 	[%rd5+1096], %fd983;
	ld.local.v2.f64 	{%fd984, %fd5178}, [%rd5+1104];
	add.f64 	%fd985, %fd5133, %fd5178;
	st.local.f64 	[%rd5+1112], %fd985;
	ld.local.v2.f64 	{%fd986, %fd5179}, [%rd5+1120];
	add.f64 	%fd987, %fd5133, %fd5179;
	st.local.f64 	[%rd5+1128], %fd987;
	ld.local.v2.f64 	{%fd988, %fd5180}, [%rd5+1136];
	add.f64 	%fd989, %fd5133, %fd5180;
	st.local.f64 	[%rd5+1144], %fd989;
	ld.local.v2.f64 	{%fd990, %fd5181}, [%rd5+1152];
	add.f64 	%fd991, %fd5133, %fd5181;
	st.local.f64 	[%rd5+1160], %fd991;
	ld.local.v2.f64 	{%fd992, %fd5182}, [%rd5+1184];
	add.f64 	%fd993, %fd5133, %fd5182;
	st.local.f64 	[%rd5+1192], %fd993;
	ld.local.v2.f64 	{%fd5183, %fd994}, [%rd5+1216];
	add.f64 	%fd995, %fd5133, %fd5183;
	st.local.f64 	[%rd5+1216], %fd995;
	ld.local.v2.f64 	{%fd5184, %fd5185}, [%rd5+1312];
	add.f64 	%fd5186, %fd5133, %fd5185;
	ld.local.v2.f64 	{%fd996, %fd5187}, [%rd5+1360];
	add.f64 	%fd997, %fd5133, %fd5187;
	st.local.f64 	[%rd5+1368], %fd997;
	ld.local.v2.f64 	{%fd5188, %fd998}, [%rd5+1392];
	add.f64 	%fd999, %fd5133, %fd5188;
	st.local.f64 	[%rd5+1392], %fd999;
	ld.local.v2.f64 	{%fd1000, %fd5189}, [%rd5+1408];
	add.f64 	%fd1001, %fd5133, %fd5189;
	st.local.f64 	[%rd5+1416], %fd1001;
	ld.local.v2.f64 	{%fd1002, %fd5190}, [%rd5+1440];
	add.f64 	%fd1003, %fd5133, %fd5190;
	st.local.f64 	[%rd5+1448], %fd1003;
	ld.local.v2.f64 	{%fd5191, %fd1004}, [%rd5+1472];
	add.f64 	%fd1005, %fd5133, %fd5191;
	st.local.f64 	[%rd5+1472], %fd1005;
	ld.local.v2.f64 	{%fd5192, %fd1006}, [%rd5+1504];
	add.f64 	%fd1007, %fd5133, %fd5192;
	st.local.f64 	[%rd5+1504], %fd1007;
	ld.local.v2.f64 	{%fd5193, %fd1008}, [%rd5+1552];
	add.f64 	%fd1009, %fd5133, %fd5193;
	st.local.f64 	[%rd5+1552], %fd1009;
	ld.local.v2.f64 	{%fd5194, %fd5195}, [%rd5+1600];
	add.f64 	%fd1010, %fd5133, %fd5195;
	ld.local.v2.f64 	{%fd5196, %fd5197}, [%rd5+1648];
	add.f64 	%fd5198, %fd5133, %fd5197;
	ld.local.v2.f64 	{%fd5199, %fd1011}, [%rd5+1744];
	add.f64 	%fd1012, %fd5133, %fd5199;
	st.local.f64 	[%rd5+1744], %fd1012;
	ld.local.v2.f64 	{%fd5200, %fd1013}, [%rd5+1856];
	add.f64 	%fd1014, %fd5133, %fd5200;
	st.local.f64 	[%rd5+1856], %fd1014;
	ld.local.v2.f64 	{%fd5201, %fd1015}, [%rd5+1920];
	add.f64 	%fd5202, %fd5133, %fd5201;
	st.local.f64 	[%rd5+1920], %fd5202;
	ld.local.v2.f64 	{%fd5203, %fd5204}, [%rd5+1984];
	add.f64 	%fd1016, %fd5133, %fd5204;
	st.local.f64 	[%rd5+1992], %fd1016;
	ld.local.v2.f64 	{%fd5205, %fd5206}, [%rd5+2064];
	add.f64 	%fd5207, %fd5133, %fd5205;
	st.local.f64 	[%rd5+2064], %fd5207;
	ld.local.v2.f64 	{%fd5208, %fd5209}, [%rd5+2128];
	add.f64 	%fd1017, %fd5133, %fd5209;
	st.local.f64 	[%rd5+2136], %fd1017;
	ld.local.v2.f64 	{%fd5210, %fd1018}, [%rd5+2224];
	add.f64 	%fd5211, %fd5133, %fd5210;
	st.local.f64 	[%rd5+2224], %fd5211;
	ld.local.v2.f64 	{%fd5212, %fd1019}, [%rd5+2288];
	add.f64 	%fd5213, %fd5133, %fd5212;
	st.local.f64 	[%rd5+2288], %fd5213;
	ld.local.v2.f64 	{%fd5214, %fd5215}, [%rd5+2512];
	add.f64 	%fd5216, %fd5133, %fd5214;
	st.local.f64 	[%rd5+2512], %fd5216;
	ld.local.v2.f64 	{%fd5217, %fd5218}, [%rd5+2672];
	add.f64 	%fd5219, %fd5133, %fd5217;
	st.local.f64 	[%rd5+2672], %fd5219;
	ld.local.v2.f64 	{%fd5220, %fd5221}, [%rd5+2880];
	add.f64 	%fd5222, %fd5133, %fd5220;
	st.local.f64 	[%rd5+2880], %fd5222;
	ld.local.v2.f64 	{%fd5223, %fd5224}, [%rd5+3104];
	add.f64 	%fd5225, %fd5133, %fd5223;
	st.local.f64 	[%rd5+3104], %fd5225;
	ld.local.v2.f64 	{%fd5226, %fd5227}, [%rd5+3200];
	add.f64 	%fd5228, %fd5133, %fd5227;
	st.local.f64 	[%rd5+3208], %fd5228;
	ld.local.v2.f64 	{%fd5229, %fd5230}, [%rd5+3344];
	add.f64 	%fd5231, %fd5133, %fd5230;
	st.local.f64 	[%rd5+3352], %fd5231;
	ld.local.v2.f64 	{%fd5232, %fd5233}, [%rd5+3504];
	add.f64 	%fd5234, %fd5133, %fd5233;
	st.local.f64 	[%rd5+3512], %fd5234;
	ld.local.v2.f64 	{%fd5235, %fd5236}, [%rd5+3616];
	add.f64 	%fd5237, %fd5133, %fd5236;
	st.local.f64 	[%rd5+3624], %fd5237;
	ld.local.f64 	%fd5238, [%rd5+3632];
	add.f64 	%fd5239, %fd5133, %fd5238;
	st.local.f64 	[%rd5+3632], %fd5239;
	div.rn.f64 	%fd1020, %fd5143, %fd930;
	st.local.v2.f64 	[%rd5+256], {%fd1020, %fd939};
	div.rn.f64 	%fd1021, %fd5145, %fd930;
	st.local.v2.f64 	[%rd5+272], {%fd1021, %fd940};
	ld.local.v2.f64 	{%fd1022, %fd1023}, [%rd5+448];
	ld.local.v2.f64 	{%fd1024, %fd1025}, [%rd5+464];
	ld.local.v2.f64 	{%fd1026, %fd1027}, [%rd5+480];
	ld.local.v2.f64 	{%fd1028, %fd1029}, [%rd5+496];
	ld.local.v2.f64 	{%fd1030, %fd1031}, [%rd5+512];
	ld.local.v2.f64 	{%fd1032, %fd1033}, [%rd5+528];
	div.rn.f64 	%fd1034, %fd5153, %fd930;
	st.local.v2.f64 	[%rd5+432], {%fd1034, %fd947};
	ld.local.v2.f64 	{%fd1035, %fd5240}, [%rd5+1232];
	ld.local.v2.f64 	{%fd5241, %fd5242}, [%rd5+1248];
	ld.local.v2.f64 	{%fd5243, %fd5244}, [%rd5+1264];
	ld.local.v2.f64 	{%fd5245, %fd5246}, [%rd5+1280];
	ld.local.v2.f64 	{%fd5247, %fd5248}, [%rd5+1296];
	ld.local.v2.f64 	{%fd1036, %fd1037}, [%rd5+1328];
	ld.local.v2.f64 	{%fd1038, %fd5249}, [%rd5+1344];
	neg.f64 	%fd5250, %fd5240;
	div.rn.f64 	%fd1039, %fd5250, %fd961;
	neg.f64 	%fd5251, %fd1039;
	fma.rn.f64 	%fd5252, %fd1039, %fd960, %fd5186;
	neg.f64 	%fd5253, %fd5241;
	div.rn.f64 	%fd1040, %fd5253, %fd967;
	neg.f64 	%fd5254, %fd1040;
	fma.rn.f64 	%fd5255, %fd1040, %fd968, %fd5249;
	neg.f64 	%fd5256, %fd5242;
	div.rn.f64 	%fd1041, %fd5256, %fd969;
	neg.f64 	%fd5257, %fd1041;
	fma.rn.f64 	%fd5258, %fd1041, %fd970, %fd5255;
	neg.f64 	%fd5259, %fd5243;
	div.rn.f64 	%fd1042, %fd5259, %fd971;
	neg.f64 	%fd5260, %fd1042;
	fma.rn.f64 	%fd5261, %fd1042, %fd972, %fd5258;
	neg.f64 	%fd5262, %fd5244;
	div.rn.f64 	%fd1043, %fd5262, %fd973;
	neg.f64 	%fd5263, %fd1043;
	fma.rn.f64 	%fd5264, %fd1043, %fd974, %fd5261;
	neg.f64 	%fd5265, %fd5245;
	div.rn.f64 	%fd1044, %fd5265, %fd975;
	neg.f64 	%fd5266, %fd1044;
	fma.rn.f64 	%fd5267, %fd1044, %fd976, %fd5264;
	neg.f64 	%fd5268, %fd5246;
	div.rn.f64 	%fd1045, %fd5268, %fd977;
	neg.f64 	%fd5269, %fd1045;
	fma.rn.f64 	%fd5270, %fd1045, %fd978, %fd5267;
	neg.f64 	%fd5271, %fd5247;
	div.rn.f64 	%fd1046, %fd5271, %fd981;
	neg.f64 	%fd5272, %fd1046;
	fma.rn.f64 	%fd5273, %fd1046, %fd982, %fd5270;
	neg.f64 	%fd5274, %fd5248;
	div.rn.f64 	%fd1047, %fd5274, %fd983;
	neg.f64 	%fd5275, %fd1047;
	fma.rn.f64 	%fd1048, %fd1047, %fd984, %fd5273;
	neg.f64 	%fd5276, %fd5184;
	div.rn.f64 	%fd1049, %fd5276, %fd985;
	neg.f64 	%fd5277, %fd1049;
	fma.rn.f64 	%fd1050, %fd1049, %fd986, %fd5252;
	st.local.f64 	[%rd5+1240], %fd5251;
	st.local.v2.f64 	[%rd5+1248], {%fd5254, %fd5257};
	st.local.v2.f64 	[%rd5+1264], {%fd5260, %fd5263};
	st.local.v2.f64 	[%rd5+1280], {%fd5266, %fd5269};
	st.local.v2.f64 	[%rd5+1296], {%fd5272, %fd5275};
	st.local.v2.f64 	[%rd5+1312], {%fd5277, %fd1050};
	st.local.f64 	[%rd5+1352], %fd1048;
	st.local.f64 	[%rd5+1360], %fd996;
	ld.local.v2.f64 	{%fd1051, %fd1052}, [%rd5+1616];
	ld.local.v2.f64 	{%fd5278, %fd5279}, [%rd5+1632];
	neg.f64 	%fd5280, %fd5194;
	div.rn.f64 	%fd1053, %fd5280, %fd997;
	neg.f64 	%fd5281, %fd1053;
	ld.local.v2.f64 	{%fd1054, %fd1055}, [%rd5+1376];
	fma.rn.f64 	%fd1056, %fd1053, %fd1054, %fd5278;
	fma.rn.f64 	%fd1057, %fd1053, %fd1055, %fd5279;
	st.local.v2.f64 	[%rd5+1600], {%fd5281, %fd1010};
	st.local.v2.f64 	[%rd5+1632], {%fd1056, %fd1057};
	ld.local.v2.f64 	{%fd1058, %fd5282}, [%rd5+1664];
	ld.local.v2.f64 	{%fd5283, %fd5284}, [%rd5+1680];
	ld.local.v2.f64 	{%fd5285, %fd1059}, [%rd5+1696];
	neg.f64 	%fd5286, %fd5196;
	div.rn.f64 	%fd1060, %fd5286, %fd1009;
	neg.f64 	%fd5287, %fd1060;
	fma.rn.f64 	%fd1061, %fd1060, %fd1008, %fd5198;
	ld.local.v2.f64 	{%fd1062, %fd1063}, [%rd5+1568];
	fma.rn.f64 	%fd1064, %fd1060, %fd1062, %fd5282;
	fma.rn.f64 	%fd1065, %fd1060, %fd1063, %fd5283;
	ld.local.v2.f64 	{%fd1066, %fd1067}, [%rd5+1584];
	fma.rn.f64 	%fd1068, %fd1060, %fd1066, %fd5284;
	fma.rn.f64 	%fd1069, %fd1060, %fd1067, %fd5285;
	st.local.v2.f64 	[%rd5+1648], {%fd5287, %fd1061};
	st.local.f64 	[%rd5+1672], %fd1064;
	st.local.v2.f64 	[%rd5+1680], {%fd1065, %fd1068};
	st.local.f64 	[%rd5+1696], %fd1069;
	ld.local.v2.f64 	{%fd5288, %fd5289}, [%rd5+1712];
	ld.local.v2.f64 	{%fd5290, %fd5291}, [%rd5+1728];
	ld.local.v2.f64 	{%fd1070, %fd1071}, [%rd5+1760];
	ld.local.v2.f64 	{%fd5292, %fd5293}, [%rd5+1776];
	ld.local.v2.f64 	{%fd1072, %fd5294}, [%rd5+1792];
	neg.f64 	%fd5295, %fd5288;
	div.rn.f64 	%fd1073, %fd5295, %fd993;
	neg.f64 	%fd5296, %fd1073;
	ld.local.v2.f64 	{%fd1074, %fd1075}, [%rd5+1200];
	fma.rn.f64 	%fd5297, %fd1073, %fd1074, %fd5292;
	fma.rn.f64 	%fd5298, %fd1073, %fd1075, %fd5293;
	neg.f64 	%fd5299, %fd5289;
	div.rn.f64 	%fd1076, %fd5299, %fd995;
	neg.f64 	%fd5300, %fd1076;
	fma.rn.f64 	%fd5301, %fd1076, %fd994, %fd5297;
	fma.rn.f64 	%fd5302, %fd1076, %fd1035, %fd5298;
	neg.f64 	%fd5303, %fd5290;
	div.rn.f64 	%fd1077, %fd5303, %fd999;
	neg.f64 	%fd5304, %fd1077;
	fma.rn.f64 	%fd5305, %fd1077, %fd998, %fd5301;
	fma.rn.f64 	%fd5306, %fd1077, %fd1000, %fd5302;
	neg.f64 	%fd5307, %fd5291;
	div.rn.f64 	%fd1078, %fd5307, %fd1003;
	neg.f64 	%fd5308, %fd1078;
	ld.local.v2.f64 	{%fd1079, %fd1080}, [%rd5+1456];
	fma.rn.f64 	%fd1081, %fd1078, %fd1079, %fd5305;
	fma.rn.f64 	%fd1082, %fd1078, %fd1080, %fd5306;
	st.local.v2.f64 	[%rd5+1712], {%fd5296, %fd5300};
	st.local.v2.f64 	[%rd5+1728], {%fd5304, %fd5308};
	st.local.f64 	[%rd5+1752], %fd1011;
	st.local.v2.f64 	[%rd5+1776], {%fd1081, %fd1082};
	ld.local.v2.f64 	{%fd5309, %fd5310}, [%rd5+1808];
	ld.local.v2.f64 	{%fd5311, %fd5312}, [%rd5+1824];
	ld.local.v2.f64 	{%fd5313, %fd5314}, [%rd5+1840];
	ld.local.v2.f64 	{%fd1083, %fd5315}, [%rd5+1872];
	ld.local.v2.f64 	{%fd5316, %fd5317}, [%rd5+1888];
	ld.local.v2.f64 	{%fd5318, %fd5319}, [%rd5+1904];
	neg.f64 	%fd5320, %fd5294;
	div.rn.f64 	%fd1084, %fd5320, %fd987;
	neg.f64 	%fd5321, %fd1084;
	fma.rn.f64 	%fd5322, %fd1084, %fd988, %fd5316;
	neg.f64 	%fd5323, %fd5309;
	div.rn.f64 	%fd1085, %fd5323, %fd989;
	neg.f64 	%fd5324, %fd1085;
	fma.rn.f64 	%fd5325, %fd1085, %fd990, %fd5322;
	neg.f64 	%fd5326, %fd5310;
	div.rn.f64 	%fd1086, %fd5326, %fd993;
	neg.f64 	%fd5327, %fd1086;
	fma.rn.f64 	%fd5328, %fd1086, %fd1074, %fd5325;
	fma.rn.f64 	%fd5329, %fd1086, %fd1075, %fd5317;
	neg.f64 	%fd5330, %fd5311;
	div.rn.f64 	%fd1087, %fd5330, %fd995;
	neg.f64 	%fd5331, %fd1087;
	fma.rn.f64 	%fd5332, %fd1087, %fd994, %fd5328;
	fma.rn.f64 	%fd5333, %fd1087, %fd1035, %fd5329;
	neg.f64 	%fd5334, %fd5312;
	div.rn.f64 	%fd1088, %fd5334, %fd999;
	neg.f64 	%fd5335, %fd1088;
	fma.rn.f64 	%fd5336, %fd1088, %fd998, %fd5332;
	fma.rn.f64 	%fd5337, %fd1088, %fd1000, %fd5333;
	neg.f64 	%fd5338, %fd5313;
	div.rn.f64 	%fd1089, %fd5338, %fd1003;
	neg.f64 	%fd5339, %fd1089;
	fma.rn.f64 	%fd5340, %fd1089, %fd1079, %fd5336;
	fma.rn.f64 	%fd1090, %fd1089, %fd1080, %fd5337;
	neg.f64 	%fd5341, %fd5314;
	div.rn.f64 	%fd1091, %fd5341, %fd1005;
	neg.f64 	%fd5342, %fd1091;
	fma.rn.f64 	%fd1092, %fd1091, %fd1004, %fd5315;
	ld.local.v2.f64 	{%fd1093, %fd1094}, [%rd5+1488];
	fma.rn.f64 	%fd1095, %fd1091, %fd1093, %fd5340;
	fma.rn.f64 	%fd1096, %fd1091, %fd1094, %fd5318;
	st.local.v2.f64 	[%rd5+1792], {%fd1072, %fd5321};
	st.local.v2.f64 	[%rd5+1808], {%fd5324, %fd5327};
	st.local.v2.f64 	[%rd5+1824], {%fd5331, %fd5335};
	st.local.v2.f64 	[%rd5+1840], {%fd5339, %fd5342};
	st.local.f64 	[%rd5+1864], %fd1013;
	st.local.f64 	[%rd5+1880], %fd1092;
	st.local.v2.f64 	[%rd5+1888], {%fd1095, %fd1090};
	ld.local.v2.f64 	{%fd5343, %fd1097}, [%rd5+1936];
	ld.local.v2.f64 	{%fd5344, %fd5345}, [%rd5+1952];
	ld.local.v2.f64 	{%fd5346, %fd5347}, [%rd5+1968];
	neg.f64 	%fd5348, %fd5319;
	div.rn.f64 	%fd1098, %fd5348, %fd1061;
	neg.f64 	%fd5349, %fd1098;
	fma.rn.f64 	%fd1099, %fd1098, %fd1058, %fd5202;
	fma.rn.f64 	%fd1100, %fd1098, %fd1064, %fd5343;
	fma.rn.f64 	%fd1101, %fd1098, %fd1065, %fd5344;
	fma.rn.f64 	%fd1102, %fd1098, %fd1068, %fd5345;
	fma.rn.f64 	%fd1103, %fd1098, %fd1069, %fd5346;
	fma.rn.f64 	%fd1104, %fd1098, %fd1059, %fd5347;
	st.local.v2.f64 	[%rd5+1904], {%fd1096, %fd5349};
	st.local.v2.f64 	[%rd5+1920], {%fd1099, %fd1015};
	st.local.f64 	[%rd5+1936], %fd1100;
	st.local.v2.f64 	[%rd5+1952], {%fd1101, %fd1102};
	st.local.v2.f64 	[%rd5+1968], {%fd1103, %fd1104};
	ld.local.v2.f64 	{%fd5350, %fd5351}, [%rd5+2000];
	ld.local.v2.f64 	{%fd5352, %fd1105}, [%rd5+2016];
	ld.local.v2.f64 	{%fd1106, %fd5353}, [%rd5+2032];
	ld.local.v2.f64 	{%fd5354, %fd5355}, [%rd5+2048];
	neg.f64 	%fd5356, %fd5203;
	div.rn.f64 	%fd1107, %fd5356, %fd1007;
	neg.f64 	%fd5357, %fd1107;
	fma.rn.f64 	%fd1108, %fd1107, %fd1006, %fd5350;
	ld.local.v2.f64 	{%fd1109, %fd1110}, [%rd5+1520];
	fma.rn.f64 	%fd1111, %fd1107, %fd1109, %fd5351;
	fma.rn.f64 	%fd1112, %fd1107, %fd1110, %fd5352;
	ld.local.v2.f64 	{%fd1113, %fd1114}, [%rd5+1536];
	fma.rn.f64 	%fd1115, %fd1107, %fd1113, %fd5353;
	fma.rn.f64 	%fd1116, %fd1107, %fd1114, %fd5354;
	st.local.v2.f64 	[%rd5+1984], {%fd5357, %fd1016};
	st.local.v2.f64 	[%rd5+2000], {%fd1108, %fd1111};
	st.local.f64 	[%rd5+2016], %fd1112;
	st.local.f64 	[%rd5+2040], %fd1115;
	ld.local.v2.f64 	{%fd1117, %fd5358}, [%rd5+2080];
	ld.local.v2.f64 	{%fd5359, %fd5360}, [%rd5+2096];
	neg.f64 	%fd5361, %fd5355;
	div.rn.f64 	%fd1118, %fd5361, %fd1010;
	neg.f64 	%fd5362, %fd1118;
	fma.rn.f64 	%fd1119, %fd1118, %fd1051, %fd5207;
	fma.rn.f64 	%fd1120, %fd1118, %fd1052, %fd5206;
	fma.rn.f64 	%fd1121, %fd1118, %fd1056, %fd5358;
	fma.rn.f64 	%fd1122, %fd1118, %fd1057, %fd5359;
	st.local.v2.f64 	[%rd5+2048], {%fd1116, %fd5362};
	st.local.v2.f64 	[%rd5+2064], {%fd1119, %fd1120};
	st.local.f64 	[%rd5+2088], %fd1121;
	ld.local.v2.f64 	{%fd5363, %fd5364}, [%rd5+2112];
	ld.local.v2.f64 	{%fd5365, %fd5366}, [%rd5+2144];
	ld.local.v2.f64 	{%fd5367, %fd5368}, [%rd5+2160];
	ld.local.v2.f64 	{%fd5369, %fd5370}, [%rd5+2176];
	ld.local.v2.f64 	{%fd1123, %fd5371}, [%rd5+2192];
	neg.f64 	%fd5372, %fd5360;
	div.rn.f64 	%fd1124, %fd5372, %fd1001;
	neg.f64 	%fd5373, %fd1124;
	ld.local.v2.f64 	{%fd1125, %fd1126}, [%rd5+1424];
	fma.rn.f64 	%fd5374, %fd1124, %fd1125, %fd5366;
	fma.rn.f64 	%fd1127, %fd1124, %fd1126, %fd5367;
	fma.rn.f64 	%fd5375, %fd1124, %fd1002, %fd5371;
	neg.f64 	%fd5376, %fd5363;
	div.rn.f64 	%fd1128, %fd5376, %fd1003;
	neg.f64 	%fd5377, %fd1128;
	fma.rn.f64 	%fd5378, %fd1128, %fd1079, %fd5368;
	fma.rn.f64 	%fd5379, %fd1128, %fd1080, %fd5369;
	neg.f64 	%fd5380, %fd5364;
	div.rn.f64 	%fd1129, %fd5380, %fd1007;
	neg.f64 	%fd5381, %fd1129;
	fma.rn.f64 	%fd5382, %fd1129, %fd1006, %fd5208;
	fma.rn.f64 	%fd5383, %fd1129, %fd1109, %fd5365;
	fma.rn.f64 	%fd1130, %fd1129, %fd1110, %fd5374;
	fma.rn.f64 	%fd1131, %fd1129, %fd1113, %fd5378;
	fma.rn.f64 	%fd5384, %fd1129, %fd1114, %fd5379;
	neg.f64 	%fd5385, %fd5382;
	div.rn.f64 	%fd1132, %fd5385, %fd1119;
	neg.f64 	%fd5386, %fd1132;
	fma.rn.f64 	%fd1133, %fd1132, %fd1120, %fd5383;
	fma.rn.f64 	%fd1134, %fd1132, %fd1117, %fd5384;
	fma.rn.f64 	%fd1135, %fd1132, %fd1121, %fd5370;
	fma.rn.f64 	%fd1136, %fd1132, %fd1122, %fd5375;
	st.local.v2.f64 	[%rd5+2096], {%fd1122, %fd5373};
	st.local.v2.f64 	[%rd5+2112], {%fd5377, %fd5381};
	st.local.v2.f64 	[%rd5+2128], {%fd5386, %fd1017};
	st.local.v2.f64 	[%rd5+2144], {%fd1133, %fd1130};
	st.local.v2.f64 	[%rd5+2160], {%fd1127, %fd1131};
	st.local.v2.f64 	[%rd5+2176], {%fd1134, %fd1135};
	st.local.f64 	[%rd5+2200], %fd1136;
	ld.local.v2.f64 	{%fd5387, %fd5388}, [%rd5+2208];
	ld.local.v2.f64 	{%fd5389, %fd5390}, [%rd5+2240];
	ld.local.v2.f64 	{%fd5391, %fd5392}, [%rd5+2256];
	neg.f64 	%fd5393, %fd5387;
	div.rn.f64 	%fd1137, %fd5393, %fd1010;
	neg.f64 	%fd5394, %fd1137;
	fma.rn.f64 	%fd5395, %fd1137, %fd1051, %fd5388;
	fma.rn.f64 	%fd5396, %fd1137, %fd1052, %fd5211;
	fma.rn.f64 	%fd5397, %fd1137, %fd1056, %fd5390;
	fma.rn.f64 	%fd5398, %fd1137, %fd1057, %fd5391;
	neg.f64 	%fd5399, %fd5395;
	div.rn.f64 	%fd1138, %fd5399, %fd1119;
	neg.f64 	%fd5400, %fd1138;
	fma.rn.f64 	%fd1139, %fd1138, %fd1120, %fd5396;
	fma.rn.f64 	%fd1140, %fd1138, %fd1117, %fd5389;
	fma.rn.f64 	%fd1141, %fd1138, %fd1121, %fd5397;
	fma.rn.f64 	%fd1142, %fd1138, %fd1122, %fd5398;
	st.local.v2.f64 	[%rd5+2208], {%fd5394, %fd5400};
	st.local.v2.f64 	[%rd5+2224], {%fd1139, %fd1018};
	st.local.v2.f64 	[%rd5+2240], {%fd1140, %fd1141};
	ld.local.v2.f64 	{%fd5401, %fd5402}, [%rd5+2272];
	ld.local.v2.f64 	{%fd5403, %fd5404}, [%rd5+2304];
	ld.local.v2.f64 	{%fd5405, %fd5406}, [%rd5+2320];
	neg.f64 	%fd5407, %fd5392;
	div.rn.f64 	%fd1143, %fd5407, %fd1007;
	neg.f64 	%fd5408, %fd1143;
	fma.rn.f64 	%fd5409, %fd1143, %fd1006, %fd5401;
	fma.rn.f64 	%fd5410, %fd1143, %fd1109, %fd5402;
	fma.rn.f64 	%fd1144, %fd1143, %fd1110, %fd5213;
	fma.rn.f64 	%fd5411, %fd1143, %fd1113, %fd5403;
	fma.rn.f64 	%fd5412, %fd1143, %fd1114, %fd5404;
	neg.f64 	%fd5413, %fd5409;
	div.rn.f64 	%fd1145, %fd5413, %fd1119;
	neg.f64 	%fd5414, %fd1145;
	fma.rn.f64 	%fd5415, %fd1145, %fd1120, %fd5410;
	fma.rn.f64 	%fd5416, %fd1145, %fd1117, %fd5412;
	fma.rn.f64 	%fd5417, %fd1145, %fd1121, %fd5405;
	fma.rn.f64 	%fd5418, %fd1145, %fd1122, %fd5406;
	neg.f64 	%fd5419, %fd5415;
	div.rn.f64 	%fd1146, %fd5419, %fd1139;
	neg.f64 	%fd5420, %fd1146;
	fma.rn.f64 	%fd1147, %fd1146, %fd1018, %fd5411;
	fma.rn.f64 	%fd1148, %fd1146, %fd1140, %fd5416;
	fma.rn.f64 	%fd1149, %fd1146, %fd1141, %fd5417;
	fma.rn.f64 	%fd1150, %fd1146, %fd1142, %fd5418;
	st.local.v2.f64 	[%rd5+2256], {%fd1142, %fd5408};
	st.local.v2.f64 	[%rd5+2272], {%fd5414, %fd5420};
	st.local.v2.f64 	[%rd5+2288], {%fd1144, %fd1019};
	st.local.v2.f64 	[%rd5+2304], {%fd1147, %fd1148};
	st.local.v2.f64 	[%rd5+2320], {%fd1149, %fd1150};
	ld.local.v2.f64 	{%fd5421, %fd5422}, [%rd5+2336];
	ld.local.v2.f64 	{%fd5423, %fd5424}, [%rd5+2352];
	ld.local.v2.f64 	{%fd5425, %fd5426}, [%rd5+2368];
	ld.local.v2.f64 	{%fd5427, %fd5428}, [%rd5+2384];
	ld.local.v2.f64 	{%fd5429, %fd5430}, [%rd5+2400];
	ld.local.v2.f64 	{%fd5431, %fd5432}, [%rd5+2416];
	ld.local.v2.f64 	{%fd5433, %fd5434}, [%rd5+2432];
	ld.local.v2.f64 	{%fd5435, %fd5436}, [%rd5+2448];
	ld.local.v2.f64 	{%fd5437, %fd5438}, [%rd5+2464];
	ld.local.v2.f64 	{%fd5439, %fd5440}, [%rd5+2480];
	ld.local.v2.f64 	{%fd5441, %fd5442}, [%rd5+2496];
	ld.local.v2.f64 	{%fd5443, %fd5444}, [%rd5+2528];
	ld.local.v2.f64 	{%fd5445, %fd5446}, [%rd5+2544];
	ld.local.v2.f64 	{%fd5447, %fd5448}, [%rd5+2560];
	neg.f64 	%fd5449, %fd5421;
	div.rn.f64 	%fd1151, %fd5449, %fd967;
	neg.f64 	%fd5450, %fd1151;
	fma.rn.f64 	%fd5451, %fd1151, %fd968, %fd5216;
	neg.f64 	%fd5452, %fd5422;
	div.rn.f64 	%fd1152, %fd5452, %fd969;
	neg.f64 	%fd5453, %fd1152;
	fma.rn.f64 	%fd5454, %fd1152, %fd970, %fd5451;
	neg.f64 	%fd5455, %fd5423;
	div.rn.f64 	%fd1153, %fd5455, %fd971;
	neg.f64 	%fd5456, %fd1153;
	fma.rn.f64 	%fd5457, %fd1153, %fd972, %fd5454;
	neg.f64 	%fd5458, %fd5424;
	div.rn.f64 	%fd1154, %fd5458, %fd973;
	neg.f64 	%fd5459, %fd1154;
	fma.rn.f64 	%fd5460, %fd1154, %fd974, %fd5457;
	neg.f64 	%fd5461, %fd5425;
	div.rn.f64 	%fd1155, %fd5461, %fd975;
	neg.f64 	%fd5462, %fd1155;
	fma.rn.f64 	%fd5463, %fd1155, %fd976, %fd5460;
	neg.f64 	%fd5464, %fd5426;
	div.rn.f64 	%fd1156, %fd5464, %fd977;
	neg.f64 	%fd5465, %fd1156;
	fma.rn.f64 	%fd5466, %fd1156, %fd978, %fd5463;
	neg.f64 	%fd5467, %fd5427;
	div.rn.f64 	%fd1157, %fd5467, %fd981;
	neg.f64 	%fd5468, %fd1157;
	fma.rn.f64 	%fd5469, %fd1157, %fd982, %fd5466;
	neg.f64 	%fd5470, %fd5428;
	div.rn.f64 	%fd1158, %fd5470, %fd983;
	neg.f64 	%fd5471, %fd1158;
	fma.rn.f64 	%fd5472, %fd1158, %fd984, %fd5469;
	neg.f64 	%fd5473, %fd5429;
	div.rn.f64 	%fd1159, %fd5473, %fd985;
	neg.f64 	%fd5474, %fd1159;
	fma.rn.f64 	%fd5475, %fd1159, %fd986, %fd5431;
	neg.f64 	%fd5476, %fd5430;
	div.rn.f64 	%fd1160, %fd5476, %fd991;
	neg.f64 	%fd5477, %fd1160;
	ld.local.v2.f64 	{%fd1161, %fd1162}, [%rd5+1168];
	fma.rn.f64 	%fd5478, %fd1160, %fd1161, %fd5432;
	fma.rn.f64 	%fd5479, %fd1160, %fd1162, %fd5438;
	fma.rn.f64 	%fd5480, %fd1160, %fd992, %fd5472;
	neg.f64 	%fd5481, %fd5475;
	div.rn.f64 	%fd1163, %fd5481, %fd1050;
	neg.f64 	%fd5482, %fd1163;
	fma.rn.f64 	%fd5483, %fd1163, %fd1036, %fd5434;
	fma.rn.f64 	%fd5484, %fd1163, %fd1037, %fd5435;
	fma.rn.f64 	%fd5485, %fd1163, %fd1038, %fd5436;
	fma.rn.f64 	%fd5486, %fd1163, %fd1048, %fd5480;
	fma.rn.f64 	%fd5487, %fd1163, %fd996, %fd5447;
	neg.f64 	%fd5488, %fd5478;
	div.rn.f64 	%fd1164, %fd5488, %fd1001;
	neg.f64 	%fd5489, %fd1164;
	fma.rn.f64 	%fd5490, %fd1164, %fd1125, %fd5442;
	fma.rn.f64 	%fd5491, %fd1164, %fd1126, %fd5486;
	fma.rn.f64 	%fd5492, %fd1164, %fd1002, %fd5448;
	neg.f64 	%fd5493, %fd5433;
	div.rn.f64 	%fd1165, %fd5493, %fd1003;
	neg.f64 	%fd5494, %fd1165;
	fma.rn.f64 	%fd5495, %fd1165, %fd1079, %fd5443;
	fma.rn.f64 	%fd5496, %fd1165, %fd1080, %fd5444;
	neg.f64 	%fd5497, %fd5483;
	div.rn.f64 	%fd1166, %fd5497, %fd1005;
	neg.f64 	%fd5498, %fd1166;
	fma.rn.f64 	%fd5499, %fd1166, %fd1004, %fd5491;
	fma.rn.f64 	%fd5500, %fd1166, %fd1093, %fd5495;
	fma.rn.f64 	%fd5501, %fd1166, %fd1094, %fd5487;
	neg.f64 	%fd5502, %fd5484;
	div.rn.f64 	%fd1167, %fd5502, %fd1012;
	neg.f64 	%fd5503, %fd1167;
	fma.rn.f64 	%fd5504, %fd1167, %fd1011, %fd5440;
	fma.rn.f64 	%fd5505, %fd1167, %fd1070, %fd5490;
	fma.rn.f64 	%fd5506, %fd1167, %fd1071, %fd5499;
	fma.rn.f64 	%fd5507, %fd1167, %fd1081, %fd5500;
	fma.rn.f64 	%fd5508, %fd1167, %fd1082, %fd5496;
	fma.rn.f64 	%fd5509, %fd1167, %fd1072, %fd5501;
	neg.f64 	%fd5510, %fd5485;
	div.rn.f64 	%fd1168, %fd5510, %fd1014;
	neg.f64 	%fd5511, %fd1168;
	fma.rn.f64 	%fd5512, %fd1168, %fd1013, %fd5504;
	fma.rn.f64 	%fd5513, %fd1168, %fd1083, %fd5505;
	fma.rn.f64 	%fd5514, %fd1168, %fd1092, %fd5506;
	fma.rn.f64 	%fd5515, %fd1168, %fd1095, %fd5507;
	fma.rn.f64 	%fd5516, %fd1168, %fd1090, %fd5508;
	fma.rn.f64 	%fd1169, %fd1168, %fd1096, %fd5509;
	neg.f64 	%fd5517, %fd5437;
	div.rn.f64 	%fd1170, %fd5517, %fd1099;
	neg.f64 	%fd5518, %fd1170;
	fma.rn.f64 	%fd5519, %fd1170, %fd1015, %fd5439;
	fma.rn.f64 	%fd5520, %fd1170, %fd1100, %fd5441;
	fma.rn.f64 	%fd5521, %fd1170, %fd1097, %fd5514;
	fma.rn.f64 	%fd5522, %fd1170, %fd1101, %fd5515;
	fma.rn.f64 	%fd5523, %fd1170, %fd1102, %fd5516;
	fma.rn.f64 	%fd5524, %fd1170, %fd1103, %fd5445;
	fma.rn.f64 	%fd5525, %fd1170, %fd1104, %fd5492;
	neg.f64 	%fd5526, %fd5479;
	div.rn.f64 	%fd1171, %fd5526, %fd1016;
	neg.f64 	%fd5527, %fd1171;
	fma.rn.f64 	%fd5528, %fd1171, %fd1108, %fd5519;
	fma.rn.f64 	%fd5529, %fd1171, %fd1111, %fd5520;
	fma.rn.f64 	%fd5530, %fd1171, %fd1112, %fd5513;
	fma.rn.f64 	%fd5531, %fd1171, %fd1105, %fd5521;
	fma.rn.f64 	%fd1172, %fd1171, %fd1106, %fd5215;
	fma.rn.f64 	%fd5532, %fd1171, %fd1115, %fd5522;
	fma.rn.f64 	%fd5533, %fd1171, %fd1116, %fd5523;
	neg.f64 	%fd5534, %fd5528;
	div.rn.f64 	%fd1173, %fd5534, %fd1119;
	neg.f64 	%fd5535, %fd1173;
	fma.rn.f64 	%fd5536, %fd1173, %fd1120, %fd5529;
	fma.rn.f64 	%fd5537, %fd1173, %fd1117, %fd5533;
	fma.rn.f64 	%fd5538, %fd1173, %fd1121, %fd5524;
	fma.rn.f64 	%fd5539, %fd1173, %fd1122, %fd5525;
	neg.f64 	%fd5540, %fd5512;
	div.rn.f64 	%fd1174, %fd5540, %fd1017;
	neg.f64 	%fd5541, %fd1174;
	fma.rn.f64 	%fd5542, %fd1174, %fd1133, %fd5536;
	fma.rn.f64 	%fd5543, %fd1174, %fd1130, %fd5530;
	fma.rn.f64 	%fd5544, %fd1174, %fd1127, %fd5531;
	fma.rn.f64 	%fd5545, %fd1174, %fd1131, %fd5532;
	fma.rn.f64 	%fd5546, %fd1174, %fd1134, %fd5537;
	fma.rn.f64 	%fd5547, %fd1174, %fd1135, %fd5538;
	fma.rn.f64 	%fd1175, %fd1174, %fd1123, %fd5446;
	fma.rn.f64 	%fd5548, %fd1174, %fd1136, %fd5539;
	neg.f64 	%fd5549, %fd5542;
	div.rn.f64 	%fd1176, %fd5549, %fd1139;
	neg.f64 	%fd5550, %fd1176;
	fma.rn.f64 	%fd5551, %fd1176, %fd1018, %fd5545;
	fma.rn.f64 	%fd5552, %fd1176, %fd1140, %fd5546;
	fma.rn.f64 	%fd5553, %fd1176, %fd1141, %fd5547;
	fma.rn.f64 	%fd5554, %fd1176, %fd1142, %fd5548;
	neg.f64 	%fd5555, %fd5543;
	div.rn.f64 	%fd1177, %fd5555, %fd1144;
	neg.f64 	%fd5556, %fd1177;
	fma.rn.f64 	%fd1178, %fd1177, %fd1019, %fd5544;
	fma.rn.f64 	%fd1179, %fd1177, %fd1147, %fd5551;
	fma.rn.f64 	%fd1180, %fd1177, %fd1148, %fd5552;
	fma.rn.f64 	%fd1181, %fd1177, %fd1149, %fd5553;
	fma.rn.f64 	%fd1182, %fd1177, %fd1150, %fd5554;
	st.local.v2.f64 	[%rd5+2336], {%fd5450, %fd5453};
	st.local.v2.f64 	[%rd5+2352], {%fd5456, %fd5459};
	st.local.v2.f64 	[%rd5+2368], {%fd5462, %fd5465};
	st.local.v2.f64 	[%rd5+2384], {%fd5468, %fd5471};
	st.local.v2.f64 	[%rd5+2400], {%fd5474, %fd5477};
	st.local.v2.f64 	[%rd5+2416], {%fd5482, %fd5489};
	st.local.v2.f64 	[%rd5+2432], {%fd5494, %fd5498};
	st.local.v2.f64 	[%rd5+2448], {%fd5503, %fd5511};
	st.local.v2.f64 	[%rd5+2464], {%fd5518, %fd5527};
	st.local.v2.f64 	[%rd5+2480], {%fd5535, %fd5541};
	st.local.v2.f64 	[%rd5+2496], {%fd5550, %fd5556};
	st.local.v2.f64 	[%rd5+2512], {%fd1178, %fd1172};
	st.local.v2.f64 	[%rd5+2528], {%fd1179, %fd1180};
	st.local.v2.f64 	[%rd5+2544], {%fd1181, %fd1175};
	st.local.v2.f64 	[%rd5+2560], {%fd1169, %fd1182};
	ld.local.v2.f64 	{%fd5557, %fd5558}, [%rd5+2576];
	ld.local.v2.f64 	{%fd5559, %fd5560}, [%rd5+2592];
	ld.local.v2.f64 	{%fd5561, %fd5562}, [%rd5+2608];
	ld.local.v2.f64 	{%fd5563, %fd5564}, [%rd5+2624];
	ld.local.v2.f64 	{%fd5565, %fd5566}, [%rd5+2640];
	ld.local.v2.f64 	{%fd5567, %fd5568}, [%rd5+2656];
	ld.local.v2.f64 	{%fd5569, %fd5570}, [%rd5+2688];
	ld.local.v2.f64 	{%fd5571, %fd5572}, [%rd5+2704];
	ld.local.v2.f64 	{%fd5573, %fd5574}, [%rd5+2720];
	neg.f64 	%fd5575, %fd5557;
	div.rn.f64 	%fd1183, %fd5575, %fd959;
	neg.f64 	%fd5576, %fd1183;
	fma.rn.f64 	%fd5577, %fd1183, %fd958, %fd5558;
	neg.f64 	%fd5578, %fd5577;
	div.rn.f64 	%fd1184, %fd5578, %fd985;
	neg.f64 	%fd5579, %fd1184;
	fma.rn.f64 	%fd5580, %fd986, %fd1184, %fd5559;
	neg.f64 	%fd5581, %fd5580;
	div.rn.f64 	%fd1185, %fd5581, %fd1050;
	neg.f64 	%fd5582, %fd1185;
	fma.rn.f64 	%fd5583, %fd1036, %fd1185, %fd5560;
	fma.rn.f64 	%fd5584, %fd1037, %fd1185, %fd5561;
	fma.rn.f64 	%fd5585, %fd1185, %fd1038, %fd5562;
	fma.rn.f64 	%fd5586, %fd1185, %fd1048, %fd5568;
	fma.rn.f64 	%fd5587, %fd1185, %fd996, %fd5572;
	neg.f64 	%fd5588, %fd5583;
	div.rn.f64 	%fd1186, %fd5588, %fd1005;
	neg.f64 	%fd5589, %fd1186;
	fma.rn.f64 	%fd5590, %fd1186, %fd1004, %fd5586;
	fma.rn.f64 	%fd5591, %fd1186, %fd1093, %fd5218;
	fma.rn.f64 	%fd5592, %fd1186, %fd1094, %fd5587;
	neg.f64 	%fd5593, %fd5584;
	div.rn.f64 	%fd1187, %fd5593, %fd1012;
	neg.f64 	%fd5594, %fd1187;
	fma.rn.f64 	%fd5595, %fd1187, %fd1011, %fd5565;
	fma.rn.f64 	%fd5596, %fd1187, %fd1070, %fd5567;
	fma.rn.f64 	%fd5597, %fd1187, %fd1071, %fd5590;
	fma.rn.f64 	%fd5598, %fd1187, %fd1081, %fd5591;
	fma.rn.f64 	%fd5599, %fd1187, %fd1082, %fd5569;
	fma.rn.f64 	%fd5600, %fd1187, %fd1072, %fd5592;
	neg.f64 	%fd5601, %fd5585;
	div.rn.f64 	%fd1188, %fd5601, %fd1014;
	neg.f64 	%fd5602, %fd1188;
	fma.rn.f64 	%fd5603, %fd1188, %fd1013, %fd5595;
	fma.rn.f64 	%fd5604, %fd1188, %fd1083, %fd5596;
	fma.rn.f64 	%fd5605, %fd1188, %fd1092, %fd5597;
	fma.rn.f64 	%fd5606, %fd1188, %fd1095, %fd5598;
	fma.rn.f64 	%fd5607, %fd1188, %fd1090, %fd5599;
	fma.rn.f64 	%fd5608, %fd1188, %fd1096, %fd5600;
	neg.f64 	%fd5609, %fd5563;
	div.rn.f64 	%fd1189, %fd5609, %fd1016;
	neg.f64 	%fd5610, %fd1189;
	fma.rn.f64 	%fd5611, %fd1189, %fd1108, %fd5564;
	fma.rn.f64 	%fd5612, %fd1189, %fd1111, %fd5566;
	fma.rn.f64 	%fd5613, %fd1189, %fd1112, %fd5604;
	fma.rn.f64 	%fd5614, %fd1189, %fd1105, %fd5605;
	fma.rn.f64 	%fd5615, %fd1189, %fd1106, %fd5219;
	fma.rn.f64 	%fd5616, %fd1189, %fd1115, %fd5606;
	fma.rn.f64 	%fd5617, %fd1189, %fd1116, %fd5607;
	neg.f64 	%fd5618, %fd5611;
	div.rn.f64 	%fd1190, %fd5618, %fd1119;
	neg.f64 	%fd5619, %fd1190;
	fma.rn.f64 	%fd5620, %fd1190, %fd1120, %fd5612;
	fma.rn.f64 	%fd5621, %fd1190, %fd1117, %fd5617;
	fma.rn.f64 	%fd5622, %fd1190, %fd1121, %fd5570;
	fma.rn.f64 	%fd5623, %fd1190, %fd1122, %fd5573;
	neg.f64 	%fd5624, %fd5603;
	div.rn.f64 	%fd1191, %fd5624, %fd1017;
	neg.f64 	%fd5625, %fd1191;
	fma.rn.f64 	%fd5626, %fd1191, %fd1133, %fd5620;
	fma.rn.f64 	%fd5627, %fd1191, %fd1130, %fd5613;
	fma.rn.f64 	%fd5628, %fd1191, %fd1127, %fd5614;
	fma.rn.f64 	%fd5629, %fd1191, %fd1131, %fd5616;
	fma.rn.f64 	%fd5630, %fd1191, %fd1134, %fd5621;
	fma.rn.f64 	%fd5631, %fd1191, %fd1135, %fd5622;
	fma.rn.f64 	%fd5632, %fd1191, %fd1123, %fd5571;
	fma.rn.f64 	%fd5633, %fd1191, %fd1136, %fd5623;
	neg.f64 	%fd5634, %fd5626;
	div.rn.f64 	%fd1192, %fd5634, %fd1139;
	neg.f64 	%fd5635, %fd1192;
	fma.rn.f64 	%fd5636, %fd1192, %fd1018, %fd5629;
	fma.rn.f64 	%fd5637, %fd1192, %fd1140, %fd5630;
	fma.rn.f64 	%fd5638, %fd1192, %fd1141, %fd5631;
	fma.rn.f64 	%fd5639, %fd1192, %fd1142, %fd5633;
	neg.f64 	%fd5640, %fd5627;
	div.rn.f64 	%fd1193, %fd5640, %fd1144;
	neg.f64 	%fd5641, %fd1193;
	fma.rn.f64 	%fd5642, %fd1193, %fd1019, %fd5628;
	fma.rn.f64 	%fd5643, %fd1193, %fd1147, %fd5636;
	fma.rn.f64 	%fd5644, %fd1193, %fd1148, %fd5637;
	fma.rn.f64 	%fd5645, %fd1193, %fd1149, %fd5638;
	fma.rn.f64 	%fd5646, %fd1193, %fd1150, %fd5639;
	neg.f64 	%fd5647, %fd5642;
	div.rn.f64 	%fd1194, %fd5647, %fd1178;
	neg.f64 	%fd5648, %fd1194;
	fma.rn.f64 	%fd1195, %fd1194, %fd1172, %fd5615;
	fma.rn.f64 	%fd1196, %fd1194, %fd1179, %fd5643;
	fma.rn.f64 	%fd1197, %fd1194, %fd1180, %fd5644;
	fma.rn.f64 	%fd1198, %fd1194, %fd1181, %fd5645;
	fma.rn.f64 	%fd1199, %fd1194, %fd1175, %fd5632;
	fma.rn.f64 	%fd1200, %fd1194, %fd1169, %fd5608;
	fma.rn.f64 	%fd1201, %fd1194, %fd1182, %fd5646;
	st.local.v2.f64 	[%rd5+2576], {%fd5576, %fd5579};
	st.local.v2.f64 	[%rd5+2592], {%fd5582, %fd5589};
	st.local.v2.f64 	[%rd5+2608], {%fd5594, %fd5602};
	st.local.v2.f64 	[%rd5+2624], {%fd5610, %fd5619};
	st.local.v2.f64 	[%rd5+2640], {%fd5625, %fd5635};
	st.local.v2.f64 	[%rd5+2656], {%fd5641, %fd5648};
	st.local.v2.f64 	[%rd5+2672], {%fd1195, %fd1196};
	st.local.v2.f64 	[%rd5+2688], {%fd1197, %fd1198};
	st.local.v2.f64 	[%rd5+2704], {%fd1199, %fd1200};
	ld.local.v2.f64 	{%fd5649, %fd5650}, [%rd5+2736];
	ld.local.v2.f64 	{%fd5651, %fd5652}, [%rd5+2752];
	ld.local.v2.f64 	{%fd5653, %fd5654}, [%rd5+2768];
	ld.local.v2.f64 	{%fd5655, %fd5656}, [%rd5+2784];
	ld.local.v2.f64 	{%fd5657, %fd5658}, [%rd5+2800];
	ld.local.v2.f64 	{%fd5659, %fd5660}, [%rd5+2816];
	ld.local.v2.f64 	{%fd5661, %fd5662}, [%rd5+2832];
	ld.local.v2.f64 	{%fd5663, %fd5664}, [%rd5+2848];
	ld.local.v2.f64 	{%fd5665, %fd5666}, [%rd5+2864];
	ld.local.v2.f64 	{%fd5667, %fd5668}, [%rd5+2896];
	ld.local.v2.f64 	{%fd5669, %fd5670}, [%rd5+2912];
	neg.f64 	%fd5671, %fd5574;
	div.rn.f64 	%fd1202, %fd5671, %fd981;
	neg.f64 	%fd5672, %fd1202;
	fma.rn.f64 	%fd5673, %fd1202, %fd982, %fd5665;
	neg.f64 	%fd5674, %fd5649;
	div.rn.f64 	%fd1203, %fd5674, %fd987;
	neg.f64 	%fd5675, %fd1203;
	fma.rn.f64 	%fd5676, %fd1203, %fd988, %fd5222;
	neg.f64 	%fd5677, %fd5650;
	div.rn.f64 	%fd1204, %fd5677, %fd989;
	neg.f64 	%fd5678, %fd1204;
	fma.rn.f64 	%fd5679, %fd1204, %fd990, %fd5676;
	neg.f64 	%fd5680, %fd5651;
	div.rn.f64 	%fd1205, %fd5680, %fd993;
	neg.f64 	%fd5681, %fd1205;
	fma.rn.f64 	%fd5682, %fd1205, %fd1074, %fd5679;
	fma.rn.f64 	%fd5683, %fd1205, %fd1075, %fd5221;
	neg.f64 	%fd5684, %fd5652;
	div.rn.f64 	%fd1206, %fd5684, %fd995;
	neg.f64 	%fd5685, %fd1206;
	fma.rn.f64 	%fd5686, %fd1206, %fd994, %fd5682;
	fma.rn.f64 	%fd5687, %fd1206, %fd1035, %fd5683;
	neg.f64 	%fd5688, %fd5653;
	div.rn.f64 	%fd1207, %fd5688, %fd997;
	neg.f64 	%fd5689, %fd1207;
	fma.rn.f64 	%fd5690, %fd1207, %fd1054, %fd5667;
	fma.rn.f64 	%fd5691, %fd1207, %fd1055, %fd5670;
	neg.f64 	%fd5692, %fd5654;
	div.rn.f64 	%fd1208, %fd5692, %fd999;
	neg.f64 	%fd5693, %fd1208;
	fma.rn.f64 	%fd5694, %fd1208, %fd998, %fd5686;
	fma.rn.f64 	%fd5695, %fd1208, %fd1000, %fd5687;
	neg.f64 	%fd5696, %fd5655;
	div.rn.f64 	%fd1209, %fd5696, %fd1003;
	neg.f64 	%fd5697, %fd1209;
	fma.rn.f64 	%fd5698, %fd1209, %fd1079, %fd5694;
	fma.rn.f64 	%fd5699, %fd1209, %fd1080, %fd5695;
	neg.f64 	%fd5700, %fd5656;
	div.rn.f64 	%fd1210, %fd5700, %fd1005;
	neg.f64 	%fd5701, %fd1210;
	fma.rn.f64 	%fd5702, %fd1210, %fd1004, %fd5673;
	fma.rn.f64 	%fd5703, %fd1210, %fd1093, %fd5698;
	fma.rn.f64 	%fd5704, %fd1210, %fd1094, %fd5669;
	neg.f64 	%fd5705, %fd5657;
	div.rn.f64 	%fd1211, %fd5705, %fd1009;
	neg.f64 	%fd5706, %fd1211;
	fma.rn.f64 	%fd5707, %fd1211, %fd1008, %fd5658;
	fma.rn.f64 	%fd5708, %fd1211, %fd1062, %fd5663;
	fma.rn.f64 	%fd5709, %fd1211, %fd1063, %fd5703;
	fma.rn.f64 	%fd5710, %fd1211, %fd1066, %fd5699;
	fma.rn.f64 	%fd5711, %fd1211, %fd1067, %fd5690;
	neg.f64 	%fd5712, %fd5707;
	div.rn.f64 	%fd1212, %fd5712, %fd1061;
	neg.f64 	%fd5713, %fd1212;
	fma.rn.f64 	%fd5714, %fd1212, %fd1058, %fd5660;
	fma.rn.f64 	%fd5715, %fd1212, %fd1064, %fd5708;
	fma.rn.f64 	%fd5716, %fd1212, %fd1065, %fd5709;
	fma.rn.f64 	%fd5717, %fd1212, %fd1068, %fd5710;
	fma.rn.f64 	%fd5718, %fd1212, %fd1069, %fd5711;
	fma.rn.f64 	%fd5719, %fd1212, %fd1059, %fd5691;
	neg.f64 	%fd5720, %fd5659;
	div.rn.f64 	%fd1213, %fd5720, %fd1014;
	neg.f64 	%fd5721, %fd1213;
	fma.rn.f64 	%fd5722, %fd1213, %fd1013, %fd5662;
	fma.rn.f64 	%fd5723, %fd1213, %fd1083, %fd5664;
	fma.rn.f64 	%fd5724, %fd1213, %fd1092, %fd5702;
	fma.rn.f64 	%fd5725, %fd1213, %fd1095, %fd5716;
	fma.rn.f64 	%fd5726, %fd1213, %fd1090, %fd5717;
	fma.rn.f64 	%fd5727, %fd1213, %fd1096, %fd5704;
	neg.f64 	%fd5728, %fd5714;
	div.rn.f64 	%fd1214, %fd5728, %fd1099;
	neg.f64 	%fd5729, %fd1214;
	fma.rn.f64 	%fd5730, %fd1214, %fd1015, %fd5661;
	fma.rn.f64 	%fd5731, %fd1214, %fd1100, %fd5715;
	fma.rn.f64 	%fd5732, %fd1214, %fd1097, %fd5724;
	fma.rn.f64 	%fd5733, %fd1214, %fd1101, %fd5725;
	fma.rn.f64 	%fd5734, %fd1214, %fd1102, %fd5726;
	fma.rn.f64 	%fd5735, %fd1214, %fd1103, %fd5718;
	fma.rn.f64 	%fd5736, %fd1214, %fd1104, %fd5719;
	neg.f64 	%fd5737, %fd5730;
	div.rn.f64 	%fd1215, %fd5737, %fd1119;
	neg.f64 	%fd5738, %fd1215;
	fma.rn.f64 	%fd5739, %fd1215, %fd1120, %fd5731;
	fma.rn.f64 	%fd5740, %fd1215, %fd1117, %fd5734;
	fma.rn.f64 	%fd5741, %fd1215, %fd1121, %fd5735;
	fma.rn.f64 	%fd5742, %fd1215, %fd1122, %fd5736;
	neg.f64 	%fd5743, %fd5722;
	div.rn.f64 	%fd1216, %fd5743, %fd1017;
	neg.f64 	%fd5744, %fd1216;
	fma.rn.f64 	%fd5745, %fd1216, %fd1133, %fd5739;
	fma.rn.f64 	%fd5746, %fd1216, %fd1130, %fd5723;
	fma.rn.f64 	%fd5747, %fd1216, %fd1127, %fd5732;
	fma.rn.f64 	%fd5748, %fd1216, %fd1131, %fd5733;
	fma.rn.f64 	%fd5749, %fd1216, %fd1134, %fd5740;
	fma.rn.f64 	%fd5750, %fd1216, %fd1135, %fd5741;
	fma.rn.f64 	%fd5751, %fd1216, %fd1123, %fd5668;
	fma.rn.f64 	%fd5752, %fd1216, %fd1136, %fd5742;
	neg.f64 	%fd5753, %fd5745;
	div.rn.f64 	%fd1217, %fd5753, %fd1139;
	neg.f64 	%fd5754, %fd1217;
	fma.rn.f64 	%fd5755, %fd1217, %fd1018, %fd5748;
	fma.rn.f64 	%fd5756, %fd1217, %fd1140, %fd5749;
	fma.rn.f64 	%fd5757, %fd1217, %fd1141, %fd5750;
	fma.rn.f64 	%fd5758, %fd1217, %fd1142, %fd5752;
	neg.f64 	%fd5759, %fd5746;
	div.rn.f64 	%fd1218, %fd5759, %fd1144;
	neg.f64 	%fd5760, %fd1218;
	fma.rn.f64 	%fd5761, %fd1218, %fd1019, %fd5747;
	fma.rn.f64 	%fd5762, %fd1218, %fd1147, %fd5755;
	fma.rn.f64 	%fd5763, %fd1218, %fd1148, %fd5756;
	fma.rn.f64 	%fd5764, %fd1218, %fd1149, %fd5757;
	fma.rn.f64 	%fd5765, %fd1218, %fd1150, %fd5758;
	neg.f64 	%fd5766, %fd5761;
	div.rn.f64 	%fd1219, %fd5766, %fd1178;
	neg.f64 	%fd5767, %fd1219;
	fma.rn.f64 	%fd5768, %fd1219, %fd1172, %fd5666;
	fma.rn.f64 	%fd5769, %fd1219, %fd1179, %fd5762;
	fma.rn.f64 	%fd5770, %fd1219, %fd1180, %fd5763;
	fma.rn.f64 	%fd5771, %fd1219, %fd1181, %fd5764;
	fma.rn.f64 	%fd5772, %fd1219, %fd1175, %fd5751;
	fma.rn.f64 	%fd5773, %fd1219, %fd1169, %fd5727;
	fma.rn.f64 	%fd5774, %fd1219, %fd1182, %fd5765;
	neg.f64 	%fd5775, %fd5768;
	div.rn.f64 	%fd1220, %fd5775, %fd1195;
	neg.f64 	%fd5776, %fd1220;
	fma.rn.f64 	%fd1221, %fd1220, %fd1196, %fd5769;
	fma.rn.f64 	%fd1222, %fd1220, %fd1197, %fd5770;
	fma.rn.f64 	%fd1223, %fd1220, %fd1198, %fd5771;
	fma.rn.f64 	%fd1224, %fd1220, %fd1199, %fd5772;
	fma.rn.f64 	%fd1225, %fd1220, %fd1200, %fd5773;
	fma.rn.f64 	%fd1226, %fd1220, %fd1201, %fd5774;
	st.local.v2.f64 	[%rd5+2720], {%fd1201, %fd5672};
	st.local.v2.f64 	[%rd5+2736], {%fd5675, %fd5678};
	st.local.v2.f64 	[%rd5+2752], {%fd5681, %fd5685};
	st.local.v2.f64 	[%rd5+2768], {%fd5689, %fd5693};
	st.local.v2.f64 	[%rd5+2784], {%fd5697, %fd5701};
	st.local.v2.f64 	[%rd5+2800], {%fd5706, %fd5713};
	st.local.v2.f64 	[%rd5+2816], {%fd5721, %fd5729};
	st.local.v2.f64 	[%rd5+2832], {%fd5738, %fd5744};
	st.local.v2.f64 	[%rd5+2848], {%fd5754, %fd5760};
	st.local.v2.f64 	[%rd5+2864], {%fd5767, %fd5776};
	st.local.v2.f64 	[%rd5+2880], {%fd1221, %fd1222};
	st.local.v2.f64 	[%rd5+2896], {%fd1223, %fd1224};
	st.local.v2.f64 	[%rd5+2912], {%fd1225, %fd1226};
	ld.local.v2.f64 	{%fd5777, %fd5778}, [%rd5+2928];
	ld.local.v2.f64 	{%fd5779, %fd5780}, [%rd5+2944];
	ld.local.v2.f64 	{%fd5781, %fd5782}, [%rd5+2960];
	ld.local.v2.f64 	{%fd5783, %fd5784}, [%rd5+2976];
	ld.local.v2.f64 	{%fd5785, %fd5786}, [%rd5+2992];
	ld.local.v2.f64 	{%fd5787, %fd5788}, [%rd5+3008];
	ld.local.v2.f64 	{%fd5789, %fd5790}, [%rd5+3024];
	ld.local.v2.f64 	{%fd5791, %fd5792}, [%rd5+3040];
	ld.local.v2.f64 	{%fd5793, %fd5794}, [%rd5+3056];
	ld.local.v2.f64 	{%fd5795, %fd5796}, [%rd5+3072];
	ld.local.v2.f64 	{%fd5797, %fd5798}, [%rd5+3088];
	ld.local.v2.f64 	{%fd5799, %fd5800}, [%rd5+3120];
	ld.local.v2.f64 	{%fd5801, %fd5802}, [%rd5+3136];
	neg.f64 	%fd5803, %fd5777;
	div.rn.f64 	%fd1227, %fd5803, %fd967;
	neg.f64 	%fd5804, %fd1227;
	fma.rn.f64 	%fd5805, %fd1227, %fd968, %fd5796;
	neg.f64 	%fd5806, %fd5778;
	div.rn.f64 	%fd1228, %fd5806, %fd969;
	neg.f64 	%fd5807, %fd1228;
	fma.rn.f64 	%fd5808, %fd1228, %fd970, %fd5805;
	neg.f64 	%fd5809, %fd5779;
	div.rn.f64 	%fd1229, %fd5809, %fd971;
	neg.f64 	%fd5810, %fd1229;
	fma.rn.f64 	%fd5811, %fd1229, %fd972, %fd5808;
	neg.f64 	%fd5812, %fd5780;
	div.rn.f64 	%fd1230, %fd5812, %fd973;
	neg.f64 	%fd5813, %fd1230;
	fma.rn.f64 	%fd5814, %fd1230, %fd974, %fd5811;
	neg.f64 	%fd5815, %fd5781;
	div.rn.f64 	%fd1231, %fd5815, %fd975;
	neg.f64 	%fd5816, %fd1231;
	fma.rn.f64 	%fd5817, %fd1231, %fd976, %fd5814;
	neg.f64 	%fd5818, %fd5782;
	div.rn.f64 	%fd1232, %fd5818, %fd977;
	neg.f64 	%fd5819, %fd1232;
	fma.rn.f64 	%fd5820, %fd1232, %fd978, %fd5817;
	neg.f64 	%fd5821, %fd5783;
	div.rn.f64 	%fd1233, %fd5821, %fd993;
	neg.f64 	%fd5822, %fd1233;
	fma.rn.f64 	%fd5823, %fd1233, %fd1074, %fd5798;
	fma.rn.f64 	%fd5824, %fd1233, %fd1075, %fd5225;
	neg.f64 	%fd5825, %fd5784;
	div.rn.f64 	%fd1234, %fd5825, %fd995;
	neg.f64 	%fd5826, %fd1234;
	fma.rn.f64 	%fd5827, %fd1234, %fd994, %fd5823;
	fma.rn.f64 	%fd5828, %fd1234, %fd1035, %fd5824;
	neg.f64 	%fd5829, %fd5785;
	div.rn.f64 	%fd1235, %fd5829, %fd997;
	neg.f64 	%fd5830, %fd1235;
	fma.rn.f64 	%fd5831, %fd1235, %fd1054, %fd5224;
	fma.rn.f64 	%fd5832, %fd1235, %fd1055, %fd5801;
	neg.f64 	%fd5833, %fd5786;
	div.rn.f64 	%fd1236, %fd5833, %fd999;
	neg.f64 	%fd5834, %fd1236;
	fma.rn.f64 	%fd5835, %fd1236, %fd998, %fd5827;
	fma.rn.f64 	%fd5836, %fd1236, %fd1000, %fd5828;
	neg.f64 	%fd5837, %fd5787;
	div.rn.f64 	%fd1237, %fd5837, %fd1003;
	neg.f64 	%fd5838, %fd1237;
	fma.rn.f64 	%fd5839, %fd1237, %fd1079, %fd5835;
	fma.rn.f64 	%fd5840, %fd1237, %fd1080, %fd5836;
	neg.f64 	%fd5841, %fd5788;
	div.rn.f64 	%fd1238, %fd5841, %fd1009;
	neg.f64 	%fd5842, %fd1238;
	fma.rn.f64 	%fd5843, %fd1238, %fd1008, %fd5789;
	fma.rn.f64 	%fd5844, %fd1238, %fd1062, %fd5794;
	fma.rn.f64 	%fd5845, %fd1238, %fd1063, %fd5839;
	fma.rn.f64 	%fd5846, %fd1238, %fd1066, %fd5840;
	fma.rn.f64 	%fd5847, %fd1238, %fd1067, %fd5831;
	neg.f64 	%fd5848, %fd5843;
	div.rn.f64 	%fd1239, %fd5848, %fd1061;
	neg.f64 	%fd5849, %fd1239;
	fma.rn.f64 	%fd5850, %fd1239, %fd1058, %fd5791;
	fma.rn.f64 	%fd5851, %fd1239, %fd1064, %fd5844;
	fma.rn.f64 	%fd5852, %fd1239, %fd1065, %fd5845;
	fma.rn.f64 	%fd5853, %fd1239, %fd1068, %fd5846;
	fma.rn.f64 	%fd5854, %fd1239, %fd1069, %fd5847;
	fma.rn.f64 	%fd5855, %fd1239, %fd1059, %fd5832;
	neg.f64 	%fd5856, %fd5790;
	div.rn.f64 	%fd1240, %fd5856, %fd1012;
	neg.f64 	%fd5857, %fd1240;
	fma.rn.f64 	%fd5858, %fd1240, %fd1011, %fd5793;
	fma.rn.f64 	%fd5859, %fd1240, %fd1070, %fd5795;
	fma.rn.f64 	%fd5860, %fd1240, %fd1071, %fd5820;
	fma.rn.f64 	%fd5861, %fd1240, %fd1081, %fd5852;
	fma.rn.f64 	%fd5862, %fd1240, %fd1082, %fd5853;
	fma.rn.f64 	%fd5863, %fd1240, %fd1072, %fd5800;
	neg.f64 	%fd5864, %fd5850;
	div.rn.f64 	%fd1241, %fd5864, %fd1099;
	neg.f64 	%fd5865, %fd1241;
	fma.rn.f64 	%fd5866, %fd1241, %fd1015, %fd5792;
	fma.rn.f64 	%fd5867, %fd1241, %fd1100, %fd5851;
	fma.rn.f64 	%fd5868, %fd1241, %fd1097, %fd5860;
	fma.rn.f64 	%fd5869, %fd1241, %fd1101, %fd5861;
	fma.rn.f64 	%fd5870, %fd1241, %fd1102, %fd5862;
	fma.rn.f64 	%fd5871, %fd1241, %fd1103, %fd5854;
	fma.rn.f64 	%fd5872, %fd1241, %fd1104, %fd5855;
	neg.f64 	%fd5873, %fd5866;
	div.rn.f64 	%fd1242, %fd5873, %fd1119;
	neg.f64 	%fd5874, %fd1242;
	fma.rn.f64 	%fd5875, %fd1242, %fd1120, %fd5867;
	fma.rn.f64 	%fd5876, %fd1242, %fd1117, %fd5870;
	fma.rn.f64 	%fd5877, %fd1242, %fd1121, %fd5871;
	fma.rn.f64 	%fd5878, %fd1242, %fd1122, %fd5872;
	neg.f64 	%fd5879, %fd5858;
	div.rn.f64 	%fd1243, %fd5879, %fd1017;
	neg.f64 	%fd5880, %fd1243;
	fma.rn.f64 	%fd5881, %fd1243, %fd1133, %fd5875;
	fma.rn.f64 	%fd5882, %fd1243, %fd1130, %fd5859;
	fma.rn.f64 	%fd5883, %fd1243, %fd1127, %fd5868;
	fma.rn.f64 	%fd5884, %fd1243, %fd1131, %fd5869;
	fma.rn.f64 	%fd5885, %fd1243, %fd1134, %fd5876;
	fma.rn.f64 	%fd5886, %fd1243, %fd1135, %fd5877;
	fma.rn.f64 	%fd5887, %fd1243, %fd1123, %fd5799;
	fma.rn.f64 	%fd5888, %fd1243, %fd1136, %fd5878;
	neg.f64 	%fd5889, %fd5881;
	div.rn.f64 	%fd1244, %fd5889, %fd1139;
	neg.f64 	%fd5890, %fd1244;
	fma.rn.f64 	%fd5891, %fd1244, %fd1018, %fd5884;
	fma.rn.f64 	%fd5892, %fd1244, %fd1140, %fd5885;
	fma.rn.f64 	%fd5893, %fd1244, %fd1141, %fd5886;
	fma.rn.f64 	%fd5894, %fd1244, %fd1142, %fd5888;
	neg.f64 	%fd5895, %fd5882;
	div.rn.f64 	%fd1245, %fd5895, %fd1144;
	neg.f64 	%fd5896, %fd1245;
	fma.rn.f64 	%fd5897, %fd1245, %fd1019, %fd5883;
	fma.rn.f64 	%fd5898, %fd1245, %fd1147, %fd5891;
	fma.rn.f64 	%fd5899, %fd1245, %fd1148, %fd5892;
	fma.rn.f64 	%fd5900, %fd1245, %fd1149, %fd5893;
	fma.rn.f64 	%fd5901, %fd1245, %fd1150, %fd5894;
	neg.f64 	%fd5902, %fd5897;
	div.rn.f64 	%fd1246, %fd5902, %fd1178;
	neg.f64 	%fd5903, %fd1246;
	fma.rn.f64 	%fd5904, %fd1246, %fd1172, %fd5797;
	fma.rn.f64 	%fd5905, %fd1246, %fd1179, %fd5898;
	fma.rn.f64 	%fd5906, %fd1246, %fd1180, %fd5899;
	fma.rn.f64 	%fd5907, %fd1246, %fd1181, %fd5900;
	fma.rn.f64 	%fd5908, %fd1246, %fd1175, %fd5887;
	fma.rn.f64 	%fd5909, %fd1246, %fd1169, %fd5863;
	fma.rn.f64 	%fd5910, %fd1246, %fd1182, %fd5901;
	neg.f64 	%fd5911, %fd5904;
	div.rn.f64 	%fd1247, %fd5911, %fd1195;
	neg.f64 	%fd5912, %fd1247;
	fma.rn.f64 	%fd5913, %fd1247, %fd1196, %fd5905;
	fma.rn.f64 	%fd5914, %fd1247, %fd1197, %fd5906;
	fma.rn.f64 	%fd5915, %fd1247, %fd1198, %fd5907;
	fma.rn.f64 	%fd5916, %fd1247, %fd1199, %fd5908;
	fma.rn.f64 	%fd5917, %fd1247, %fd1200, %fd5909;
	fma.rn.f64 	%fd5918, %fd1247, %fd1201, %fd5910;
	neg.f64 	%fd5919, %fd5913;
	div.rn.f64 	%fd1248, %fd5919, %fd1221;
	neg.f64 	%fd5920, %fd1248;
	fma.rn.f64 	%fd1249, %fd1248, %fd1222, %fd5914;
	fma.rn.f64 	%fd1250, %fd1248, %fd1223, %fd5915;
	fma.rn.f64 	%fd1251, %fd1248, %fd1224, %fd5916;
	fma.rn.f64 	%fd1252, %fd1248, %fd1225, %fd5917;
	fma.rn.f64 	%fd1253, %fd1248, %fd1226, %fd5918;
	st.local.v2.f64 	[%rd5+2928], {%fd5804, %fd5807};
	st.local.v2.f64 	[%rd5+2944], {%fd5810, %fd5813};
	st.local.v2.f64 	[%rd5+2960], {%fd5816, %fd5819};
	st.local.v2.f64 	[%rd5+2976], {%fd5822, %fd5826};
	st.local.v2.f64 	[%rd5+2992], {%fd5830, %fd5834};
	st.local.v2.f64 	[%rd5+3008], {%fd5838, %fd5842};
	st.local.v2.f64 	[%rd5+3024], {%fd5849, %fd5857};
	st.local.v2.f64 	[%rd5+3040], {%fd5865, %fd5874};
	st.local.v2.f64 	[%rd5+3056], {%fd5880, %fd5890};
	st.local.v2.f64 	[%rd5+3072], {%fd5896, %fd5903};
	st.local.v2.f64 	[%rd5+3088], {%fd5912, %fd5920};
	st.local.v2.f64 	[%rd5+3104], {%fd1249, %fd1250};
	st.local.v2.f64 	[%rd5+3120], {%fd1251, %fd1252};
	ld.local.v2.f64 	{%fd5921, %fd5922}, [%rd5+3152];
	ld.local.v2.f64 	{%fd5923, %fd5924}, [%rd5+3168];
	ld.local.v2.f64 	{%fd5925, %fd5926}, [%rd5+3184];
	ld.local.v2.f64 	{%fd5927, %fd5928}, [%rd5+3216];
	ld.local.v2.f64 	{%fd5929, %fd5930}, [%rd5+3232];
	neg.f64 	%fd5931, %fd5802;
	div.rn.f64 	%fd1254, %fd5931, %fd963;
	neg.f64 	%fd5932, %fd1254;
	fma.rn.f64 	%fd5933, %fd1254, %fd962, %fd5228;
	neg.f64 	%fd5934, %fd5921;
	div.rn.f64 	%fd1255, %fd5934, %fd997;
	neg.f64 	%fd5935, %fd1255;
	fma.rn.f64 	%fd5936, %fd1255, %fd1054, %fd5933;
	fma.rn.f64 	%fd5937, %fd1255, %fd1055, %fd5929;
	neg.f64 	%fd5938, %fd5922;
	div.rn.f64 	%fd1256, %fd5938, %fd1010;
	neg.f64 	%fd5939, %fd1256;
	fma.rn.f64 	%fd5940, %fd1256, %fd1051, %fd5923;
	fma.rn.f64 	%fd5941, %fd1256, %fd1052, %fd5924;
	fma.rn.f64 	%fd5942, %fd1256, %fd1056, %fd5936;
	fma.rn.f64 	%fd5943, %fd1256, %fd1057, %fd5937;
	neg.f64 	%fd5944, %fd5940;
	div.rn.f64 	%fd1257, %fd5944, %fd1119;
	neg.f64 	%fd5945, %fd1257;
	fma.rn.f64 	%fd5946, %fd1257, %fd1120, %fd5941;
	fma.rn.f64 	%fd5947, %fd1257, %fd1117, %fd5226;
	fma.rn.f64 	%fd5948, %fd1257, %fd1121, %fd5942;
	fma.rn.f64 	%fd5949, %fd1257, %fd1122, %fd5943;
	neg.f64 	%fd5950, %fd5946;
	div.rn.f64 	%fd1258, %fd5950, %fd1139;
	neg.f64 	%fd5951, %fd1258;
	fma.rn.f64 	%fd5952, %fd1258, %fd1018, %fd5926;
	fma.rn.f64 	%fd5953, %fd1258, %fd1140, %fd5947;
	fma.rn.f64 	%fd5954, %fd1258, %fd1141, %fd5948;
	fma.rn.f64 	%fd5955, %fd1258, %fd1142, %fd5949;
	neg.f64 	%fd5956, %fd5925;
	div.rn.f64 	%fd1259, %fd5956, %fd1195;
	neg.f64 	%fd5957, %fd1259;
	fma.rn.f64 	%fd5958, %fd1259, %fd1196, %fd5952;
	fma.rn.f64 	%fd5959, %fd1259, %fd1197, %fd5953;
	fma.rn.f64 	%fd5960, %fd1259, %fd1198, %fd5954;
	fma.rn.f64 	%fd5961, %fd1259, %fd1199, %fd5927;
	fma.rn.f64 	%fd5962, %fd1259, %fd1200, %fd5928;
	fma.rn.f64 	%fd5963, %fd1259, %fd1201, %fd5955;
	neg.f64 	%fd5964, %fd5958;
	div.rn.f64 	%fd1260, %fd5964, %fd1221;
	neg.f64 	%fd5965, %fd1260;
	fma.rn.f64 	%fd5966, %fd1260, %fd1222, %fd5959;
	fma.rn.f64 	%fd5967, %fd1260, %fd1223, %fd5960;
	fma.rn.f64 	%fd5968, %fd1260, %fd1224, %fd5961;
	fma.rn.f64 	%fd5969, %fd1260, %fd1225, %fd5962;
	fma.rn.f64 	%fd5970, %fd1260, %fd1226, %fd5963;
	neg.f64 	%fd5971, %fd5966;
	div.rn.f64 	%fd1261, %fd5971, %fd1249;
	neg.f64 	%fd5972, %fd1261;
	fma.rn.f64 	%fd1262, %fd1261, %fd1250, %fd5967;
	fma.rn.f64 	%fd1263, %fd1261, %fd1251, %fd5968;
	fma.rn.f64 	%fd1264, %fd1261, %fd1252, %fd5969;
	fma.rn.f64 	%fd1265, %fd1261, %fd1253, %fd5970;
	st.local.v2.f64 	[%rd5+3136], {%fd1253, %fd5932};
	st.local.v2.f64 	[%rd5+3152], {%fd5935, %fd5939};
	st.local.v2.f64 	[%rd5+3168], {%fd5945, %fd5951};
	st.local.v2.f64 	[%rd5+3184], {%fd5957, %fd5965};
	st.local.v2.f64 	[%rd5+3200], {%fd5972, %fd1262};
	st.local.v2.f64 	[%rd5+3216], {%fd1263, %fd1264};
	ld.local.v2.f64 	{%fd5973, %fd5974}, [%rd5+3248];
	ld.local.v2.f64 	{%fd5975, %fd5976}, [%rd5+3264];
	ld.local.v2.f64 	{%fd5977, %fd5978}, [%rd5+3280];
	ld.local.v2.f64 	{%fd5979, %fd5980}, [%rd5+3296];
	ld.local.v2.f64 	{%fd5981, %fd5982}, [%rd5+3312];
	ld.local.v2.f64 	{%fd5983, %fd5984}, [%rd5+3328];
	ld.local.v2.f64 	{%fd5985, %fd5986}, [%rd5+3360];
	neg.f64 	%fd5987, %fd5930;
	div.rn.f64 	%fd1266, %fd5987, %fd987;
	neg.f64 	%fd5988, %fd1266;
	fma.rn.f64 	%fd5989, %fd1266, %fd988, %fd5983;
	neg.f64 	%fd5990, %fd5973;
	div.rn.f64 	%fd1267, %fd5990, %fd989;
	neg.f64 	%fd5991, %fd1267;
	fma.rn.f64 	%fd5992, %fd1267, %fd990, %fd5989;
	neg.f64 	%fd5993, %fd5974;
	div.rn.f64 	%fd1268, %fd5993, %fd999;
	neg.f64 	%fd5994, %fd1268;
	fma.rn.f64 	%fd5995, %fd1268, %fd998, %fd5992;
	fma.rn.f64 	%fd5996, %fd1268, %fd1000, %fd5984;
	neg.f64 	%fd5997, %fd5975;
	div.rn.f64 	%fd1269, %fd5997, %fd1001;
	neg.f64 	%fd5998, %fd1269;
	fma.rn.f64 	%fd5999, %fd1269, %fd1125, %fd5980;
	fma.rn.f64 	%fd6000, %fd1269, %fd1126, %fd5981;
	fma.rn.f64 	%fd6001, %fd1269, %fd1002, %fd5986;
	neg.f64 	%fd6002, %fd5976;
	div.rn.f64 	%fd1270, %fd6002, %fd1003;
	neg.f64 	%fd6003, %fd1270;
	fma.rn.f64 	%fd6004, %fd1270, %fd1079, %fd5995;
	fma.rn.f64 	%fd6005, %fd1270, %fd1080, %fd5996;
	neg.f64 	%fd6006, %fd5977;
	div.rn.f64 	%fd1271, %fd6006, %fd1016;
	neg.f64 	%fd6007, %fd1271;
	fma.rn.f64 	%fd6008, %fd1271, %fd1108, %fd5978;
	fma.rn.f64 	%fd6009, %fd1271, %fd1111, %fd5979;
	fma.rn.f64 	%fd6010, %fd1271, %fd1112, %fd5999;
	fma.rn.f64 	%fd6011, %fd1271, %fd1105, %fd6000;
	fma.rn.f64 	%fd6012, %fd1271, %fd1106, %fd5982;
	fma.rn.f64 	%fd6013, %fd1271, %fd1115, %fd6004;
	fma.rn.f64 	%fd6014, %fd1271, %fd1116, %fd6005;
	neg.f64 	%fd6015, %fd6008;
	div.rn.f64 	%fd1272, %fd6015, %fd1119;
	neg.f64 	%fd6016, %fd1272;
	fma.rn.f64 	%fd6017, %fd1272, %fd1120, %fd6009;
	fma.rn.f64 	%fd6018, %fd1272, %fd1117, %fd6014;
	fma.rn.f64 	%fd6019, %fd1272, %fd1121, %fd5229;
	fma.rn.f64 	%fd6020, %fd1272, %fd1122, %fd6001;
	neg.f64 	%fd6021, %fd6017;
	div.rn.f64 	%fd1273, %fd6021, %fd1139;
	neg.f64 	%fd6022, %fd1273;
	fma.rn.f64 	%fd6023, %fd1273, %fd1018, %fd6013;
	fma.rn.f64 	%fd6024, %fd1273, %fd1140, %fd6018;
	fma.rn.f64 	%fd6025, %fd1273, %fd1141, %fd6019;
	fma.rn.f64 	%fd6026, %fd1273, %fd1142, %fd6020;
	neg.f64 	%fd6027, %fd6010;
	div.rn.f64 	%fd1274, %fd6027, %fd1144;
	neg.f64 	%fd6028, %fd1274;
	fma.rn.f64 	%fd6029, %fd1274, %fd1019, %fd6011;
	fma.rn.f64 	%fd6030, %fd1274, %fd1147, %fd6023;
	fma.rn.f64 	%fd6031, %fd1274, %fd1148, %fd6024;
	fma.rn.f64 	%fd6032, %fd1274, %fd1149, %fd6025;
	fma.rn.f64 	%fd6033, %fd1274, %fd1150, %fd6026;
	neg.f64 	%fd6034, %fd6029;
	div.rn.f64 	%fd1275, %fd6034, %fd1178;
	neg.f64 	%fd6035, %fd1275;
	fma.rn.f64 	%fd6036, %fd1275, %fd1172, %fd6012;
	fma.rn.f64 	%fd6037, %fd1275, %fd1179, %fd6030;
	fma.rn.f64 	%fd6038, %fd1275, %fd1180, %fd6031;
	fma.rn.f64 	%fd6039, %fd1275, %fd1181, %fd6032;
	fma.rn.f64 	%fd6040, %fd1275, %fd1175, %fd5231;
	fma.rn.f64 	%fd6041, %fd1275, %fd1169, %fd5985;
	fma.rn.f64 	%fd6042, %fd1275, %fd1182, %fd6033;
	neg.f64 	%fd6043, %fd6036;
	div.rn.f64 	%fd1276, %fd6043, %fd1195;
	neg.f64 	%fd6044, %fd1276;
	fma.rn.f64 	%fd6045, %fd1276, %fd1196, %fd6037;
	fma.rn.f64 	%fd6046, %fd1276, %fd1197, %fd6038;
	fma.rn.f64 	%fd6047, %fd1276, %fd1198, %fd6039;
	fma.rn.f64 	%fd6048, %fd1276, %fd1199, %fd6040;
	fma.rn.f64 	%fd6049, %fd1276, %fd1200, %fd6041;
	fma.rn.f64 	%fd6050, %fd1276, %fd1201, %fd6042;
	neg.f64 	%fd6051, %fd6045;
	div.rn.f64 	%fd1277, %fd6051, %fd1221;
	neg.f64 	%fd6052, %fd1277;
	fma.rn.f64 	%fd6053, %fd1277, %fd1222, %fd6046;
	fma.rn.f64 	%fd6054, %fd1277, %fd1223, %fd6047;
	fma.rn.f64 	%fd6055, %fd1277, %fd1224, %fd6048;
	fma.rn.f64 	%fd6056, %fd1277, %fd1225, %fd6049;
	fma.rn.f64 	%fd6057, %fd1277, %fd1226, %fd6050;
	neg.f64 	%fd6058, %fd6053;
	div.rn.f64 	%fd1278, %fd6058, %fd1249;
	neg.f64 	%fd6059, %fd1278;
	fma.rn.f64 	%fd6060, %fd1278, %fd1250, %fd6054;
	fma.rn.f64 	%fd6061, %fd1278, %fd1251, %fd6055;
	fma.rn.f64 	%fd6062, %fd1278, %fd1252, %fd6056;
	fma.rn.f64 	%fd6063, %fd1278, %fd1253, %fd6057;
	neg.f64 	%fd6064, %fd6060;
	div.rn.f64 	%fd1279, %fd6064, %fd1262;
	neg.f64 	%fd6065, %fd1279;
	fma.rn.f64 	%fd1280, %fd1279, %fd1263, %fd6061;
	fma.rn.f64 	%fd1281, %fd1279, %fd1264, %fd6062;
	fma.rn.f64 	%fd1282, %fd1279, %fd1265, %fd6063;
	st.local.v2.f64 	[%rd5+3232], {%fd1265, %fd5988};
	st.local.v2.f64 	[%rd5+3248], {%fd5991, %fd5994};
	st.local.v2.f64 	[%rd5+3264], {%fd5998, %fd6003};
	st.local.v2.f64 	[%rd5+3280], {%fd6007, %fd6016};
	st.local.v2.f64 	[%rd5+3296], {%fd6022, %fd6028};
	st.local.v2.f64 	[%rd5+3312], {%fd6035, %fd6044};
	st.local.v2.f64 	[%rd5+3328], {%fd6052, %fd6059};
	st.local.v2.f64 	[%rd5+3344], {%fd6065, %fd1280};
	st.local.v2.f64 	[%rd5+3360], {%fd1281, %fd1282};
	ld.local.v2.f64 	{%fd6066, %fd6067}, [%rd5+3376];
	ld.local.v2.f64 	{%fd6068, %fd6069}, [%rd5+3392];
	ld.local.v2.f64 	{%fd6070, %fd6071}, [%rd5+3408];
	ld.local.v2.f64 	{%fd6072, %fd6073}, [%rd5+3424];
	ld.local.v2.f64 	{%fd6074, %fd6075}, [%rd5+3440];
	ld.local.v2.f64 	{%fd6076, %fd6077}, [%rd5+3456];
	ld.local.v2.f64 	{%fd6078, %fd6079}, [%rd5+3472];
	ld.local.v2.f64 	{%fd6080, %fd6081}, [%rd5+3488];
	ld.local.v2.f64 	{%fd6082, %fd6083}, [%rd5+3520];
	neg.f64 	%fd6084, %fd6066;
	div.rn.f64 	%fd1283, %fd6084, %fd965;
	neg.f64 	%fd6085, %fd1283;
	fma.rn.f64 	%fd6086, %fd1283, %fd964, %fd6068;
	fma.rn.f64 	%fd6087, %fd1283, %fd966, %fd6077;
	neg.f64 	%fd6088, %fd6067;
	div.rn.f64 	%fd1284, %fd6088, %fd979;
	neg.f64 	%fd6089, %fd1284;
	ld.local.v2.f64 	{%fd1285, %fd1286}, [%rd5+1056];
	fma.rn.f64 	%fd6090, %fd1284, %fd1285, %fd6072;
	fma.rn.f64 	%fd6091, %fd1284, %fd1286, %fd6078;
	fma.rn.f64 	%fd6092, %fd1284, %fd980, %fd5234;
	neg.f64 	%fd6093, %fd6086;
	div.rn.f64 	%fd1287, %fd6093, %fd983;
	neg.f64 	%fd6094, %fd1287;
	fma.rn.f64 	%fd6095, %fd1287, %fd984, %fd6087;
	neg.f64 	%fd6096, %fd6069;
	div.rn.f64 	%fd1288, %fd6096, %fd991;
	neg.f64 	%fd6097, %fd1288;
	fma.rn.f64 	%fd6098, %fd1288, %fd1161, %fd6070;
	fma.rn.f64 	%fd6099, %fd1288, %fd1162, %fd6090;
	fma.rn.f64 	%fd6100, %fd1288, %fd992, %fd6095;
	neg.f64 	%fd6101, %fd6098;
	div.rn.f64 	%fd1289, %fd6101, %fd1001;
	neg.f64 	%fd6102, %fd1289;
	fma.rn.f64 	%fd6103, %fd1289, %fd1125, %fd6076;
	fma.rn.f64 	%fd6104, %fd1289, %fd1126, %fd6100;
	fma.rn.f64 	%fd6105, %fd1289, %fd1002, %fd6082;
	neg.f64 	%fd6106, %fd6071;
	div.rn.f64 	%fd1290, %fd6106, %fd1005;
	neg.f64 	%fd6107, %fd1290;
	fma.rn.f64 	%fd6108, %fd1290, %fd1004, %fd6104;
	fma.rn.f64 	%fd6109, %fd1290, %fd1093, %fd6079;
	fma.rn.f64 	%fd6110, %fd1290, %fd1094, %fd6092;
	neg.f64 	%fd6111, %fd6099;
	div.rn.f64 	%fd1291, %fd6111, %fd1016;
	neg.f64 	%fd6112, %fd1291;
	fma.rn.f64 	%fd6113, %fd1291, %fd1108, %fd6073;
	fma.rn.f64 	%fd6114, %fd1291, %fd1111, %fd6075;
	fma.rn.f64 	%fd6115, %fd1291, %fd1112, %fd6103;
	fma.rn.f64 	%fd6116, %fd1291, %fd1105, %fd6108;
	fma.rn.f64 	%fd6117, %fd1291, %fd1106, %fd6091;
	fma.rn.f64 	%fd6118, %fd1291, %fd1115, %fd6109;
	fma.rn.f64 	%fd6119, %fd1291, %fd1116, %fd6080;
	neg.f64 	%fd6120, %fd6113;
	div.rn.f64 	%fd1292, %fd6120, %fd1119;
	neg.f64 	%fd6121, %fd1292;
	fma.rn.f64 	%fd6122, %fd1292, %fd1120, %fd6114;
	fma.rn.f64 	%fd6123, %fd1292, %fd1117, %fd6119;
	fma.rn.f64 	%fd6124, %fd1292, %fd1121, %fd6081;
	fma.rn.f64 	%fd6125, %fd1292, %fd1122, %fd6105;
	neg.f64 	%fd6126, %fd6074;
	div.rn.f64 	%fd1293, %fd6126, %fd1017;
	neg.f64 	%fd6127, %fd1293;
	fma.rn.f64 	%fd6128, %fd1293, %fd1133, %fd6122;
	fma.rn.f64 	%fd6129, %fd1293, %fd1130, %fd6115;
	fma.rn.f64 	%fd6130, %fd1293, %fd1127, %fd6116;
	fma.rn.f64 	%fd6131, %fd1293, %fd1131, %fd6118;
	fma.rn.f64 	%fd6132, %fd1293, %fd1134, %fd6123;
	fma.rn.f64 	%fd6133, %fd1293, %fd1135, %fd6124;
	fma.rn.f64 	%fd6134, %fd1293, %fd1123, %fd5232;
	fma.rn.f64 	%fd6135, %fd1293, %fd1136, %fd6125;
	neg.f64 	%fd6136, %fd6128;
	div.rn.f64 	%fd1294, %fd6136, %fd1139;
	neg.f64 	%fd6137, %fd1294;
	fma.rn.f64 	%fd6138, %fd1294, %fd1018, %fd6131;
	fma.rn.f64 	%fd6139, %fd1294, %fd1140, %fd6132;
	fma.rn.f64 	%fd6140, %fd1294, %fd1141, %fd6133;
	fma.rn.f64 	%fd6141, %fd1294, %fd1142, %fd6135;
	neg.f64 	%fd6142, %fd6129;
	div.rn.f64 	%fd1295, %fd6142, %fd1144;
	neg.f64 	%fd6143, %fd1295;
	fma.rn.f64 	%fd6144, %fd1295, %fd1019, %fd6130;
	fma.rn.f64 	%fd6145, %fd1295, %fd1147, %fd6138;
	fma.rn.f64 	%fd6146, %fd1295, %fd1148, %fd6139;
	fma.rn.f64 	%fd6147, %fd1295, %fd1149, %fd6140;
	fma.rn.f64 	%fd6148, %fd1295, %fd1150, %fd6141;
	neg.f64 	%fd6149, %fd6144;
	div.rn.f64 	%fd1296, %fd6149, %fd1178;
	neg.f64 	%fd6150, %fd1296;
	fma.rn.f64 	%fd6151, %fd1296, %fd1172, %fd6117;
	fma.rn.f64 	%fd6152, %fd1296, %fd1179, %fd6145;
	fma.rn.f64 	%fd6153, %fd1296, %fd1180, %fd6146;
	fma.rn.f64 	%fd6154, %fd1296, %fd1181, %fd6147;
	fma.rn.f64 	%fd6155, %fd1296, %fd1175, %fd6134;
	fma.rn.f64 	%fd6156, %fd1296, %fd1169, %fd6110;
	fma.rn.f64 	%fd6157, %fd1296, %fd1182, %fd6148;
	neg.f64 	%fd6158, %fd6151;
	div.rn.f64 	%fd1297, %fd6158, %fd1195;
	neg.f64 	%fd6159, %fd1297;
	fma.rn.f64 	%fd6160, %fd1297, %fd1196, %fd6152;
	fma.rn.f64 	%fd6161, %fd1297, %fd1197, %fd6153;
	fma.rn.f64 	%fd6162, %fd1297, %fd1198, %fd6154;
	fma.rn.f64 	%fd6163, %fd1297, %fd1199, %fd6155;
	fma.rn.f64 	%fd6164, %fd1297, %fd1200, %fd6156;
	fma.rn.f64 	%fd6165, %fd1297, %fd1201, %fd6157;
	neg.f64 	%fd6166, %fd6160;
	div.rn.f64 	%fd1298, %fd6166, %fd1221;
	neg.f64 	%fd6167, %fd1298;
	fma.rn.f64 	%fd6168, %fd1298, %fd1222, %fd6161;
	fma.rn.f64 	%fd6169, %fd1298, %fd1223, %fd6162;
	fma.rn.f64 	%fd6170, %fd1298, %fd1224, %fd6163;
	fma.rn.f64 	%fd6171, %fd1298, %fd1225, %fd6164;
	fma.rn.f64 	%fd6172, %fd1298, %fd1226, %fd6165;
	neg.f64 	%fd6173, %fd6168;
	div.rn.f64 	%fd1299, %fd6173, %fd1249;
	neg.f64 	%fd6174, %fd1299;
	fma.rn.f64 	%fd6175, %fd1299, %fd1250, %fd6169;
	fma.rn.f64 	%fd6176, %fd1299, %fd1251, %fd6170;
	fma.rn.f64 	%fd6177, %fd1299, %fd1252, %fd6171;
	fma.rn.f64 	%fd6178, %fd1299, %fd1253, %fd6172;
	neg.f64 	%fd6179, %fd6175;
	div.rn.f64 	%fd1300, %fd6179, %fd1262;
	neg.f64 	%fd6180, %fd1300;
	fma.rn.f64 	%fd6181, %fd1300, %fd1263, %fd6176;
	fma.rn.f64 	%fd6182, %fd1300, %fd1264, %fd6177;
	fma.rn.f64 	%fd6183, %fd1300, %fd1265, %fd6178;
	neg.f64 	%fd6184, %fd6181;
	div.rn.f64 	%fd1301, %fd6184, %fd1280;
	neg.f64 	%fd6185, %fd1301;
	fma.rn.f64 	%fd1302, %fd1301, %fd1281, %fd6182;
	fma.rn.f64 	%fd1303, %fd1301, %fd1282, %fd6183;
	st.local.v2.f64 	[%rd5+3376], {%fd6085, %fd6089};
	st.local.v2.f64 	[%rd5+3392], {%fd6094, %fd6097};
	st.local.v2.f64 	[%rd5+3408], {%fd6102, %fd6107};
	st.local.v2.f64 	[%rd5+3424], {%fd6112, %fd6121};
	st.local.v2.f64 	[%rd5+3440], {%fd6127, %fd6137};
	st.local.v2.f64 	[%rd5+3456], {%fd6143, %fd6150};
	st.local.v2.f64 	[%rd5+3472], {%fd6159, %fd6167};
	st.local.v2.f64 	[%rd5+3488], {%fd6174, %fd6180};
	st.local.v2.f64 	[%rd5+3504], {%fd6185, %fd1302};
	ld.local.v2.f64 	{%fd6186, %fd6187}, [%rd5+3536];
	ld.local.v2.f64 	{%fd6188, %fd6189}, [%rd5+3552];
	ld.local.v2.f64 	{%fd6190, %fd6191}, [%rd5+3568];
	ld.local.v2.f64 	{%fd6192, %fd6193}, [%rd5+3584];
	ld.local.v2.f64 	{%fd6194, %fd6195}, [%rd5+3600];
	neg.f64 	%fd6196, %fd6083;
	div.rn.f64 	%fd1304, %fd6196, %fd997;
	neg.f64 	%fd6197, %fd1304;
	fma.rn.f64 	%fd6198, %fd1304, %fd1054, %fd6194;
	fma.rn.f64 	%fd6199, %fd1304, %fd1055, %fd5237;
	neg.f64 	%fd6200, %fd6186;
	div.rn.f64 	%fd1305, %fd6200, %fd1010;
	neg.f64 	%fd6201, %fd1305;
	fma.rn.f64 	%fd6202, %fd1305, %fd1051, %fd6187;
	fma.rn.f64 	%fd6203, %fd1305, %fd1052, %fd6188;
	fma.rn.f64 	%fd6204, %fd1305, %fd1056, %fd6198;
	fma.rn.f64 	%fd6205, %fd1305, %fd1057, %fd6199;
	neg.f64 	%fd6206, %fd6202;
	div.rn.f64 	%fd1306, %fd6206, %fd1119;
	neg.f64 	%fd6207, %fd1306;
	fma.rn.f64 	%fd6208, %fd1306, %fd1120, %fd6203;
	fma.rn.f64 	%fd6209, %fd1306, %fd1117, %fd6193;
	fma.rn.f64 	%fd6210, %fd1306, %fd1121, %fd6204;
	fma.rn.f64 	%fd6211, %fd1306, %fd1122, %fd6205;
	neg.f64 	%fd6212, %fd6208;
	div.rn.f64 	%fd1307, %fd6212, %fd1139;
	neg.f64 	%fd6213, %fd1307;
	fma.rn.f64 	%fd6214, %fd1307, %fd1018, %fd6192;
	fma.rn.f64 	%fd6215, %fd1307, %fd1140, %fd6209;
	fma.rn.f64 	%fd6216, %fd1307, %fd1141, %fd6210;
	fma.rn.f64 	%fd6217, %fd1307, %fd1142, %fd6211;
	neg.f64 	%fd6218, %fd6189;
	div.rn.f64 	%fd1308, %fd6218, %fd1144;
	neg.f64 	%fd6219, %fd1308;
	fma.rn.f64 	%fd6220, %fd1308, %fd1019, %fd6190;
	fma.rn.f64 	%fd6221, %fd1308, %fd1147, %fd6214;
	fma.rn.f64 	%fd6222, %fd1308, %fd1148, %fd6215;
	fma.rn.f64 	%fd6223, %fd1308, %fd1149, %fd6216;
	fma.rn.f64 	%fd6224, %fd1308, %fd1150, %fd6217;
	neg.f64 	%fd6225, %fd6220;
	div.rn.f64 	%fd1309, %fd6225, %fd1178;
	neg.f64 	%fd6226, %fd1309;
	fma.rn.f64 	%fd6227, %fd1309, %fd1172, %fd6191;
	fma.rn.f64 	%fd6228, %fd1309, %fd1179, %fd6221;
	fma.rn.f64 	%fd6229, %fd1309, %fd1180, %fd6222;
	fma.rn.f64 	%fd6230, %fd1309, %fd1181, %fd6223;
	fma.rn.f64 	%fd6231, %fd1309, %fd1175, %fd6195;
	fma.rn.f64 	%fd6232, %fd1309, %fd1169, %fd5235;
	fma.rn.f64 	%fd6233, %fd1309, %fd1182, %fd6224;
	neg.f64 	%fd6234, %fd6227;
	div.rn.f64 	%fd1310, %fd6234, %fd1195;
	neg.f64 	%fd6235, %fd1310;
	fma.rn.f64 	%fd6236, %fd1310, %fd1196, %fd6228;
	fma.rn.f64 	%fd6237, %fd1310, %fd1197, %fd6229;
	fma.rn.f64 	%fd6238, %fd1310, %fd1198, %fd6230;
	fma.rn.f64 	%fd6239, %fd1310, %fd1199, %fd6231;
	fma.rn.f64 	%fd6240, %fd1310, %fd1200, %fd6232;
	fma.rn.f64 	%fd6241, %fd1310, %fd1201, %fd6233;
	neg.f64 	%fd6242, %fd6236;
	div.rn.f64 	%fd1311, %fd6242, %fd1221;
	neg.f64 	%fd6243, %fd1311;
	fma.rn.f64 	%fd6244, %fd1311, %fd1222, %fd6237;
	fma.rn.f64 	%fd6245, %fd1311, %fd1223, %fd6238;
	fma.rn.f64 	%fd6246, %fd1311, %fd1224, %fd6239;
	fma.rn.f64 	%fd6247, %fd1311, %fd1225, %fd6240;
	fma.rn.f64 	%fd6248, %fd1311, %fd1226, %fd6241;
	neg.f64 	%fd6249, %fd6244;
	div.rn.f64 	%fd1312, %fd6249, %fd1249;
	neg.f64 	%fd6250, %fd1312;
	fma.rn.f64 	%fd6251, %fd1312, %fd1250, %fd6245;
	fma.rn.f64 	%fd6252, %fd1312, %fd1251, %fd6246;
	fma.rn.f64 	%fd6253, %fd1312, %fd1252, %fd6247;
	fma.rn.f64 	%fd6254, %fd1312, %fd1253, %fd6248;
	neg.f64 	%fd6255, %fd6251;
	div.rn.f64 	%fd1313, %fd6255, %fd1262;
	neg.f64 	%fd6256, %fd1313;
	fma.rn.f64 	%fd6257, %fd1313, %fd1263, %fd6252;
	fma.rn.f64 	%fd6258, %fd1313, %fd1264, %fd6253;
	fma.rn.f64 	%fd6259, %fd1313, %fd1265, %fd6254;
	neg.f64 	%fd6260, %fd6257;
	div.rn.f64 	%fd1314, %fd6260, %fd1280;
	neg.f64 	%fd6261, %fd1314;
	fma.rn.f64 	%fd6262, %fd1314, %fd1281, %fd6258;
	fma.rn.f64 	%fd6263, %fd1314, %fd1282, %fd6259;
	neg.f64 	%fd6264, %fd6262;
	div.rn.f64 	%fd1315, %fd6264, %fd1302;
	neg.f64 	%fd6265, %fd1315;
	fma.rn.f64 	%fd1316, %fd1315, %fd1303, %fd6263;
	st.local.v2.f64 	[%rd5+3520], {%fd1303, %fd6197};
	st.local.v2.f64 	[%rd5+3536], {%fd6201, %fd6207};
	st.local.v2.f64 	[%rd5+3552], {%fd6213, %fd6219};
	st.local.v2.f64 	[%rd5+3568], {%fd6226, %fd6235};
	st.local.v2.f64 	[%rd5+3584], {%fd6243, %fd6250};
	st.local.v2.f64 	[%rd5+3600], {%fd6256, %fd6261};
	st.local.v2.f64 	[%rd5+3616], {%fd6265, %fd1316};
	add.s32 	%r1810, %r1810, 1;
	@%p487 bra 	$L__BB0_417;
	ld.param.u32 	%r1730, [_Z10RosenbrockPdddS_PiiiiiiddddddddPKdS2_S2_S2_S2_i_param_8];
	mul.wide.s32 	%rd410, %r1730, 480;
	mov.u64 	%rd411, ros;
	add.s64 	%rd412, %rd411, %rd410;
	ld.const.u32 	%r1555, [%rd412+-8];
	add.s32 	%r1816, %r1555, %r1816;
	mov.b32 	%r1822, 0;
$L__BB0_415:
	setp.ne.s32 	%p488, %r1822, 0;
	@%p488 bra 	$L__BB0_431;
	st.local.f64 	[%rd1], %fd738;
	mul.f64 	%fd6702, %fd733, %fd653;
	mul.f64 	%fd8542, %fd6702, %fd639;
	st.local.f64 	[%rd1+8], %fd8542;
	mul.f64 	%fd6703, %fd681, %fd675;
	mul.f64 	%fd6704, %fd707, %fd675;
	mul.f64 	%fd6705, %fd6704, %fd657;
	fma.rn.f64 	%fd8541, %fd6703, %fd642, %fd6705;
	st.local.f64 	[%rd1+16], %fd8541;
	mul.f64 	%fd6706, %fd650, 0d3DD5FD7FE1796495;
	mul.f64 	%fd6707, %fd715, %fd650;
	mul.f64 	%fd6708, %fd657, %fd6707;
	fma.rn.f64 	%fd8540, %fd642, %fd6706, %fd6708;
	st.local.f64 	[%rd1+24], %fd8540;
	mul.f64 	%fd6709, %fd664, %fd658;
	mul.f64 	%fd8539, %fd6709, %fd646;
	st.local.f64 	[%rd1+32], %fd8539;
	mul.f64 	%fd6710, %fd660, %fd658;
	mul.f64 	%fd6711, %fd722, %fd658;
	mul.f64 	%fd6712, %fd6711, %fd694;
	fma.rn.f64 	%fd8538, %fd658, %fd6710, %fd6712;
	st.local.f64 	[%rd1+40], %fd8538;
	st.local.f64 	[%rd1+48], %fd739;
	mul.f64 	%fd6713, %fd730, %fd689;
	mul.f64 	%fd8536, %fd640, %fd6713;
	st.local.f64 	[%rd1+56], %fd8536;
	mul.f64 	%fd6714, %fd682, 0d3DDB7CDFD9D7BDBB;
	mul.f64 	%fd6715, %fd6714, %fd640;
	mul.f64 	%fd6716, %fd686, 0d3DCB7CDFD9D7BDBB;
	mul.f64 	%fd6717, %fd6716, %fd646;
	fma.rn.f64 	%fd8535, %fd6715, 0d3FD999999999999A, %fd6717;
	st.local.f64 	[%rd1+64], %fd8535;
	mul.f64 	%fd6718, %fd736, %fd737;
	fma.rn.f64 	%fd8533, %fd736, %fd737, %fd6718;
	st.local.f64 	[%rd1+72], %fd8533;
	st.local.f64 	[%rd1+80], %fd8533;
	st.local.f64 	[%rd1+88], %fd740;
	mul.f64 	%fd6719, %fd638, %fd640;
	mul.f64 	%fd8520, %fd6719, %fd641;
	st.local.f64 	[%rd1+96], %fd8520;
	mul.f64 	%fd6720, %fd644, %fd641;
	mul.f64 	%fd8528, %fd6720, %fd646;
	st.local.f64 	[%rd1+104], %fd8528;
	mul.f64 	%fd6721, %fd648, %fd646;
	mul.f64 	%fd8529, %fd646, %fd6721;
	st.local.f64 	[%rd1+112], %fd8529;
	st.local.f64 	[%rd1+120], %fd8528;
	mul.f64 	%fd6722, %fd649, %fd631;
	mul.f64 	%fd8521, %fd6722, %fd651;
	st.local.f64 	[%rd1+128], %fd8521;
	st.local.f64 	[%rd1+136], %fd741;
	st.local.f64 	[%rd1+144], %fd742;
	st.local.f64 	[%rd1+152], %fd743;
	add.f64 	%fd8523, %fd8520, %fd8528;
	st.local.f64 	[%rd1+160], %fd8523;
	mul.f64 	%fd6723, %fd668, %fd669;
	mul.f64 	%fd6724, %fd704, %fd669;
	mul.f64 	%fd6725, %fd6724, %fd694;
	fma.rn.f64 	%fd8522, %fd6723, %fd658, %fd6725;
	st.local.f64 	[%rd1+168], %fd8522;
	st.local.f64 	[%rd1+176], %fd8521;
	st.local.f64 	[%rd1+184], %fd8520;
	mul.f64 	%fd6726, %fd711, %fd712;
	mul.f64 	%fd8519, %fd6726, %fd640;
	st.local.f64 	[%rd1+192], %fd8519;
	mul.f64 	%fd6727, %fd685, %fd687;
	mul.f64 	%fd6728, %fd6727, %fd640;
	mul.f64 	%fd8518, %fd6728, 0d4008000000000000;
	st.local.f64 	[%rd1+200], %fd8518;
	st.local.f64 	[%rd1+208], %fd744;
	st.local.f64 	[%rd1+216], %fd745;
	mul.f64 	%fd6729, %fd629, %fd631;
	mul.f64 	%fd6730, %fd3, %fd6729;
	mul.f64 	%fd6731, %fd632, %fd633;
	mul.f64 	%fd6732, %fd3, %fd6731;
	sub.f64 	%fd8515, %fd6730, %fd6732;
	st.local.f64 	[%rd1+224], %fd8515;
	mul.f64 	%fd6733, %fd654, %fd651;
	mul.f64 	%fd6734, %fd634, 0dC12E848000000000;
	fma.rn.f64 	%fd8514, %fd651, %fd6733, %fd6734;
	st.local.f64 	[%rd1+232], %fd8514;
	mul.f64 	%fd6735, %fd658, %fd661;
	mul.f64 	%fd6736, %fd658, %fd6735;
	mul.f64 	%fd6737, %fd662, %fd636;
	sub.f64 	%fd8513, %fd6736, %fd6737;
	st.local.f64 	[%rd1+240], %fd8513;
	mul.f64 	%fd6738, %fd643, %fd630;
	mul.f64 	%fd6739, %fd6738, %fd640;
	mul.f64 	%fd6740, %fd635, %fd637;
	mul.f64 	%fd6741, %fd3, %fd6740;
	sub.f64 	%fd8512, %fd6739, %fd6741;
	st.local.f64 	[%rd1+248], %fd8512;
	st.local.f64 	[%rd1+256], %fd746;
	st.local.f64 	[%rd1+264], %fd747;
	st.local.f64 	[%rd1+272], %fd748;
	st.local.f64 	[%rd1+280], %fd749;
	st.local.f64 	[%rd1+288], %fd750;
	st.local.f64 	[%rd1+296], %fd751;
	mul.f64 	%fd6742, %fd702, 0d3D551C51CE3718E1;
	mul.f64 	%fd6743, %fd6742, %fd641;
	sub.f64 	%fd8505, %fd6743, %fd6717;
	st.local.f64 	[%rd1+304], %fd8505;
	st.local.f64 	[%rd1+312], %fd752;
	st.local.f64 	[%rd1+320], %fd753;
	st.local.f64 	[%rd1+328], %fd754;
	st.local.f64 	[%rd1+336], %fd755;
	st.local.f64 	[%rd1+344], %fd756;
	st.local.f64 	[%rd1+352], %fd757;
	st.local.f64 	[%rd1+360], %fd758;
	st.local.f64 	[%rd1+368], %fd759;
	st.local.f64 	[%rd1+376], %fd760;
	st.local.f64 	[%rd1+384], %fd761;
	st.local.f64 	[%rd1+392], %fd762;
	st.local.f64 	[%rd1+400], %fd763;
	st.local.f64 	[%rd1+408], %fd764;
	st.local.f64 	[%rd1+416], %fd765;
	st.local.f64 	[%rd1+424], %fd766;
	st.local.f64 	[%rd1+432], %fd767;
	st.local.f64 	[%rd1+440], %fd768;
	st.local.f64 	[%rd1+448], %fd769;
	st.local.f64 	[%rd1+456], %fd770;
	st.local.f64 	[%rd1+464], %fd771;
	st.local.f64 	[%rd1+472], %fd772;
	st.local.f64 	[%rd1+480], %fd773;
	st.local.f64 	[%rd1+488], %fd774;
	st.local.f64 	[%rd1+496], %fd775;
	st.local.f64 	[%rd1+504], %fd776;
	st.local.f64 	[%rd1+512], %fd777;
	st.local.f64 	[%rd1+520], %fd778;
	st.local.f64 	[%rd1+528], %fd779;
	st.local.f64 	[%rd1+536], %fd780;
	st.local.f64 	[%rd1+544], %fd781;
	st.local.f64 	[%rd1+552], %fd782;
	st.local.f64 	[%rd1+560], %fd783;
	st.local.f64 	[%rd1+568], %fd784;
	st.local.f64 	[%rd1+576], %fd785;
	mov.f64 	%fd8471, %fd785;
	mov.f64 	%fd8472, %fd784;
	mov.f64 	%fd8473, %fd783;
	mov.f64 	%fd8474, %fd782;
	mov.f64 	%fd8475, %fd781;
	mov.f64 	%fd8476, %fd780;
	mov.f64 	%fd8477, %fd779;
	mov.f64 	%fd8478, %fd778;
	mov.f64 	%fd8479, %fd777;
	mov.f64 	%fd8480, %fd776;
	mov.f64 	%fd8481, %fd775;
	mov.f64 	%fd8482, %fd774;
	mov.f64 	%fd8483, %fd773;
	mov.f64 	%fd8484, %fd772;
	mov.f64 	%fd8485, %fd771;
	mov.f64 	%fd8486, %fd770;
	mov.f64 	%fd8487, %fd769;
	mov.f64 	%fd8488, %fd768;
	mov.f64 	%fd8489, %fd767;
	mov.f64 	%fd8490, %fd766;
	mov.f64 	%fd8491, %fd765;
	mov.f64 	%fd8492, %fd764;
	mov.f64 	%fd8493, %fd763;
	mov.f64 	%fd8494, %fd762;
	mov.f64 	%fd8495, %fd761;
	mov.f64 	%fd8496, %fd760;
	mov.f64 	%fd8497, %fd759;
	mov.f64 	%fd8498, %fd758;
	mov.f64 	%fd8499, %fd757;
	mov.f64 	%fd8500, %fd756;
	mov.f64 	%fd8501, %fd755;
	mov.f64 	%fd8502, %fd754;
	mov.f64 	%fd8503, %fd753;
	mov.f64 	%fd8504, %fd752;
	mov.f64 	%fd8506, %fd751;
	mov.f64 	%fd8507, %fd750;
	mov.f64 	%fd8508, %fd749;
	mov.f64 	%fd8509, %fd748;
	mov.f64 	%fd8510, %fd747;
	mov.f64 	%fd8511, %fd746;
	mov.f64 	%fd8516, %fd745;
	mov.f64 	%fd8517, %fd744;
	mov.f64 	%fd8524, %fd743;
	mov.f64 	%fd8525, %fd742;
	mov.f64 	%fd8526, %fd741;
	mov.f64 	%fd8527, %fd8521;
	mov.f64 	%fd8530, %fd8528;
	mov.f64 	%fd8531, %fd8520;
	mov.f64 	%fd8532, %fd740;
	mov.f64 	%fd8534, %fd8533;
	mov.f64 	%fd8537, %fd739;
	mov.f64 	%fd8543, %fd738;
	bra.uni 	$L__BB0_436;
$L__BB0_417:
	ld.param.u32 	%r1737, [_Z10RosenbrockPdddS_PiiiiiiddddddddPKdS2_S2_S2_S2_i_param_8];
	mul.wide.s32 	%rd453, %r1737, 480;
	mov.u64 	%rd454, ros;
	add.s64 	%rd455, %rd454, %rd453;
	ld.const.u32 	%r1576, [%rd455+-8];
	setp.lt.s32 	%p496, %r1576, 1;
	@%p496 bra 	$L__BB0_443;
	mov.b32 	%r1817, 0;
$L__BB0_419:
	ld.param.u32 	%r1738, [_Z10RosenbrockPdddS_PiiiiiiddddddddPKdS2_S2_S2_S2_i_param_8];
	mul.wide.s32 	%rd457, %r1738, 480;
	mov.u64 	%rd458, ros;
	add.s64 	%rd459, %rd458, %rd457;
	ld.const.u32 	%r1579, [%rd459+-8];
	setp.lt.u32 	%p497, %r1579, 8;
	mul.wide.u32 	%rd460, %r1817, 8;
	add.s64 	%rd461, %rd2, %rd460;
	ld.local.f64 	%fd8277, [%rd461];
	mov.f64 	%fd8278, 0d0000000000000000;
	mov.b32 	%r1820, 0;
	@%p497 bra 	$L__BB0_422;
	mov.f64 	%fd8278, 0d0000000000000000;
	mov.b32 	%r1818, 0;
$L__BB0_421:
	.pragma "nounroll";
	ld.param.u32 	%r1739, [_Z10RosenbrockPdddS_PiiiiiiddddddddPKdS2_S2_S2_S2_i_param_8];
	mad.lo.s32 	%r1581, %r1818, 73, %r1817;
	mul.wide.u32 	%rd462, %r1581, 8;
	add.s64 	%rd463, %rd6, %rd462;
	ld.local.f64 	%fd7593, [%rd463];
	mul.wide.s32 	%rd464, %r1739, 480;
	mov.u64 	%rd465, ros;
	add.s64 	%rd466, %rd465, %rd464;
	mul.wide.u32 	%rd467, %r1818, 8;
	add.s64 	%rd468, %rd466, %rd467;
	ld.const.f64 	%fd7594, [%rd468+-208];
	fma.rn.f64 	%fd7595, %fd7593, %fd7594, %fd8277;
	ld.const.f64 	%fd7596, [%rd468+-160];
	fma.rn.f64 	%fd7597, %fd7593, %fd7596, %fd8278;
	ld.local.f64 	%fd7598, [%rd463+584];
	ld.const.f64 	%fd7599, [%rd468+-200];
	fma.rn.f64 	%fd7600, %fd7598, %fd7599, %fd7595;
	ld.const.f64 	%fd7601, [%rd468+-152];
	fma.rn.f64 	%fd7602, %fd7598, %fd7601, %fd7597;
	add.s32 	%r1582, %r1581, 146;
	mul.wide.u32 	%rd469, %r1582, 8;
	add.s64 	%rd470, %rd6, %rd469;
	ld.local.f64 	%fd7603, [%rd470];
	ld.const.f64 	%fd7604, [%rd468+-192];
	fma.rn.f64 	%fd7605, %fd7603, %fd7604, %fd7600;
	ld.const.f64 	%fd7606, [%rd468+-144];
	fma.rn.f64 	%fd7607, %fd7603, %fd7606, %fd7602;
	add.s32 	%r1583, %r1581, 219;
	mul.wide.u32 	%rd471, %r1583, 8;
	add.s64 	%rd472, %rd6, %rd471;
	ld.local.f64 	%fd7608, [%rd472];
	ld.const.f64 	%fd7609, [%rd468+-184];
	fma.rn.f64 	%fd7610, %fd7608, %fd7609, %fd7605;
	ld.const.f64 	%fd7611, [%rd468+-136];
	fma.rn.f64 	%fd7612, %fd7608, %fd7611, %fd7607;
	add.s32 	%r1584, %r1581, 292;
	mul.wide.u32 	%rd473, %r1584, 8;
	add.s64 	%rd474, %rd6, %rd473;
	ld.local.f64 	%fd7613, [%rd474];
	ld.const.f64 	%fd7614, [%rd468+-176];
	fma.rn.f64 	%fd7615, %fd7613, %fd7614, %fd7610;
	ld.const.f64 	%fd7616, [%rd468+-128];
	fma.rn.f64 	%fd7617, %fd7613, %fd7616, %fd7612;
	add.s32 	%r1585, %r1581, 365;
	mul.wide.u32 	%rd475, %r1585, 8;
	add.s64 	%rd476, %rd6, %rd475;
	ld.local.f64 	%fd7618, [%rd476];
	ld.const.f64 	%fd7619, [%rd468+-168];
	fma.rn.f64 	%fd7620, %fd7618, %fd7619, %fd7615;
	ld.const.f64 	%fd7621, [%rd468+-120];
	fma.rn.f64 	%fd7622, %fd7618, %fd7621, %fd7617;
	add.s32 	%r1586, %r1581, 438;
	mul.wide.u32 	%rd477, %r1586, 8;
	add.s64 	%rd478, %rd6, %rd477;
	ld.local.f64 	%fd7623, [%rd478];
	fma.rn.f64 	%fd7624, %fd7623, %fd7596, %fd7620;
	ld.const.f64 	%fd7625, [%rd468+-112];
	fma.rn.f64 	%fd7626, %fd7623, %fd7625, %fd7622;
	add.s32 	%r1587, %r1581, 511;
	mul.wide.u32 	%rd479, %r1587, 8;
	add.s64 	%rd480, %rd6, %rd479;
	ld.local.f64 	%fd7627, [%rd480];
	fma.rn.f64 	%fd8277, %fd7627, %fd7601, %fd7624;
	ld.const.f64 	%fd7628, [%rd468+-104];
	fma.rn.f64 	%fd8278, %fd7627, %fd7628, %fd7626;
	add.s32 	%r1818, %r1818, 8;
	ld.const.u32 	%r1588, [%rd466+-8];
	and.b32  	%r1820, %r1588, 2147483640;
	setp.ne.s32 	%p498, %r1818, %r1820;
	@%p498 bra 	$L__BB0_421;
$L__BB0_422:
	ld.param.u32 	%r1740, [_Z10RosenbrockPdddS_PiiiiiiddddddddPKdS2_S2_S2_S2_i_param_8];
	mul.wide.s32 	%rd481, %r1740, 480;
	mov.u64 	%rd482, ros;
	add.s64 	%rd483, %rd482, %rd481;
	ld.const.u32 	%r1589, [%rd483+-8];
	and.b32  	%r1590, %r1589, 7;
	setp.eq.s32 	%p499, %r1590, 0;
	@%p499 bra 	$L__BB0_430;
	ld.param.u32 	%r1741, [_Z10RosenbrockPdddS_PiiiiiiddddddddPKdS2_S2_S2_S2_i_param_8];
	mul.wide.s32 	%rd484, %r1741, 480;
	mov.u64 	%rd485, ros;
	add.s64 	%rd486, %rd485, %rd484;
	ld.const.u32 	%r1591, [%rd486+-8];
	and.b32  	%r1592, %r1591, 7;
	add.s32 	%r1593, %r1592, -1;
	setp.lt.u32 	%p500, %r1593, 3;
	@%p500 bra 	$L__BB0_425;
	ld.param.u32 	%r1742, [_Z10RosenbrockPdddS_PiiiiiiddddddddPKdS2_S2_S2_S2_i_param_8];
	mad.lo.s32 	%r1594, %r1820, 73, %r1817;
	mul.wide.u32 	%rd487, %r1594, 8;
	add.s64 	%rd488, %rd6, %rd487;
	ld.local.f64 	%fd7630, [%rd488];
	mul.wide.s32 	%rd489, %r1742, 480;
	mov.u64 	%rd490, ros;
	add.s64 	%rd491, %rd490, %rd489;
	mul.wide.u32 	%rd492, %r1820, 8;
	add.s64 	%rd493, %rd491, %rd492;
	ld.const.f64 	%fd7631, [%rd493+-208];
	fma.rn.f64 	%fd7632, %fd7630, %fd7631, %fd8277;
	ld.const.f64 	%fd7633, [%rd493+-160];
	fma.rn.f64 	%fd7634, %fd7630, %fd7633, %fd8278;
	add.s32 	%r1595, %r1594, 73;
	mul.wide.u32 	%rd494, %r1595, 8;
	add.s64 	%rd495, %rd6, %rd494;
	ld.local.f64 	%fd7635, [%rd495];
	ld.const.f64 	%fd7636, [%rd493+-200];
	fma.rn.f64 	%fd7637, %fd7635, %fd7636, %fd7632;
	ld.const.f64 	%fd7638, [%rd493+-152];
	fma.rn.f64 	%fd7639, %fd7635, %fd7638, %fd7634;
	add.s32 	%r1596, %r1594, 146;
	mul.wide.u32 	%rd496, %r1596, 8;
	add.s64 	%rd497, %rd6, %rd496;
	ld.local.f64 	%fd7640, [%rd497];
	ld.const.f64 	%fd7641, [%rd493+-192];
	fma.rn.f64 	%fd7642, %fd7640, %fd7641, %fd7637;
	ld.const.f64 	%fd7643, [%rd493+-144];
	fma.rn.f64 	%fd7644, %fd7640, %fd7643, %fd7639;
	add.s32 	%r1597, %r1594, 219;
	mul.wide.u32 	%rd498, %r1597, 8;
	add.s64 	%rd499, %rd6, %rd498;
	ld.local.f64 	%fd7645, [%rd499];
	ld.const.f64 	%fd7646, [%rd493+-184];
	fma.rn.f64 	%fd8277, %fd7645, %fd7646, %fd7642;
	ld.const.f64 	%fd7647, [%rd493+-136];
	fma.rn.f64 	%fd8278, %fd7645, %fd7647, %fd7644;
	add.s32 	%r1820, %r1820, 4;
$L__BB0_425:
	ld.param.u32 	%r1743, [_Z10RosenbrockPdddS_PiiiiiiddddddddPKdS2_S2_S2_S2_i_param_8];
	mul.wide.s32 	%rd500, %r1743, 480;
	mov.u64 	%rd501, ros;
	add.s64 	%rd502, %rd501, %rd500;
	ld.const.u32 	%r1599, [%rd502+-8];
	and.b32  	%r1598, %r1599, 3;
	setp.eq.s32 	%p501, %r1598, 0;
	@%p501 bra 	$L__BB0_430;
	setp.eq.s32 	%p502, %r1598, 1;
	@%p502 bra 	$L__BB0_428;
	ld.param.u32 	%r1744, [_Z10RosenbrockPdddS_PiiiiiiddddddddPKdS2_S2_S2_S2_i_param_8];
	mad.lo.s32 	%r1600, %r1820, 73, %r1817;
	mul.wide.u32 	%rd503, %r1600, 8;
	add.s64 	%rd504, %rd6, %rd503;
	ld.local.f64 	%fd7649, [%rd504];
	mul.wide.s32 	%rd505, %r1744, 480;
	mov.u64 	%rd506, ros;
	add.s64 	%rd507, %rd506, %rd505;
	mul.wide.u32 	%rd508, %r1820, 8;
	add.s64 	%rd509, %rd507, %rd508;
	ld.const.f64 	%fd7650, [%rd509+-208];
	fma.rn.f64 	%fd7651, %fd7649, %fd7650, %fd8277;
	ld.const.f64 	%fd7652, [%rd509+-160];
	fma.rn.f64 	%fd7653, %fd7649, %fd7652, %fd8278;
	add.s32 	%r1601, %r1600, 73;
	mul.wide.u32 	%rd510, %r1601, 8;
	add.s64 	%rd511, %rd6, %rd510;
	ld.local.f64 	%fd7654, [%rd511];
	ld.const.f64 	%fd7655, [%rd509+-200];
	fma.rn.f64 	%fd8277, %fd7654, %fd7655, %fd7651;
	ld.const.f64 	%fd7656, [%rd509+-152];
	fma.rn.f64 	%fd8278, %fd7654, %fd7656, %fd7653;
	add.s32 	%r1820, %r1820, 2;
$L__BB0_428:
	ld.param.u32 	%r1745, [_Z10RosenbrockPdddS_PiiiiiiddddddddPKdS2_S2_S2_S2_i_param_8];
	mul.wide.s32 	%rd512, %r1745, 480;
	mov.u64 	%rd513, ros;
	add.s64 	%rd514, %rd513, %rd512;
	ld.const.u32 	%r1602, [%rd514+-8];
	and.b32  	%r1603, %r1602, 1;
	setp.eq.b32 	%p503, %r1603, 1;
	not.pred 	%p504, %p503;
	@%p504 bra 	$L__BB0_430;
	ld.param.u32 	%r1746, [_Z10RosenbrockPdddS_PiiiiiiddddddddPKdS2_S2_S2_S2_i_param_8];
	mad.lo.s32 	%r1604, %r1820, 73, %r1817;
	mul.wide.u32 	%rd515, %r1604, 8;
	add.s64 	%rd516, %rd6, %rd515;
	ld.local.f64 	%fd7657, [%rd516];
	mul.wide.s32 	%rd517, %r1746, 480;
	mov.u64 	%rd518, ros;
	add.s64 	%rd519, %rd518, %rd517;
	mul.wide.u32 	%rd520, %r1820, 8;
	add.s64 	%rd521, %rd519, %rd520;
	ld.const.f64 	%fd7658, [%rd521+-208];
	fma.rn.f64 	%fd8277, %fd7657, %fd7658, %fd8277;
	ld.const.f64 	%fd7659, [%rd521+-160];
	fma.rn.f64 	%fd8278, %fd7657, %fd7659, %fd8278;
$L__BB0_430:
	mul.wide.u32 	%rd522, %r1817, 8;
	add.s64 	%rd523, %rd1, %rd522;
	st.local.f64 	[%rd523], %fd8277;
	add.s64 	%rd524, %rd3, %rd522;
	st.local.f64 	[%rd524], %fd8278;
	add.s32 	%r1817, %r1817, 1;
	setp.eq.s32 	%p505, %r1817, 73;
	@%p505 bra 	$L__BB0_444;
	bra.uni 	$L__BB0_419;
$L__BB0_431:
	ld.param.u32 	%r1731, [_Z10RosenbrockPdddS_PiiiiiiddddddddPKdS2_S2_S2_S2_i_param_8];
	mul.wide.s32 	%rd413, %r1731, 480;
	mov.u64 	%rd414, ros;
	add.s64 	%rd415, %rd414, %rd413;
	mul.wide.u32 	%rd416, %r1822, 4;
	add.s64 	%rd417, %rd415, %rd416;
	ld.const.u32 	%r1556, [%rd417+-240];
	setp.ne.s32 	%p489, %r1556, 0;
	@%p489 bra 	$L__BB0_433;
	ld.local.f64 	%fd8543, [%rd1];
	ld.local.f64 	%fd8542, [%rd1+8];
	ld.local.f64 	%fd8541, [%rd1+16];
	ld.local.f64 	%fd8540, [%rd1+24];
	ld.local.f64 	%fd8539, [%rd1+32];
	ld.local.f64 	%fd8538, [%rd1+40];
	ld.local.f64 	%fd8537, [%rd1+48];
	ld.local.f64 	%fd8536, [%rd1+56];
	ld.local.f64 	%fd8535, [%rd1+64];
	ld.local.f64 	%fd8534, [%rd1+72];
	ld.local.f64 	%fd8533, [%rd1+80];
	ld.local.f64 	%fd8532, [%rd1+88];
	ld.local.f64 	%fd8531, [%rd1+96];
	ld.local.f64 	%fd8530, [%rd1+104];
	ld.local.f64 	%fd8529, [%rd1+112];
	ld.local.f64 	%fd8528, [%rd1+120];
	ld.local.f64 	%fd8527, [%rd1+128];
	ld.local.f64 	%fd8526, [%rd1+136];
	ld.local.f64 	%fd8525, [%rd1+144];
	ld.local.f64 	%fd8524, [%rd1+152];
	ld.local.f64 	%fd8523, [%rd1+160];
	ld.local.f64 	%fd8522, [%rd1+168];
	ld.local.f64 	%fd8521, [%rd1+176];
	ld.local.f64 	%fd8520, [%rd1+184];
	ld.local.f64 	%fd8519, [%rd1+192];
	ld.local.f64 	%fd8518, [%rd1+200];
	ld.local.f64 	%fd8517, [%rd1+208];
	ld.local.f64 	%fd8516, [%rd1+216];
	ld.local.f64 	%fd8515, [%rd1+224];
	ld.local.f64 	%fd8514, [%rd1+232];
	ld.local.f64 	%fd8513, [%rd1+240];
	ld.local.f64 	%fd8512, [%rd1+248];
	ld.local.f64 	%fd8511, [%rd1+256];
	ld.local.f64 	%fd8510, [%rd1+264];
	ld.local.f64 	%fd8509, [%rd1+272];
	ld.local.f64 	%fd8508, [%rd1+280];
	ld.local.f64 	%fd8507, [%rd1+288];
	ld.local.f64 	%fd8506, [%rd1+296];
	ld.local.f64 	%fd8505, [%rd1+304];
	ld.local.f64 	%fd8504, [%rd1+312];
	ld.local.f64 	%fd8503, [%rd1+320];
	ld.local.f64 	%fd8502, [%rd1+328];
	ld.local.f64 	%fd8501, [%rd1+336];
	ld.local.f64 	%fd8500, [%rd1+344];
	ld.local.f64 	%fd8499, [%rd1+352];
	ld.local.f64 	%fd8498, [%rd1+360];
	ld.local.f64 	%fd8497, [%rd1+368];
	ld.local.f64 	%fd8496, [%rd1+376];
	ld.local.f64 	%fd8495, [%rd1+384];
	ld.local.f64 	%fd8494, [%rd1+392];
	ld.local.f64 	%fd8493, [%rd1+400];
	ld.local.f64 	%fd8492, [%rd1+408];
	ld.local.f64 	%fd8491, [%rd1+416];
	ld.local.f64 	%fd8490, [%rd1+424];
	ld.local.f64 	%fd8489, [%rd1+432];
	ld.local.f64 	%fd8488, [%rd1+440];
	ld.local.f64 	%fd8487, [%rd1+448];
	ld.local.f64 	%fd8486, [%rd1+456];
	ld.local.f64 	%fd8485, [%rd1+464];
	ld.local.f64 	%fd8484, [%rd1+472];
	ld.local.f64 	%fd8483, [%rd1+480];
	ld.local.f64 	%fd8482, [%rd1+488];
	ld.local.f64 	%fd8481, [%rd1+496];
	ld.local.f64 	%fd8480, [%rd1+504];
	ld.local.f64 	%fd8479, [%rd1+512];
	ld.local.f64 	%fd8478, [%rd1+520];
	ld.local.f64 	%fd8477, [%rd1+528];
	ld.local.f64 	%fd8476, [%rd1+536];
	ld.local.f64 	%fd8475, [%rd1+544];
	ld.local.f64 	%fd8474, [%rd1+552];
	ld.local.f64 	%fd8473, [%rd1+560];
	ld.local.f64 	%fd8472, [%rd1+568];
	ld.local.f64 	%fd8471, [%rd1+576];
	bra.uni 	$L__BB0_436;
$L__BB0_433:
	st.local.f64 	[%rd1], %fd737;
	ld.local.f64 	%fd6266, [%rd2+8];
	st.local.f64 	[%rd1+8], %fd6266;
	ld.local.v2.f64 	{%fd6267, %fd6268}, [%rd2+16];
	st.local.f64 	[%rd1+16], %fd6267;
	st.local.f64 	[%rd1+24], %fd6268;
	ld.local.v2.f64 	{%fd6269, %fd6270}, [%rd2+32];
	st.local.f64 	[%rd1+32], %fd6269;
	st.local.f64 	[%rd1+40], %fd6270;
	ld.local.v2.f64 	{%fd6271, %fd6272}, [%rd2+48];
	st.local.f64 	[%rd1+48], %fd6271;
	st.local.f64 	[%rd1+56], %fd6272;
	ld.local.v2.f64 	{%fd6273, %fd6274}, [%rd2+64];
	st.local.f64 	[%rd1+64], %fd6273;
	st.local.f64 	[%rd1+72], %fd6274;
	ld.local.v2.f64 	{%fd6275, %fd6276}, [%rd2+80];
	st.local.f64 	[%rd1+80], %fd6275;
	st.local.f64 	[%rd1+88], %fd6276;
	ld.local.v2.f64 	{%fd6277, %fd6278}, [%rd2+96];
	st.local.f64 	[%rd1+96], %fd6277;
	st.local.f64 	[%rd1+104], %fd6278;
	ld.local.v2.f64 	{%fd6279, %fd6280}, [%rd2+112];
	st.local.f64 	[%rd1+112], %fd6279;
	st.local.f64 	[%rd1+120], %fd6280;
	ld.local.v2.f64 	{%fd6281, %fd6282}, [%rd2+128];
	st.local.f64 	[%rd1+128], %fd6281;
	st.local.f64 	[%rd1+136], %fd6282;
	ld.local.v2.f64 	{%fd6283, %fd6284}, [%rd2+144];
	st.local.f64 	[%rd1+144], %fd6283;
	st.local.f64 	[%rd1+152], %fd6284;
	ld.local.v2.f64 	{%fd6285, %fd6286}, [%rd2+160];
	st.local.f64 	[%rd1+160], %fd6285;
	st.local.f64 	[%rd1+168], %fd6286;
	ld.local.v2.f64 	{%fd6287, %fd6288}, [%rd2+176];
	st.local.f64 	[%rd1+176], %fd6287;
	st.local.f64 	[%rd1+184], %fd6288;
	ld.local.v2.f64 	{%fd6289, %fd6290}, [%rd2+192];
	st.local.f64 	[%rd1+192], %fd6289;
	st.local.f64 	[%rd1+200], %fd6290;
	ld.local.v2.f64 	{%fd6291, %fd6292}, [%rd2+208];
	st.local.f64 	[%rd1+208], %fd6291;
	st.local.f64 	[%rd1+216], %fd6292;
	st.local.f64 	[%rd1+224], %fd633;
	st.local.f64 	[%rd1+232], %fd634;
	st.local.f64 	[%rd1+240], %fd636;
	st.local.f64 	[%rd1+248], %fd637;
	st.local.f64 	[%rd1+256], %fd712;
	st.local.f64 	[%rd1+264], %fd713;
	st.local.f64 	[%rd1+272], %fd727;
	st.local.f64 	[%rd1+280], %fd728;
	st.local.f64 	[%rd1+288], %fd718;
	st.local.f64 	[%rd1+296], %fd719;
	st.local.f64 	[%rd1+304], %fd686;
	st.local.f64 	[%rd1+312], %fd687;
	st.local.f64 	[%rd1+320], %fd630;
	st.local.f64 	[%rd1+328], %fd631;
	st.local.f64 	[%rd1+336], %fd679;
	st.local.f64 	[%rd1+344], %fd680;
	st.local.f64 	[%rd1+352], %fd689;
	st.local.f64 	[%rd1+360], %fd690;
	st.local.f64 	[%rd1+368], %fd650;
	st.local.f64 	[%rd1+376], %fd651;
	st.local.f64 	[%rd1+384], %fd669;
	st.local.f64 	[%rd1+392], %fd670;
	st.local.f64 	[%rd1+400], %fd682;
	st.local.f64 	[%rd1+408], %fd683;
	st.local.f64 	[%rd1+416], %fd652;
	st.local.f64 	[%rd1+424], %fd653;
	st.local.f64 	[%rd1+432], %fd672;
	st.local.f64 	[%rd1+440], %fd673;
	st.local.f64 	[%rd1+448], %fd699;
	st.local.f64 	[%rd1+456], %fd700;
	st.local.f64 	[%rd1+464], %fd666;
	st.local.f64 	[%rd1+472], %fd667;
	st.local.f64 	[%rd1+480], %fd702;
	st.local.f64 	[%rd1+488], %fd703;
	st.local.f64 	[%rd1+496], %fd675;
	st.local.f64 	[%rd1+504], %fd676;
	st.local.f64 	[%rd1+512], %fd639;
	st.local.f64 	[%rd1+520], %fd640;
	st.local.f64 	[%rd1+528], %fd641;
	st.local.f64 	[%rd1+536], %fd642;
	st.local.f64 	[%rd1+544], %fd657;
	add.s32 	%r1558, %r1822, -1;
	mul.lo.s32 	%r1559, %r1558, %r1822;
	shr.u32 	%r1560, %r1559, 31;
	add.s32 	%r1561, %r1559, %r1560;
	shr.s32 	%r364, %r1561, 1;
	mov.b32 	%r1824, 0;
	mov.f64 	%fd8279, %fd694;
	mov.f64 	%fd8280, %fd646;
	mov.f64 	%fd8281, %fd645;
	mov.f64 	%fd8282, %fd658;
	mov.f64 	%fd8283, %fd657;
	mov.f64 	%fd8284, %fd642;
	mov.f64 	%fd8285, %fd641;
	mov.f64 	%fd8286, %fd640;
	mov.f64 	%fd8287, %fd639;
	mov.f64 	%fd8288, %fd676;
	mov.f64 	%fd8289, %fd675;
	mov.f64 	%fd8290, %fd703;
	mov.f64 	%fd8291, %fd702;
	mov.f64 	%fd8292, %fd667;
	mov.f64 	%fd8293, %fd666;
	mov.f64 	%fd8294, %fd700;
	mov.f64 	%fd8295, %fd699;
	mov.f64 	%fd8296, %fd673;
	mov.f64 	%fd8297, %fd672;
	mov.f64 	%fd8298, %fd653;
	mov.f64 	%fd8299, %fd652;
	mov.f64 	%fd8300, %fd683;
	mov.f64 	%fd8301, %fd682;
	mov.f64 	%fd8302, %fd670;
	mov.f64 	%fd8303, %fd669;
	mov.f64 	%fd8304, %fd651;
	mov.f64 	%fd8305, %fd650;
	mov.f64 	%fd8306, %fd690;
	mov.f64 	%fd8307, %fd689;
	mov.f64 	%fd8308, %fd680;
	mov.f64 	%fd8309, %fd679;
	mov.f64 	%fd8310, %fd631;
	mov.f64 	%fd8311, %fd630;
	mov.f64 	%fd8312, %fd687;
	mov.f64 	%fd8313, %fd686;
	mov.f64 	%fd8314, %fd719;
	mov.f64 	%fd8315, %fd718;
	mov.f64 	%fd8316, %fd728;
	mov.f64 	%fd8317, %fd727;
	mov.f64 	%fd8318, %fd713;
	mov.f64 	%fd8319, %fd712;
	mov.f64 	%fd8320, %fd637;
	mov.f64 	%fd8321, %fd636;
	mov.f64 	%fd8322, %fd634;
	mov.f64 	%fd8323, %fd633;
	mov.f64 	%fd8324, %fd737;
$L__BB0_434:
	ld.param.u32 	%r1732, [_Z10RosenbrockPdddS_PiiiiiiddddddddPKdS2_S2_S2_S2_i_param_8];
	mul.lo.s32 	%r1562, %r1824, 73;
	add.s32 	%r1563, %r1824, %r364;
	mul.wide.s32 	%rd418, %r1732, 480;
	mov.u64 	%rd419, ros;
	add.s64 	%rd420, %rd419, %rd418;
	mul.wide.s32 	%rd421, %r1563, 8;
	add.s64 	%rd422, %rd420, %rd421;
	ld.const.f64 	%fd6293, [%rd422+-480];
	mul.wide.u32 	%rd423, %r1562, 8;
	add.s64 	%rd424, %rd6, %rd423;
	ld.local.f64 	%fd6294, [%rd424];
	fma.rn.f64 	%fd8324, %fd6294, %fd6293, %fd8324;
	ld.local.f64 	%fd6295, [%rd424+224];
	fma.rn.f64 	%fd8323, %fd6295, %fd6293, %fd8323;
	ld.local.f64 	%fd6296, [%rd424+232];
	fma.rn.f64 	%fd8322, %fd6296, %fd6293, %fd8322;
	ld.local.f64 	%fd6297, [%rd424+240];
	fma.rn.f64 	%fd8321, %fd6297, %fd6293, %fd8321;
	ld.local.f64 	%fd6298, [%rd424+248];
	fma.rn.f64 	%fd8320, %fd6298, %fd6293, %fd8320;
	ld.local.f64 	%fd6299, [%rd424+256];
	fma.rn.f64 	%fd8319, %fd6299, %fd6293, %fd8319;
	ld.local.f64 	%fd6300, [%rd424+264];
	fma.rn.f64 	%fd8318, %fd6300, %fd6293, %fd8318;
	ld.local.f64 	%fd6301, [%rd424+272];
	fma.rn.f64 	%fd8317, %fd6301, %fd6293, %fd8317;
	ld.local.f64 	%fd6302, [%rd424+280];
	fma.rn.f64 	%fd8316, %fd6302, %fd6293, %fd8316;
	ld.local.f64 	%fd6303, [%rd424+288];
	fma.rn.f64 	%fd8315, %fd6303, %fd6293, %fd8315;
	ld.local.f64 	%fd6304, [%rd424+296];
	fma.rn.f64 	%fd8314, %fd6304, %fd6293, %fd8314;
	ld.local.f64 	%fd6305, [%rd424+304];
	fma.rn.f64 	%fd8313, %fd6305, %fd6293, %fd8313;
	ld.local.f64 	%fd6306, [%rd424+312];
	fma.rn.f64 	%fd8312, %fd6306, %fd6293, %fd8312;
	ld.local.f64 	%fd6307, [%rd424+320];
	fma.rn.f64 	%fd8311, %fd6307, %fd6293, %fd8311;
	ld.local.f64 	%fd6308, [%rd424+328];
	fma.rn.f64 	%fd8310, %fd6308, %fd6293, %fd8310;
	ld.local.f64 	%fd6309, [%rd424+336];
	fma.rn.f64 	%fd8309, %fd6309, %fd6293, %fd8309;
	ld.local.f64 	%fd6310, [%rd424+344];
	fma.rn.f64 	%fd8308, %fd6310, %fd6293, %fd8308;
	ld.local.f64 	%fd6311, [%rd424+352];
	fma.rn.f64 	%fd8307, %fd6311, %fd6293, %fd8307;
	ld.local.f64 	%fd6312, [%rd424+360];
	fma.rn.f64 	%fd8306, %fd6312, %fd6293, %fd8306;
	ld.local.f64 	%fd6313, [%rd424+368];
	fma.rn.f64 	%fd8305, %fd6313, %fd6293, %fd8305;
	ld.local.f64 	%fd6314, [%rd424+376];
	fma.rn.f64 	%fd8304, %fd6314, %fd6293, %fd8304;
	ld.local.f64 	%fd6315, [%rd424+384];
	fma.rn.f64 	%fd8303, %fd6315, %fd6293, %fd8303;
	ld.local.f64 	%fd6316, [%rd424+392];
	fma.rn.f64 	%fd8302, %fd6316, %fd6293, %fd8302;
	ld.local.f64 	%fd6317, [%rd424+400];
	fma.rn.f64 	%fd8301, %fd6317, %fd6293, %fd8301;
	ld.local.f64 	%fd6318, [%rd424+408];
	fma.rn.f64 	%fd8300, %fd6318, %fd6293, %fd8300;
	ld.local.f64 	%fd6319, [%rd424+416];
	fma.rn.f64 	%fd8299, %fd6319, %fd6293, %fd8299;
	ld.local.f64 	%fd6320, [%rd424+424];
	fma.rn.f64 	%fd8298, %fd6320, %fd6293, %fd8298;
	ld.local.f64 	%fd6321, [%rd424+432];
	fma.rn.f64 	%fd8297, %fd6321, %fd6293, %fd8297;
	ld.local.f64 	%fd6322, [%rd424+440];
	fma.rn.f64 	%fd8296, %fd6322, %fd6293, %fd8296;
	ld.local.f64 	%fd6323, [%rd424+448];
	fma.rn.f64 	%fd8295, %fd6323, %fd6293, %fd8295;
	ld.local.f64 	%fd6324, [%rd424+456];
	fma.rn.f64 	%fd8294, %fd6324, %fd6293, %fd8294;
	ld.local.f64 	%fd6325, [%rd424+464];
	fma.rn.f64 	%fd8293, %fd6325, %fd6293, %fd8293;
	ld.local.f64 	%fd6326, [%rd424+472];
	fma.rn.f64 	%fd8292, %fd6326, %fd6293, %fd8292;
	ld.local.f64 	%fd6327, [%rd424+480];
	fma.rn.f64 	%fd8291, %fd6327, %fd6293, %fd8291;
	ld.local.f64 	%fd6328, [%rd424+488];
	fma.rn.f64 	%fd8290, %fd6328, %fd6293, %fd8290;
	ld.local.f64 	%fd6329, [%rd424+496];
	fma.rn.f64 	%fd8289, %fd6329, %fd6293, %fd8289;
	ld.local.f64 	%fd6330, [%rd424+504];
	fma.rn.f64 	%fd8288, %fd6330, %fd6293, %fd8288;
	ld.local.f64 	%fd6331, [%rd424+512];
	fma.rn.f64 	%fd8287, %fd6331, %fd6293, %fd8287;
	ld.local.f64 	%fd6332, [%rd424+520];
	fma.rn.f64 	%fd8286, %fd6332, %fd6293, %fd8286;
	ld.local.f64 	%fd6333, [%rd424+528];
	fma.rn.f64 	%fd8285, %fd6333, %fd6293, %fd8285;
	ld.local.f64 	%fd6334, [%rd424+536];
	fma.rn.f64 	%fd8284, %fd6334, %fd6293, %fd8284;
	ld.local.f64 	%fd6335, [%rd424+544];
	fma.rn.f64 	%fd8283, %fd6335, %fd6293, %fd8283;
	ld.local.f64 	%fd6336, [%rd424+552];
	fma.rn.f64 	%fd8282, %fd6336, %fd6293, %fd8282;
	ld.local.f64 	%fd6337, [%rd424+560];
	fma.rn.f64 	%fd8281, %fd6337, %fd6293, %fd8281;
	ld.local.f64 	%fd6338, [%rd424+568];
	fma.rn.f64 	%fd8280, %fd6338, %fd6293, %fd8280;
	ld.local.f64 	%fd6339, [%rd424+576];
	fma.rn.f64 	%fd8279, %fd6339, %fd6293, %fd8279;
	add.s32 	%r1824, %r1824, 1;
	setp.ne.s32 	%p490, %r1824, %r1822;
	@%p490 bra 	$L__BB0_434;
	add.s32 	%r1825, %r1825, 1;
	mul.f64 	%fd6340, %fd629, %fd8310;
	mul.f64 	%fd6341, %fd3, %fd6340;
	mul.f64 	%fd6342, %fd632, %fd8323;
	mul.f64 	%fd6343, %fd3, %fd6342;
	mul.f64 	%fd6344, %fd635, %fd8320;
	mul.f64 	%fd6345, %fd3, %fd6344;
	mul.f64 	%fd6346, %fd638, %fd8286;
	mul.f64 	%fd8520, %fd6346, %fd8285;
	mul.f64 	%fd6347, %fd643, %fd8311;
	mul.f64 	%fd6348, %fd6347, %fd8286;
	mul.f64 	%fd6349, %fd644, %fd8285;
	mul.f64 	%fd8528, %fd6349, %fd8280;
	mul.f64 	%fd6350, %fd647, %fd8286;
	mul.f64 	%fd6351, %fd8280, %fd6350;
	mul.f64 	%fd6352, %fd648, %fd8280;
	mul.f64 	%fd8529, %fd8280, %fd6352;
	mul.f64 	%fd6353, %fd649, %fd8310;
	mul.f64 	%fd8521, %fd6353, %fd8304;
	mul.f64 	%fd6354, %fd8299, 0d3D7FAA7AB552A552;
	mul.f64 	%fd6355, %fd6354, %fd8286;
	mul.f64 	%fd6356, %fd654, %fd8304;
	mul.f64 	%fd6357, %fd8304, %fd6356;
	mul.f64 	%fd6358, %fd8322, 0d412E848000000000;
	mul.f64 	%fd6359, %fd655, %fd8285;
	mul.f64 	%fd6360, %fd6359, %fd8284;
	mul.f64 	%fd6361, %fd656, %fd8282;
	mul.f64 	%fd6362, %fd8282, %fd6361;
	mul.f64 	%fd6363, %fd8282, %fd659;
	mul.f64 	%fd6364, %fd8282, %fd6363;
	mul.f64 	%fd6365, %fd660, %fd8282;
	mul.f64 	%fd6366, %fd8282, %fd6365;
	mul.f64 	%fd6367, %fd8282, %fd661;
	mul.f64 	%fd6368, %fd8282, %fd6367;
	mul.f64 	%fd6369, %fd662, %fd8321;
	mul.f64 	%fd6370, %fd663, %fd8299;
	mul.f64 	%fd6371, %fd6370, %fd8284;
	mul.f64 	%fd6372, %fd664, %fd8282;
	mul.f64 	%fd8539, %fd6372, %fd8280;
	mul.f64 	%fd6373, %fd665, %fd8293;
	mul.f64 	%fd6374, %fd6373, %fd8286;
	mul.f64 	%fd6375, %fd668, %fd8303;
	mul.f64 	%fd6376, %fd6375, %fd8282;
	mul.f64 	%fd6377, %fd671, %fd8296;
	mul.f64 	%fd6378, %fd8282, %fd6377;
	mul.f64 	%fd6379, %fd674, %fd8288;
	mul.f64 	%fd6380, %fd8288, %fd677;
	mul.f64 	%fd6381, %fd6380, %fd8284;
	mul.f64 	%fd6382, %fd678, %fd8309;
	mul.f64 	%fd6383, %fd8284, %fd6382;
	mul.f64 	%fd6384, %fd681, %fd8289;
	mul.f64 	%fd6385, %fd6384, %fd8284;
	mul.f64 	%fd6386, %fd8300, 0d3DD037C1831653C8;
	mul.f64 	%fd6387, %fd8284, %fd6386;
	mul.f64 	%fd6388, %fd684, %fd8282;
	mul.f64 	%fd6389, %fd6388, %fd8281;
	mul.f64 	%fd6390, %fd685, %fd8312;
	mul.f64 	%fd6391, %fd6390, %fd8286;
	mul.f64 	%fd6392, %fd688, %fd8306;
	mul.f64 	%fd6393, %fd6392, %fd8284;
	mul.f64 	%fd6394, %fd8305, 0d3DD5FD7FE1796495;
	mul.f64 	%fd6395, %fd8284, %fd6394;
	mul.f64 	%fd6396, %fd691, %fd8302;
	mul.f64 	%fd6397, %fd6396, %fd8284;
	mul.f64 	%fd6398, %fd692, %fd8308;
	mul.f64 	%fd6399, %fd8284, %fd6398;
	mul.f64 	%fd6400, %fd693, %fd8285;
	mul.f64 	%fd6401, %fd6400, %fd8283;
	mul.f64 	%fd6402, %fd8279, 0d3D87BFDC07FDFBFD;
	mul.f64 	%fd6403, %fd8279, %fd6402;
	mul.f64 	%fd6404, %fd8279, %fd695;
	mul.f64 	%fd6405, %fd8279, %fd6404;
	mul.f64 	%fd6406, %fd696, %fd8283;
	mul.f64 	%fd6407, %fd6406, %fd8280;
	mul.f64 	%fd6408, %fd8280, %fd697;
	mul.f64 	%fd6409, %fd6408, %fd8279;
	mul.f64 	%fd6410, %fd698, %fd8294;
	mul.f64 	%fd6411, %fd6410, %fd8286;
	mul.f64 	%fd6412, %fd701, %fd8292;
	mul.f64 	%fd6413, %fd8286, %fd6412;
	mul.f64 	%fd6414, %fd8290, 0d3DCAF0230DCE4E6A;
	mul.f64 	%fd6415, %fd6414, %fd8283;
	mul.f64 	%fd6416, %fd704, %fd8303;
	mul.f64 	%fd6417, %fd6416, %fd8279;
	mul.f64 	%fd6418, %fd705, %fd8296;
	mul.f64 	%fd6419, %fd8279, %fd6418;
	mul.f64 	%fd6420, %fd706, %fd8290;
	mul.f64 	%fd6421, %fd707, %fd8289;
	mul.f64 	%fd6422, %fd6421, %fd8283;
	mul.f64 	%fd6423, %fd708, %fd8300;
	mul.f64 	%fd6424, %fd8283, %fd6423;
	mul.f64 	%fd6425, %fd709, %fd8281;
	mul.f64 	%fd6426, %fd6425, %fd8279;
	mul.f64 	%fd6427, %fd8281, %fd710;
	mul.f64 	%fd6428, %fd8279, %fd6427;
	mul.f64 	%fd6429, %fd711, %fd8319;
	mul.f64 	%fd8519, %fd6429, %fd8286;
	mul.f64 	%fd6430, %fd714, %fd8306;
	mul.f64 	%fd6431, %fd6430, %fd8283;
	mul.f64 	%fd6432, %fd715, %fd8305;
	mul.f64 	%fd6433, %fd8283, %fd6432;
	mul.f64 	%fd6434, %fd716, %fd8302;
	mul.f64 	%fd6435, %fd6434, %fd8283;
	mul.f64 	%fd6436, %fd717, %fd8314;
	mul.f64 	%fd6437, %fd6436, %fd8286;
	mul.f64 	%fd6438, %fd720, %fd8315;
	mul.f64 	%fd6439, %fd8286, %fd6438;
	mul.f64 	%fd6440, %fd8295, 0d3CEDE7661723DBB3;
	mul.f64 	%fd6441, %fd6440, %fd8283;
	mul.f64 	%fd6442, %fd8297, 0d3CD3D0DAC864DEB1;
	mul.f64 	%fd6443, %fd8283, %fd6442;
	mul.f64 	%fd6444, %fd721, %fd8292;
	mul.f64 	%fd6445, %fd6444, %fd8284;
	mul.f64 	%fd6446, %fd722, %fd8282;
	mul.f64 	%fd6447, %fd6446, %fd8279;
	mul.f64 	%fd6448, %fd8282, %fd723;
	mul.f64 	%fd6449, %fd8279, %fd6448;
	mul.f64 	%fd6450, %fd724, %fd8282;
	mul.f64 	%fd6451, %fd6450, %fd8279;
	mul.f64 	%fd6452, %fd8295, 0d3DAFE2C63A23383F;
	mul.f64 	%fd6453, %fd6452, %fd8284;
	mul.f64 	%fd6454, %fd725, %fd8318;
	mul.f64 	%fd6455, %fd6454, %fd8286;
	mul.f64 	%fd6456, %fd726, %fd8317;
	mul.f64 	%fd6457, %fd8286, %fd6456;
	mul.f64 	%fd6458, %fd729, %fd8316;
	mul.f64 	%fd6459, %fd6458, %fd8286;
	mul.f64 	%fd6460, %fd730, %fd8307;
	mul.f64 	%fd8536, %fd8286, %fd6460;
	mul.f64 	%fd6461, %fd731, %fd8287;
	mul.f64 	%fd6462, %fd6461, %fd8286;
	mul.f64 	%fd6463, %fd8287, %fd732;
	mul.f64 	%fd6464, %fd8286, %fd6463;
	mul.f64 	%fd6465, %fd733, %fd8298;
	mul.f64 	%fd8542, %fd6465, %fd8287;
	mul.f64 	%fd6466, %fd8301, 0d3DDB7CDFD9D7BDBB;
	mul.f64 	%fd6467, %fd6466, %fd8286;
	mul.f64 	%fd6468, %fd734, %fd8291;
	mul.f64 	%fd6469, %fd8291, 0d3D551C51CE3718E1;
	mul.f64 	%fd6470, %fd6469, %fd8285;
	mul.f64 	%fd6471, %fd8313, 0d3DCB7CDFD9D7BDBB;
	mul.f64 	%fd6472, %fd6471, %fd8280;
	mul.f64 	%fd6473, %fd8287, 0d3DF6AD6BE0852FBA;
	mul.f64 	%fd6474, %fd6473, %fd8284;
	mul.f64 	%fd6475, %fd8287, %fd735;
	mul.f64 	%fd6476, %fd6475, %fd8283;
	mul.f64 	%fd6477, %fd8287, 0d3D5EF655D91D9BF5;
	mul.f64 	%fd6478, %fd6477, %fd8279;
	mul.f64 	%fd6479, %fd736, %fd8324;
	neg.f64 	%fd8543, %fd6479;
	st.local.f64 	[%rd1], %fd8543;
	st.local.f64 	[%rd1+8], %fd8542;
	add.f64 	%fd8541, %fd6385, %fd6422;
	st.local.f64 	[%rd1+16], %fd8541;
	add.f64 	%fd8540, %fd6395, %fd6433;
	st.local.f64 	[%rd1+24], %fd8540;
	st.local.f64 	[%rd1+32], %fd8539;
	add.f64 	%fd8538, %fd6366, %fd6447;
	st.local.f64 	[%rd1+40], %fd8538;
	add.f64 	%fd6480, %fd6409, %fd6413;
	add.f64 	%fd8537, %fd6480, %fd6426;
	st.local.f64 	[%rd1+48], %fd8537;
	st.local.f64 	[%rd1+56], %fd8536;
	fma.rn.f64 	%fd8535, %fd6467, 0d3FD999999999999A, %fd6472;
	st.local.f64 	[%rd1+64], %fd8535;
	add.f64 	%fd8533, %fd6479, %fd6479;
	st.local.f64 	[%rd1+72], %fd8533;
	st.local.f64 	[%rd1+80], %fd8533;
	mul.f64 	%fd6481, %fd6431, 0d3FE55556084A515D;
	fma.rn.f64 	%fd8532, %fd6393, 0d3FE55556084A515D, %fd6481;
	st.local.f64 	[%rd1+88], %fd8532;
	st.local.f64 	[%rd1+96], %fd8520;
	st.local.f64 	[%rd1+104], %fd8528;
	st.local.f64 	[%rd1+112], %fd8529;
	st.local.f64 	[%rd1+120], %fd8528;
	st.local.f64 	[%rd1+128], %fd8521;
	add.f64 	%fd8523, %fd8520, %fd8528;
	add.f64 	%fd6482, %fd8523, %fd8521;
	fma.rn.f64 	%fd6483, %fd8282, %fd6361, %fd6362;
	add.f64 	%fd6484, %fd6482, %fd6483;
	fma.rn.f64 	%fd6485, %fd8282, %fd6363, %fd6364;
	add.f64 	%fd6486, %fd6484, %fd6485;
	add.f64 	%fd6487, %fd6486, %fd6366;
	add.f64 	%fd6488, %fd6487, %fd6389;
	fma.rn.f64 	%fd6489, %fd8279, %fd6402, %fd6403;
	add.f64 	%fd6490, %fd6488, %fd6489;
	add.f64 	%fd6491, %fd6405, %fd6405;
	add.f64 	%fd6492, %fd6490, %fd6491;
	add.f64 	%fd6493, %fd6492, %fd6428;
	add.f64 	%fd6494, %fd6493, %fd6447;
	fma.rn.f64 	%fd6495, %fd6449, 0d4000000000000000, %fd6494;
	fma.rn.f64 	%fd6496, %fd6451, 0d4000000000000000, %fd6495;
	add.f64 	%fd6497, %fd6496, %fd8536;
	add.f64 	%fd6498, %fd6497, %fd8542;
	add.f64 	%fd6499, %fd6498, %fd6470;
	add.f64 	%fd6500, %fd6499, %fd6478;
	fma.rn.f64 	%fd8526, %fd6479, 0d4008000000000000, %fd6500;
	st.local.f64 	[%rd1+136], %fd8526;
	add.f64 	%fd6501, %fd6489, %fd6491;
	add.f64 	%fd6502, %fd6501, %fd6417;
	add.f64 	%fd6503, %fd6502, %fd6428;
	add.f64 	%fd6504, %fd6503, %fd6449;
	add.f64 	%fd8525, %fd6504, %fd6451;
	st.local.f64 	[%rd1+144], %fd8525;
	add.f64 	%fd6505, %fd6376, %fd6389;
	add.f64 	%fd6506, %fd6505, %fd6449;
	add.f64 	%fd8524, %fd6506, %fd6451;
	st.local.f64 	[%rd1+152], %fd8524;
	st.local.f64 	[%rd1+160], %fd8523;
	add.f64 	%fd8522, %fd6376, %fd6417;
	st.local.f64 	[%rd1+168], %fd8522;
	st.local.f64 	[%rd1+176], %fd8521;
	st.local.f64 	[%rd1+184], %fd8520;
	st.local.f64 	[%rd1+192], %fd8519;
	mul.f64 	%fd8518, %fd6391, 0d4008000000000000;
	st.local.f64 	[%rd1+200], %fd8518;
	mul.f64 	%fd6507, %fd6467, 0d3FE3333333333333;
	add.f64 	%fd6508, %fd6413, %fd6507;
	add.f64 	%fd8517, %fd6508, %fd6468;
	st.local.f64 	[%rd1+208], %fd8517;
	add.f64 	%fd6509, %fd6439, %fd6439;
	fma.rn.f64 	%fd6510, %fd6437, 0d4008000000000000, %fd6509;
	add.f64 	%fd6511, %fd6510, %fd6455;
	fma.rn.f64 	%fd6512, %fd6457, 0d4000000000000000, %fd6511;
	add.f64 	%fd8516, %fd6512, %fd6459;
	st.local.f64 	[%rd1+216], %fd8516;
	sub.f64 	%fd8515, %fd6341, %fd6343;
	st.local.f64 	[%rd1+224], %fd8515;
	sub.f64 	%fd8514, %fd6357, %fd6358;
	st.local.f64 	[%rd1+232], %fd8514;
	sub.f64 	%fd8513, %fd6368, %fd6369;
	st.local.f64 	[%rd1+240], %fd8513;
	sub.f64 	%fd8512, %fd6348, %fd6345;
	st.local.f64 	[%rd1+248], %fd8512;
	neg.f64 	%fd8511, %fd8519;
	st.local.f64 	[%rd1+256], %fd8511;
	neg.f64 	%fd8510, %fd6455;
	st.local.f64 	[%rd1+264], %fd8510;
	neg.f64 	%fd8509, %fd6457;
	st.local.f64 	[%rd1+272], %fd8509;
	neg.f64 	%fd8508, %fd6459;
	st.local.f64 	[%rd1+280], %fd8508;
	neg.f64 	%fd8507, %fd6439;
	st.local.f64 	[%rd1+288], %fd8507;
	neg.f64 	%fd8506, %fd6437;
	st.local.f64 	[%rd1+296], %fd8506;
	sub.f64 	%fd8505, %fd6470, %fd6472;
	st.local.f64 	[%rd1+304], %fd8505;
	neg.f64 	%fd8504, %fd6391;
	st.local.f64 	[%rd1+312], %fd8504;
	neg.f64 	%fd8503, %fd6348;
	st.local.f64 	[%rd1+320], %fd8503;
	neg.f64 	%fd6513, %fd6341;
	sub.f64 	%fd8502, %fd6513, %fd8521;
	st.local.f64 	[%rd1+328], %fd8502;
	neg.f64 	%fd8501, %fd6383;
	st.local.f64 	[%rd1+336], %fd8501;
	neg.f64 	%fd8500, %fd6399;
	st.local.f64 	[%rd1+344], %fd8500;
	sub.f64 	%fd6514, %fd6507, %fd8536;
	add.f64 	%fd8499, %fd6514, %fd6468;
	st.local.f64 	[%rd1+352], %fd8499;
	neg.f64 	%fd6515, %fd6393;
	sub.f64 	%fd8498, %fd6515, %fd6431;
	st.local.f64 	[%rd1+360], %fd8498;
	neg.f64 	%fd6516, %fd6395;
	sub.f64 	%fd8497, %fd6516, %fd6433;
	st.local.f64 	[%rd1+368], %fd8497;
	add.f64 	%fd6517, %fd6348, %fd6351;
	sub.f64 	%fd6518, %fd6517, %fd8521;
	add.f64 	%fd6519, %fd6518, %fd6355;
	add.f64 	%fd6520, %fd6357, %fd6357;
	sub.f64 	%fd6521, %fd6519, %fd6520;
	fma.rn.f64 	%fd6522, %fd6358, 0d4000000000000000, %fd6521;
	add.f64 	%fd6523, %fd6522, %fd6374;
	add.f64 	%fd6524, %fd6523, %fd6391;
	add.f64 	%fd6525, %fd6524, %fd6411;
	add.f64 	%fd6526, %fd6525, %fd8519;
	add.f64 	%fd6527, %fd6526, %fd6437;
	add.f64 	%fd6528, %fd6527, %fd6439;
	add.f64 	%fd6529, %fd6528, %fd6455;
	add.f64 	%fd6530, %fd6529, %fd6457;
	add.f64 	%fd8496, %fd6530, %fd6459;
	st.local.f64 	[%rd1+376], %fd8496;
	neg.f64 	%fd6531, %fd6376;
	sub.f64 	%fd8495, %fd6531, %fd6417;
	st.local.f64 	[%rd1+384], %fd8495;
	neg.f64 	%fd6532, %fd6397;
	sub.f64 	%fd8494, %fd6532, %fd6435;
	st.local.f64 	[%rd1+392], %fd8494;
	sub.f64 	%fd6533, %fd6464, %fd6467;
	add.f64 	%fd8493, %fd6533, %fd6478;
	st.local.f64 	[%rd1+400], %fd8493;
	neg.f64 	%fd6534, %fd6387;
	sub.f64 	%fd8492, %fd6534, %fd6424;
	st.local.f64 	[%rd1+408], %fd8492;
	sub.f64 	%fd6535, %fd8529, %fd6355;
	sub.f64 	%fd8491, %fd6535, %fd6371;
	st.local.f64 	[%rd1+416], %fd8491;
	add.f64 	%fd6536, %fd6381, %fd6415;
	sub.f64 	%fd8490, %fd6536, %fd8542;
	st.local.f64 	[%rd1+424], %fd8490;
	add.f64 	%fd6537, %fd6362, %fd6381;
	sub.f64 	%fd6538, %fd6537, %fd6443;
	add.f64 	%fd8489, %fd6538, %fd6453;
	st.local.f64 	[%rd1+432], %fd8489;
	sub.f64 	%fd6539, %fd6376, %fd6378;
	add.f64 	%fd6540, %fd6539, %fd6379;
	add.f64 	%fd6541, %fd6540, %fd6417;
	sub.f64 	%fd6542, %fd6541, %fd6419;
	add.f64 	%fd8488, %fd6542, %fd6420;
	st.local.f64 	[%rd1+440], %fd8488;
	sub.f64 	%fd6543, %fd6443, %fd6441;
	add.f64 	%fd6544, %fd6543, %fd6445;
	add.f64 	%fd6545, %fd6544, %fd6451;
	sub.f64 	%fd8487, %fd6545, %fd6453;
	st.local.f64 	[%rd1+448], %fd8487;
	sub.f64 	%fd6546, %fd6407, %fd6411;
	add.f64 	%fd6547, %fd6546, %fd6422;
	add.f64 	%fd6548, %fd6547, %fd6424;
	add.f64 	%fd6549, %fd6548, %fd6431;
	add.f64 	%fd6550, %fd6549, %fd6433;
	add.f64 	%fd6551, %fd6550, %fd6435;
	add.f64 	%fd8486, %fd6551, %fd6476;
	st.local.f64 	[%rd1+456], %fd8486;
	sub.f64 	%fd6552, %fd6371, %fd6374;
	add.f64 	%fd6553, %fd6552, %fd6383;
	add.f64 	%fd6554, %fd6553, %fd6385;
	add.f64 	%fd6555, %fd6554, %fd6387;
	add.f64 	%fd6556, %fd6555, %fd6393;
	add.f64 	%fd6557, %fd6556, %fd6395;
	add.f64 	%fd6558, %fd6557, %fd6397;
	add.f64 	%fd6559, %fd6558, %fd6399;
	add.f64 	%fd8485, %fd6559, %fd6474;
	st.local.f64 	[%rd1+464], %fd8485;
	sub.f64 	%fd6560, %fd6405, %fd6413;
	add.f64 	%fd6561, %fd6560, %fd6415;
	add.f64 	%fd6562, %fd6561, %fd6441;
	sub.f64 	%fd8484, %fd6562, %fd6445;
	st.local.f64 	[%rd1+472], %fd8484;
	add.f64 	%fd6563, %fd6462, %fd8542;
	sub.f64 	%fd6564, %fd6563, %fd6468;
	sub.f64 	%fd6565, %fd6564, %fd6470;
	add.f64 	%fd6566, %fd6565, %fd6474;
	add.f64 	%fd8483, %fd6566, %fd6476;
	st.local.f64 	[%rd1+480], %fd8483;
	sub.f64 	%fd6567, %fd6419, %fd6415;
	sub.f64 	%fd8482, %fd6567, %fd6420;
	st.local.f64 	[%rd1+488], %fd8482;
	sub.f64 	%fd6568, %fd6387, %fd6385;
	add.f64 	%fd6569, %fd6568, %fd6389;
	sub.f64 	%fd6570, %fd6569, %fd6422;
	add.f64 	%fd6571, %fd6570, %fd6426;
	add.f64 	%fd6572, %fd6571, %fd6428;
	add.f64 	%fd6573, %fd6572, %fd6462;
	add.f64 	%fd6574, %fd6573, %fd8542;
	add.f64 	%fd6575, %fd6574, %fd6467;
	add.f64 	%fd6576, %fd6575, %fd6474;
	add.f64 	%fd8481, %fd6576, %fd6476;
	st.local.f64 	[%rd1+496], %fd8481;
	sub.f64 	%fd6577, %fd6378, %fd6379;
	sub.f64 	%fd8480, %fd6577, %fd6381;
	st.local.f64 	[%rd1+504], %fd8480;
	neg.f64 	%fd6578, %fd6462;
	sub.f64 	%fd6579, %fd6578, %fd6464;
	sub.f64 	%fd6580, %fd6579, %fd8542;
	sub.f64 	%fd6581, %fd6580, %fd6474;
	sub.f64 	%fd6582, %fd6581, %fd6476;
	sub.f64 	%fd8479, %fd6582, %fd6478;
	st.local.f64 	[%rd1+512], %fd8479;
	neg.f64 	%fd6583, %fd8520;
	sub.f64 	%fd6584, %fd6583, %fd6348;
	add.f64 	%fd6585, %fd6584, %fd8528;
	sub.f64 	%fd6586, %fd6585, %fd6351;
	fma.rn.f64 	%fd6587, %fd8521, 0d4000000000000000, %fd6586;
	sub.f64 	%fd6588, %fd6587, %fd6355;
	sub.f64 	%fd6589, %fd6588, %fd6374;
	add.f64 	%fd6590, %fd6589, %fd6387;
	sub.f64 	%fd6591, %fd6590, %fd6391;
	sub.f64 	%fd6592, %fd6591, %fd6411;
	sub.f64 	%fd6593, %fd6592, %fd6413;
	sub.f64 	%fd6594, %fd6593, %fd8519;
	sub.f64 	%fd6595, %fd6594, %fd6437;
	sub.f64 	%fd6596, %fd6595, %fd6439;
	sub.f64 	%fd6597, %fd6596, %fd6455;
	sub.f64 	%fd6598, %fd6597, %fd6457;
	sub.f64 	%fd6599, %fd6598, %fd6459;
	sub.f64 	%fd6600, %fd6599, %fd8536;
	sub.f64 	%fd6601, %fd6600, %fd6462;
	sub.f64 	%fd6602, %fd6601, %fd6464;
	sub.f64 	%fd8478, %fd6602, %fd6467;
	st.local.f64 	[%rd1+520], %fd8478;
	sub.f64 	%fd6603, %fd6343, %fd8520;
	sub.f64 	%fd6604, %fd6603, %fd8528;
	sub.f64 	%fd6605, %fd6604, %fd6360;
	sub.f64 	%fd6606, %fd6605, %fd6401;
	sub.f64 	%fd8477, %fd6606, %fd6470;
	st.local.f64 	[%rd1+528], %fd8477;
	sub.f64 	%fd6607, %fd6485, %fd6360;
	add.f64 	%fd6608, %fd6607, %fd6366;
	sub.f64 	%fd6609, %fd6608, %fd6371;
	add.f64 	%fd6610, %fd6609, %fd6374;
	add.f64 	%fd6611, %fd6610, %fd6376;
	sub.f64 	%fd6612, %fd6611, %fd6381;
	sub.f64 	%fd6613, %fd6612, %fd6383;
	sub.f64 	%fd6614, %fd6613, %fd6385;
	sub.f64 	%fd6615, %fd6614, %fd6387;
	add.f64 	%fd6616, %fd6615, %fd6389;
	add.f64 	%fd6617, %fd6616, %fd8518;
	sub.f64 	%fd6618, %fd6617, %fd6393;
	sub.f64 	%fd6619, %fd6618, %fd6395;
	sub.f64 	%fd6620, %fd6619, %fd6397;
	sub.f64 	%fd6621, %fd6620, %fd6399;
	add.f64 	%fd6622, %fd6621, %fd6441;
	add.f64 	%fd6623, %fd6622, %fd6443;
	sub.f64 	%fd6624, %fd6623, %fd6445;
	add.f64 	%fd6625, %fd6624, %fd6449;
	sub.f64 	%fd6626, %fd6625, %fd6453;
	sub.f64 	%fd8476, %fd6626, %fd6474;
	st.local.f64 	[%rd1+536], %fd8476;
	sub.f64 	%fd6627, %fd6489, %fd6401;
	sub.f64 	%fd6628, %fd6627, %fd6407;
	add.f64 	%fd6629, %fd6628, %fd6411;
	add.f64 	%fd6630, %fd6629, %fd6413;
	sub.f64 	%fd6631, %fd6630, %fd6415;
	add.f64 	%fd6632, %fd6631, %fd6417;
	sub.f64 	%fd6633, %fd6632, %fd6422;
	sub.f64 	%fd6634, %fd6633, %fd6424;
	add.f64 	%fd6635, %fd6634, %fd6428;
	add.f64 	%fd6636, %fd6635, %fd8519;
	sub.f64 	%fd6637, %fd6636, %fd6431;
	sub.f64 	%fd6638, %fd6637, %fd6433;
	sub.f64 	%fd6639, %fd6638, %fd6435;
	fma.rn.f64 	%fd6640, %fd6437, 0d4008000000000000, %fd6639;
	fma.rn.f64 	%fd6641, %fd6439, 0d4000000000000000, %fd6640;
	sub.f64 	%fd6642, %fd6641, %fd6441;
	sub.f64 	%fd6643, %fd6642, %fd6443;
	add.f64 	%fd6644, %fd6643, %fd6445;
	add.f64 	%fd6645, %fd6644, %fd6447;
	add.f64 	%fd6646, %fd6645, %fd6449;
	add.f64 	%fd6647, %fd6646, %fd6453;
	add.f64 	%fd6648, %fd6647, %fd6455;
	fma.rn.f64 	%fd6649, %fd6457, 0d4000000000000000, %fd6648;
	add.f64 	%fd6650, %fd6649, %fd6459;
	sub.f64 	%fd6651, %fd6650, %fd6476;
	add.f64 	%fd8475, %fd6651, %fd6478;
	st.local.f64 	[%rd1+544], %fd8475;
	sub.f64 	%fd6652, %fd6360, %fd6483;
	sub.f64 	%fd6653, %fd6652, %fd6485;
	add.f64 	%fd6654, %fd6366, %fd6366;
	sub.f64 	%fd6655, %fd6653, %fd6654;
	add.f64 	%fd6656, %fd6368, %fd6368;
	sub.f64 	%fd6657, %fd6655, %fd6656;
	fma.rn.f64 	%fd6658, %fd6369, 0d4000000000000000, %fd6657;
	sub.f64 	%fd6659, %fd6658, %fd8539;
	sub.f64 	%fd6660, %fd6659, %fd6376;
	sub.f64 	%fd6661, %fd6660, %fd6378;
	add.f64 	%fd6662, %fd6661, %fd6379;
	sub.f64 	%fd6663, %fd6662, %fd6389;
	sub.f64 	%fd6664, %fd6663, %fd6447;
	sub.f64 	%fd6665, %fd6664, %fd6449;
	sub.f64 	%fd8474, %fd6665, %fd6451;
	st.local.f64 	[%rd1+552], %fd8474;
	sub.f64 	%fd6666, %fd6383, %fd6389;
	add.f64 	%fd6667, %fd6666, %fd6397;
	add.f64 	%fd6668, %fd6667, %fd6399;
	add.f64 	%fd6669, %fd6668, %fd6424;
	sub.f64 	%fd6670, %fd6669, %fd6426;
	sub.f64 	%fd6671, %fd6670, %fd6428;
	add.f64 	%fd6672, %fd6671, %fd6435;
	add.f64 	%fd6673, %fd6672, %fd6507;
	add.f64 	%fd8473, %fd6673, %fd6468;
	st.local.f64 	[%rd1+560], %fd8473;
	add.f64 	%fd6674, %fd6345, %fd8520;
	sub.f64 	%fd6675, %fd6674, %fd8528;
	sub.f64 	%fd6676, %fd6675, %fd6351;
	add.f64 	%fd6677, %fd8529, %fd8529;
	sub.f64 	%fd6678, %fd6676, %fd6677;
	add.f64 	%fd6679, %fd6678, %fd6355;
	add.f64 	%fd6680, %fd6679, %fd6371;
	sub.f64 	%fd6681, %fd6680, %fd8539;
	add.f64 	%fd6682, %fd6681, %fd6385;
	add.f64 	%fd6683, %fd6682, %fd6389;
	sub.f64 	%fd6684, %fd6683, %fd6407;
	sub.f64 	%fd6685, %fd6684, %fd6409;
	add.f64 	%fd6686, %fd6685, %fd6422;
	add.f64 	%fd6687, %fd6686, %fd6428;
	add.f64 	%fd6688, %fd6687, %fd8536;
	add.f64 	%fd6689, %fd6688, %fd6464;
	fma.rn.f64 	%fd6690, %fd6467, 0d3FD999999999999A, %fd6689;
	sub.f64 	%fd8472, %fd6690, %fd6472;
	st.local.f64 	[%rd1+568], %fd8472;
	sub.f64 	%fd6691, %fd6401, %fd6489;
	sub.f64 	%fd6692, %fd6691, %fd6491;
	sub.f64 	%fd6693, %fd6692, %fd6409;
	sub.f64 	%fd6694, %fd6693, %fd6417;
	sub.f64 	%fd6695, %fd6694, %fd6419;
	add.f64 	%fd6696, %fd6695, %fd6420;
	sub.f64 	%fd6697, %fd6696, %fd6426;
	sub.f64 	%fd6698, %fd6697, %fd6428;
	sub.f64 	%fd6699, %fd6698, %fd6447;
	sub.f64 	%fd6700, %fd6699, %fd6449;
	sub.f64 	%fd6701, %fd6700, %fd6451;
	sub.f64 	%fd8471, %fd6701, %fd6478;
	st.local.f64 	[%rd1+576], %fd8471;
	mov.f64 	%fd8527, %fd8521;
	mov.f64 	%fd8530, %fd8528;
	mov.f64 	%fd8531, %fd8520;
	mov.f64 	%fd8534, %fd8533;
$L__BB0_436:
	setp.eq.s32 	%p491, %r1822, 0;
	mul.lo.s32 	%r1564, %r1822, 73;
	mul.wide.u32 	%rd425, %r1564, 8;
	add.s64 	%rd426, %rd6, %rd425;
	st.local.f64 	[%rd426], %fd8543;
	st.local.f64 	[%rd426+8], %fd8542;
	st.local.f64 	[%rd426+16], %fd8541;
	st.local.f64 	[%rd426+24], %fd8540;
	st.local.f64 	[%rd426+32], %fd8539;
	st.local.f64 	[%rd426+40], %fd8538;
	st.local.f64 	[%rd426+48], %fd8537;
	st.local.f64 	[%rd426+56], %fd8536;
	st.local.f64 	[%rd426+64], %fd8535;
	st.local.f64 	[%rd426+72], %fd8534;
	st.local.f64 	[%rd426+80], %fd8533;
	st.local.f64 	[%rd426+88], %fd8532;
	st.local.f64 	[%rd426+96], %fd8531;
	st.local.f64 	[%rd426+104], %fd8530;
	st.local.f64 	[%rd426+112], %fd8529;
	st.local.f64 	[%rd426+120], %fd8528;
	st.local.f64 	[%rd426+128], %fd8527;
	st.local.f64 	[%rd426+136], %fd8526;
	st.local.f64 	[%rd426+144], %fd8525;
	st.local.f64 	[%rd426+152], %fd8524;
	st.local.f64 	[%rd426+160], %fd8523;
	st.local.f64 	[%rd426+168], %fd8522;
	st.local.f64 	[%rd426+176], %fd8521;
	st.local.f64 	[%rd426+184], %fd8520;
	st.local.f64 	[%rd426+192], %fd8519;
	st.local.f64 	[%rd426+200], %fd8518;
	st.local.f64 	[%rd426+208], %fd8517;
	st.local.f64 	[%rd426+216], %fd8516;
	st.local.f64 	[%rd426+224], %fd8515;
	st.local.f64 	[%rd426+232], %fd8514;
	st.local.f64 	[%rd426+240], %fd8513;
	st.local.f64 	[%rd426+248], %fd8512;
	st.local.f64 	[%rd426+256], %fd8511;
	st.local.f64 	[%rd426+264], %fd8510;
	st.local.f64 	[%rd426+272], %fd8509;
	st.local.f64 	[%rd426+280], %fd8508;
	st.local.f64 	[%rd426+288], %fd8507;
	st.local.f64 	[%rd426+296], %fd8506;
	st.local.f64 	[%rd426+304], %fd8505;
	st.local.f64 	[%rd426+312], %fd8504;
	st.local.f64 	[%rd426+320], %fd8503;
	st.local.f64 	[%rd426+328], %fd8502;
	st.local.f64 	[%rd426+336], %fd8501;
	st.local.f64 	[%rd426+344], %fd8500;
	st.local.f64 	[%rd426+352], %fd8499;
	st.local.f64 	[%rd426+360], %fd8498;
	st.local.f64 	[%rd426+368], %fd8497;
	st.local.f64 	[%rd426+376], %fd8496;
	st.local.f64 	[%rd426+384], %fd8495;
	st.local.f64 	[%rd426+392], %fd8494;
	st.local.f64 	[%rd426+400], %fd8493;
	st.local.f64 	[%rd426+408], %fd8492;
	st.local.f64 	[%rd426+416], %fd8491;
	st.local.f64 	[%rd426+424], %fd8490;
	st.local.f64 	[%rd426+432], %fd8489;
	st.local.f64 	[%rd426+440], %fd8488;
	st.local.f64 	[%rd426+448], %fd8487;
	st.local.f64 	[%rd426+456], %fd8486;
	st.local.f64 	[%rd426+464], %fd8485;
	st.local.f64 	[%rd426+472], %fd8484;
	st.local.f64 	[%rd426+480], %fd8483;
	st.local.f64 	[%rd426+488], %fd8482;
	st.local.f64 	[%rd426+496], %fd8481;
	st.local.f64 	[%rd426+504], %fd8480;
	st.local.f64 	[%rd426+512], %fd8479;
	st.local.f64 	[%rd426+520], %fd8478;
	st.local.f64 	[%rd426+528], %fd8477;
	st.local.f64 	[%rd426+536], %fd8476;
	st.local.f64 	[%rd426+544], %fd8475;
	st.local.f64 	[%rd426+552], %fd8474;
	st.local.f64 	[%rd426+560], %fd8473;
	st.local.f64 	[%rd426+568], %fd8472;
	st.local.f64 	[%rd426+576], %fd8471;
	@%p491 bra 	$L__BB0_439;
	add.s32 	%r1566, %r1822, -1;
	mul.lo.s32 	%r1567, %r1566, %r1822;
	shr.u32 	%r1568, %r1567, 31;
	add.s32 	%r1569, %r1567, %r1568;
	shr.s32 	%r369, %r1569, 1;
	mov.b32 	%r1826, 0;
$L__BB0_438:
	ld.param.u32 	%r1733, [_Z10RosenbrockPdddS_PiiiiiiddddddddPKdS2_S2_S2_S2_i_param_8];
	add.s32 	%r1570, %r1826, %r369;
	mul.wide.s32 	%rd427, %r1733, 480;
	mov.u64 	%rd428, ros;
	add.s64 	%rd429, %rd428, %rd427;
	mul.wide.s32 	%rd430, %r1570, 8;
	add.s64 	%rd431, %rd429, %rd430;
	ld.const.f64 	%fd6744, [%rd431+-360];
	div.rn.f64 	%fd6745, %fd6744, %fd929;
	mul.lo.s32 	%r1571, %r1826, 73;
	mul.wide.u32 	%rd432, %r1571, 8;
	add.s64 	%rd433, %rd6, %rd432;
	ld.local.f64 	%fd6746, [%rd433];
	fma.rn.f64 	%fd8543, %fd6745, %fd6746, %fd8543;
	mul.lo.s32 	%r1572, %r1822, 73;
	mul.wide.u32 	%rd434, %r1572, 8;
	add.s64 	%rd435, %rd6, %rd434;
	st.local.f64 	[%rd435], %fd8543;
	ld.local.f64 	%fd6747, [%rd433+8];
	fma.rn.f64 	%fd8542, %fd6745, %fd6747, %fd8542;
	st.local.f64 	[%rd435+8], %fd8542;
	ld.local.f64 	%fd6748, [%rd433+16];
	fma.rn.f64 	%fd8541, %fd6745, %fd6748, %fd8541;
	st.local.f64 	[%rd435+16], %fd8541;
	ld.local.f64 	%fd6749, [%rd433+24];
	fma.rn.f64 	%fd8540, %fd6745, %fd6749, %fd8540;
	st.local.f64 	[%rd435+24], %fd8540;
	ld.local.f64 	%fd6750, [%rd433+32];
	fma.rn.f64 	%fd8539, %fd6745, %fd6750, %fd8539;
	st.local.f64 	[%rd435+32], %fd8539;
	ld.local.f64 	%fd6751, [%rd433+40];
	fma.rn.f64 	%fd8538, %fd6745, %fd6751, %fd8538;
	st.local.f64 	[%rd435+40], %fd8538;
	ld.local.f64 	%fd6752, [%rd433+48];
	fma.rn.f64 	%fd8537, %fd6745, %fd6752, %fd8537;
	st.local.f64 	[%rd435+48], %fd8537;
	ld.local.f64 	%fd6753, [%rd433+56];
	fma.rn.f64 	%fd8536, %fd6745, %fd6753, %fd8536;
	st.local.f64 	[%rd435+56], %fd8536;
	ld.local.f64 	%fd6754, [%rd433+64];
	fma.rn.f64 	%fd8535, %fd6745, %fd6754, %fd8535;
	st.local.f64 	[%rd435+64], %fd8535;
	ld.local.f64 	%fd6755, [%rd433+72];
	fma.rn.f64 	%fd8534, %fd6745, %fd6755, %fd8534;
	st.local.f64 	[%rd435+72], %fd8534;
	ld.local.f64 	%fd6756, [%rd433+80];
	fma.rn.f64 	%fd8533, %fd6745, %fd6756, %fd8533;
	st.local.f64 	[%rd435+80], %fd8533;
	ld.local.f64 	%fd6757, [%rd433+88];
	fma.rn.f64 	%fd8532, %fd6745, %fd6757, %fd8532;
	st.local.f64 	[%rd435+88], %fd8532;
	ld.local.f64 	%fd6758, [%rd433+96];
	fma.rn.f64 	%fd8531, %fd6745, %fd6758, %fd8531;
	st.local.f64 	[%rd435+96], %fd8531;
	ld.local.f64 	%fd6759, [%rd433+104];
	fma.rn.f64 	%fd8530, %fd6745, %fd6759, %fd8530;
	st.local.f64 	[%rd435+104], %fd8530;
	ld.local.f64 	%fd6760, [%rd433+112];
	fma.rn.f64 	%fd8529, %fd6745, %fd6760, %fd8529;
	st.local.f64 	[%rd435+112], %fd8529;
	ld.local.f64 	%fd6761, [%rd433+120];
	fma.rn.f64 	%fd8528, %fd6745, %fd6761, %fd8528;
	st.local.f64 	[%rd435+120], %fd8528;
	ld.local.f64 	%fd6762, [%rd433+128];
	fma.rn.f64 	%fd8527, %fd6745, %fd6762, %fd8527;
	st.local.f64 	[%rd435+128], %fd8527;
	ld.local.f64 	%fd6763, [%rd433+136];
	fma.rn.f64 	%fd8526, %fd6745, %fd6763, %fd8526;
	st.local.f64 	[%rd435+136], %fd8526;
	ld.local.f64 	%fd6764, [%rd433+144];
	fma.rn.f64 	%fd8525, %fd6745, %fd6764, %fd8525;
	st.local.f64 	[%rd435+144], %fd8525;
	ld.local.f64 	%fd6765, [%rd433+152];
	fma.rn.f64 	%fd8524, %fd6745, %fd6765, %fd8524;
	st.local.f64 	[%rd435+152], %fd8524;
	ld.local.f64 	%fd6766, [%rd433+160];
	fma.rn.f64 	%fd8523, %fd6745, %fd6766, %fd8523;
	st.local.f64 	[%rd435+160], %fd8523;
	ld.local.f64 	%fd6767, [%rd433+168];
	fma.rn.f64 	%fd8522, %fd6745, %fd6767, %fd8522;
	st.local.f64 	[%rd435+168], %fd8522;
	ld.local.f64 	%fd6768, [%rd433+176];
	fma.rn.f64 	%fd8521, %fd6745, %fd6768, %fd8521;
	st.local.f64 	[%rd435+176], %fd8521;
	ld.local.f64 	%fd6769, [%rd433+184];
	fma.rn.f64 	%fd8520, %fd6745, %fd6769, %fd8520;
	st.local.f64 	[%rd435+184], %fd8520;
	ld.local.f64 	%fd6770, [%rd433+192];
	fma.rn.f64 	%fd8519, %fd6745, %fd6770, %fd8519;
	st.local.f64 	[%rd435+192], %fd8519;
	ld.local.f64 	%fd6771, [%rd433+200];
	fma.rn.f64 	%fd8518, %fd6745, %fd6771, %fd8518;
	st.local.f64 	[%rd435+200], %fd8518;
	ld.local.f64 	%fd6772, [%rd433+208];
	fma.rn.f64 	%fd8517, %fd6745, %fd6772, %fd8517;
	st.local.f64 	[%rd435+208], %fd8517;
	ld.local.f64 	%fd6773, [%rd433+216];
	fma.rn.f64 	%fd8516, %fd6745, %fd6773, %fd8516;
	st.local.f64 	[%rd435+216], %fd8516;
	ld.local.f64 	%fd6774, [%rd433+224];
	fma.rn.f64 	%fd8515, %fd6745, %fd6774, %fd8515;
	st.local.f64 	[%rd435+224], %fd8515;
	ld.local.f64 	%fd6775, [%rd433+232];
	fma.rn.f64 	%fd8514, %fd6745, %fd6775, %fd8514;
	st.local.f64 	[%rd435+232], %fd8514;
	ld.local.f64 	%fd6776, [%rd433+240];
	fma.rn.f64 	%fd8513, %fd6745, %fd6776, %fd8513;
	st.local.f64 	[%rd435+240], %fd8513;
	ld.local.f64 	%fd6777, [%rd433+248];
	fma.rn.f64 	%fd8512, %fd6745, %fd6777, %fd8512;
	st.local.f64 	[%rd435+248], %fd8512;
	ld.local.f64 	%fd6778, [%rd433+256];
	fma.rn.f64 	%fd8511, %fd6745, %fd6778, %fd8511;
	st.local.f64 	[%rd435+256], %fd8511;
	ld.local.f64 	%fd6779, [%rd433+264];
	fma.rn.f64 	%fd8510, %fd6745, %fd6779, %fd8510;
	st.local.f64 	[%rd435+264], %fd8510;
	ld.local.f64 	%fd6780, [%rd433+272];
	fma.rn.f64 	%fd8509, %fd6745, %fd6780, %fd8509;
	st.local.f64 	[%rd435+272], %fd8509;
	ld.local.f64 	%fd6781, [%rd433+280];
	fma.rn.f64 	%fd8508, %fd6745, %fd6781, %fd8508;
	st.local.f64 	[%rd435+280], %fd8508;
	ld.local.f64 	%fd6782, [%rd433+288];
	fma.rn.f64 	%fd8507, %fd6745, %fd6782, %fd8507;
	st.local.f64 	[%rd435+288], %fd8507;
	ld.local.f64 	%fd6783, [%rd433+296];
	fma.rn.f64 	%fd8506, %fd6745, %fd6783, %fd8506;
	st.local.f64 	[%rd435+296], %fd8506;
	ld.local.f64 	%fd6784, [%rd433+304];
	fma.rn.f64 	%fd8505, %fd6745, %fd6784, %fd8505;
	st.local.f64 	[%rd435+304], %fd8505;
	ld.local.f64 	%fd6785, [%rd433+312];
	fma.rn.f64 	%fd8504, %fd6745, %fd6785, %fd8504;
	st.local.f64 	[%rd435+312], %fd8504;
	ld.local.f64 	%fd6786, [%rd433+320];
	fma.rn.f64 	%fd8503, %fd6745, %fd6786, %fd8503;
	st.local.f64 	[%rd435+320], %fd8503;
	ld.local.f64 	%fd6787, [%rd433+328];
	fma.rn.f64 	%fd8502, %fd6745, %fd6787, %fd8502;
	st.local.f64 	[%rd435+328], %fd8502;
	ld.local.f64 	%fd6788, [%rd433+336];
	fma.rn.f64 	%fd8501, %fd6745, %fd6788, %fd8501;
	st.local.f64 	[%rd435+336], %fd8501;
	ld.local.f64 	%fd6789, [%rd433+344];
	fma.rn.f64 	%fd8500, %fd6745, %fd6789, %fd8500;
	st.local.f64 	[%rd435+344], %fd8500;
	ld.local.f64 	%fd6790, [%rd433+352];
	fma.rn.f64 	%fd8499, %fd6745, %fd6790, %fd8499;
	st.local.f64 	[%rd435+352], %fd8499;
	ld.local.f64 	%fd6791, [%rd433+360];
	fma.rn.f64 	%fd8498, %fd6745, %fd6791, %fd8498;
	st.local.f64 	[%rd435+360], %fd8498;
	ld.local.f64 	%fd6792, [%rd433+368];
	fma.rn.f64 	%fd8497, %fd6745, %fd6792, %fd8497;
	st.local.f64 	[%rd435+368], %fd8497;
	ld.local.f64 	%fd6793, [%rd433+376];
	fma.rn.f64 	%fd8496, %fd6745, %fd6793, %fd8496;
	st.local.f64 	[%rd435+376], %fd8496;
	ld.local.f64 	%fd6794, [%rd433+384];
	fma.rn.f64 	%fd8495, %fd6745, %fd6794, %fd8495;
	st.local.f64 	[%rd435+384], %fd8495;
	ld.local.f64 	%fd6795, [%rd433+392];
	fma.rn.f64 	%fd8494, %fd6745, %fd6795, %fd8494;
	st.local.f64 	[%rd435+392], %fd8494;
	ld.local.f64 	%fd6796, [%rd433+400];
	fma.rn.f64 	%fd8493, %fd6745, %fd6796, %fd8493;
	st.local.f64 	[%rd435+400], %fd8493;
	ld.local.f64 	%fd6797, [%rd433+408];
	fma.rn.f64 	%fd8492, %fd6745, %fd6797, %fd8492;
	st.local.f64 	[%rd435+408], %fd8492;
	ld.local.f64 	%fd6798, [%rd433+416];
	fma.rn.f64 	%fd8491, %fd6745, %fd6798, %fd8491;
	st.local.f64 	[%rd435+416], %fd8491;
	ld.local.f64 	%fd6799, [%rd433+424];
	fma.rn.f64 	%fd8490, %fd6745, %fd6799, %fd8490;
	st.local.f64 	[%rd435+424], %fd8490;
	ld.local.f64 	%fd6800, [%rd433+432];
	fma.rn.f64 	%fd8489, %fd6745, %fd6800, %fd8489;
	st.local.f64 	[%rd435+432], %fd8489;
	ld.local.f64 	%fd6801, [%rd433+440];
	fma.rn.f64 	%fd8488, %fd6745, %fd6801, %fd8488;
	st.local.f64 	[%rd435+440], %fd8488;
	ld.local.f64 	%fd6802, [%rd433+448];
	fma.rn.f64 	%fd8487, %fd6745, %fd6802, %fd8487;
	st.local.f64 	[%rd435+448], %fd8487;
	ld.local.f64 	%fd6803, [%rd433+456];
	fma.rn.f64 	%fd8486, %fd6745, %fd6803, %fd8486;
	st.local.f64 	[%rd435+456], %fd8486;
	ld.local.f64 	%fd6804, [%rd433+464];
	fma.rn.f64 	%fd8485, %fd6745, %fd6804, %fd8485;
	st.local.f64 	[%rd435+464], %fd8485;
	ld.local.f64 	%fd6805, [%rd433+472];
	fma.rn.f64 	%fd8484, %fd6745, %fd6805, %fd8484;
	st.local.f64 	[%rd435+472], %fd8484;
	ld.local.f64 	%fd6806, [%rd433+480];
	fma.rn.f64 	%fd8483, %fd6745, %fd6806, %fd8483;
	st.local.f64 	[%rd435+480], %fd8483;
	ld.local.f64 	%fd6807, [%rd433+488];
	fma.rn.f64 	%fd8482, %fd6745, %fd6807, %fd8482;
	st.local.f64 	[%rd435+488], %fd8482;
	ld.local.f64 	%fd6808, [%rd433+496];
	fma.rn.f64 	%fd8481, %fd6745, %fd6808, %fd8481;
	st.local.f64 	[%rd435+496], %fd8481;
	ld.local.f64 	%fd6809, [%rd433+504];
	fma.rn.f64 	%fd8480, %fd6745, %fd6809, %fd8480;
	st.local.f64 	[%rd435+504], %fd8480;
	ld.local.f64 	%fd6810, [%rd433+512];
	fma.rn.f64 	%fd8479, %fd6745, %fd6810, %fd8479;
	st.local.f64 	[%rd435+512], %fd8479;
	ld.local.f64 	%fd6811, [%rd433+520];
	fma.rn.f64 	%fd8478, %fd6745, %fd6811, %fd8478;
	st.local.f64 	[%rd435+520], %fd8478;
	ld.local.f64 	%fd6812, [%rd433+528];
	fma.rn.f64 	%fd8477, %fd6745, %fd6812, %fd8477;
	st.local.f64 	[%rd435+528], %fd8477;
	ld.local.f64 	%fd6813, [%rd433+536];
	fma.rn.f64 	%fd8476, %fd6745, %fd6813, %fd8476;
	st.local.f64 	[%rd435+536], %fd8476;
	ld.local.f64 	%fd6814, [%rd433+544];
	fma.rn.f64 	%fd8475, %fd6745, %fd6814, %fd8475;
	st.local.f64 	[%rd435+544], %fd8475;
	ld.local.f64 	%fd6815, [%rd433+552];
	fma.rn.f64 	%fd8474, %fd6745, %fd6815, %fd8474;
	st.local.f64 	[%rd435+552], %fd8474;
	ld.local.f64 	%fd6816, [%rd433+560];
	fma.rn.f64 	%fd8473, %fd6745, %fd6816, %fd8473;
	st.local.f64 	[%rd435+560], %fd8473;
	ld.local.f64 	%fd6817, [%rd433+568];
	fma.rn.f64 	%fd8472, %fd6745, %fd6817, %fd8472;
	st.local.f64 	[%rd435+568], %fd8472;
	ld.local.f64 	%fd6818, [%rd433+576];
	fma.rn.f64 	%fd8471, %fd6745, %fd6818, %fd8471;
	st.local.f64 	[%rd435+576], %fd8471;
	add.s32 	%r1826, %r1826, 1;
	setp.ne.s32 	%p492, %r1826, %r1822;
	@%p492 bra 	$L__BB0_438;
$L__BB0_439:
	ld.param.u32 	%r1726, [_Z10RosenbrockPdddS_PiiiiiiddddddddPKdS2_S2_S2_S2_i_param_5];
	setp.ne.s32 	%p493, %r1726, 0;
	@%p493 bra 	$L__BB0_442;
	ld.param.u32 	%r1734, [_Z10RosenbrockPdddS_PiiiiiiddddddddPKdS2_S2_S2_S2_i_param_8];
	mul.wide.s32 	%rd436, %r1734, 480;
	mov.u64 	%rd437, ros;
	add.s64 	%rd438, %rd437, %rd436;
	mul.wide.u32 	%rd439, %r1822, 8;
	add.s64 	%rd440, %rd438, %rd439;
	ld.const.f64 	%fd6819, [%rd440+-64];
	setp.eq.f64 	%p494, %fd6819, 0d0000000000000000;
	@%p494 bra 	$L__BB0_442;
	ld.param.u32 	%r1735, [_Z10RosenbrockPdddS_PiiiiiiddddddddPKdS2_S2_S2_S2_i_param_8];
	mul.wide.s32 	%rd441, %r1735, 480;
	mov.u64 	%rd442, ros;
	add.s64 	%rd443, %rd442, %rd441;
	mul.wide.u32 	%rd444, %r1822, 8;
	add.s64 	%rd445, %rd443, %rd444;
	ld.const.f64 	%fd6820, [%rd445+-64];
	mul.f64 	%fd6821, %fd929, %fd6820;
	fma.rn.f64 	%fd8543, %fd6821, %fd8261, %fd8543;
	mul.lo.s32 	%r1573, %r1822, 73;
	mul.wide.u32 	%rd446, %r1573, 8;
	add.s64 	%rd447, %rd6, %rd446;
	st.local.f64 	[%rd447], %fd8543;
	fma.rn.f64 	%fd8542, %fd6821, %fd8260, %fd8542;
	st.local.f64 	[%rd447+8], %fd8542;
	fma.rn.f64 	%fd8541, %fd6821, %fd8259, %fd8541;
	st.local.f64 	[%rd447+16], %fd8541;
	fma.rn.f64 	%fd8540, %fd6821, %fd8258, %fd8540;
	st.local.f64 	[%rd447+24], %fd8540;
	fma.rn.f64 	%fd8539, %fd6821, %fd8257, %fd8539;
	st.local.f64 	[%rd447+32], %fd8539;
	fma.rn.f64 	%fd8538, %fd6821, %fd8256, %fd8538;
	st.local.f64 	[%rd447+40], %fd8538;
	fma.rn.f64 	%fd8537, %fd6821, %fd8255, %fd8537;
	st.local.f64 	[%rd447+48], %fd8537;
	fma.rn.f64 	%fd8536, %fd6821, %fd8254, %fd8536;
	st.local.f64 	[%rd447+56], %fd8536;
	fma.rn.f64 	%fd8535, %fd6821, %fd8253, %fd8535;
	st.local.f64 	[%rd447+64], %fd8535;
	fma.rn.f64 	%fd8534, %fd6821, %fd8252, %fd8534;
	st.local.f64 	[%rd447+72], %fd8534;
	fma.rn.f64 	%fd8533, %fd6821, %fd8252, %fd8533;
	st.local.f64 	[%rd447+80], %fd8533;
	fma.rn.f64 	%fd8532, %fd6821, %fd8250, %fd8532;
	fma.rn.f64 	%fd8531, %fd6821, %fd8249, %fd8531;
	fma.rn.f64 	%fd8530, %fd6821, %fd8248, %fd8530;
	fma.rn.f64 	%fd8529, %fd6821, %fd8247, %fd8529;
	fma.rn.f64 	%fd8528, %fd6821, %fd8248, %fd8528;
	fma.rn.f64 	%fd8527, %fd6821, %fd8245, %fd8527;
	fma.rn.f64 	%fd8526, %fd6821, %fd8244, %fd8526;
	st.local.f64 	[%rd447+136], %fd8526;
	fma.rn.f64 	%fd8525, %fd6821, %fd8243, %fd8525;
	fma.rn.f64 	%fd8524, %fd6821, %fd8242, %fd8524;
	fma.rn.f64 	%fd8523, %fd6821, %fd8241, %fd8523;
	fma.rn.f64 	%fd8522, %fd6821, %fd8240, %fd8522;
	fma.rn.f64 	%fd8521, %fd6821, %fd8245, %fd8521;
	fma.rn.f64 	%fd8520, %fd6821, %fd8249, %fd8520;
	fma.rn.f64 	%fd8519, %fd6821, %fd8237, %fd8519;
	fma.rn.f64 	%fd8518, %fd6821, %fd8236, %fd8518;
	fma.rn.f64 	%fd8517, %fd6821, %fd8235, %fd8517;
	fma.rn.f64 	%fd8516, %fd6821, %fd8234, %fd8516;
	fma.rn.f64 	%fd8515, %fd6821, %fd8233, %fd8515;
	fma.rn.f64 	%fd8514, %fd6821, %fd8232, %fd8514;
	fma.rn.f64 	%fd8513, %fd6821, %fd8231, %fd8513;
	fma.rn.f64 	%fd8512, %fd6821, %fd8230, %fd8512;
	fma.rn.f64 	%fd8511, %fd6821, %fd8237, %fd8511;
	fma.rn.f64 	%fd8510, %fd6821, %fd8228, %fd8510;
	fma.rn.f64 	%fd8509, %fd6821, %fd8227, %fd8509;
	fma.rn.f64 	%fd8508, %fd6821, %fd8226, %fd8508;
	fma.rn.f64 	%fd8507, %fd6821, %fd8225, %fd8507;
	fma.rn.f64 	%fd8506, %fd6821, %fd8224, %fd8506;
	fma.rn.f64 	%fd8505, %fd6821, %fd8223, %fd8505;
	fma.rn.f64 	%fd8504, %fd6821, %fd8222, %fd8504;
	fma.rn.f64 	%fd8503, %fd6821, %fd8221, %fd8503;
	fma.rn.f64 	%fd8502, %fd6821, %fd8220, %fd8502;
	fma.rn.f64 	%fd8501, %fd6821, %fd8219, %fd8501;
	fma.rn.f64 	%fd8500, %fd6821, %fd8218, %fd8500;
	fma.rn.f64 	%fd8499, %fd6821, %fd8217, %fd8499;
	fma.rn.f64 	%fd8498, %fd6821, %fd8216, %fd8498;
	fma.rn.f64 	%fd8497, %fd6821, %fd8215, %fd8497;
	fma.rn.f64 	%fd8496, %fd6821, %fd8214, %fd8496;
	fma.rn.f64 	%fd8495, %fd6821, %fd8213, %fd8495;
	fma.rn.f64 	%fd8494, %fd6821, %fd8212, %fd8494;
	fma.rn.f64 	%fd8493, %fd6821, %fd8211, %fd8493;
	fma.rn.f64 	%fd8492, %fd6821, %fd8210, %fd8492;
	fma.rn.f64 	%fd8491, %fd6821, %fd8209, %fd8491;
	fma.rn.f64 	%fd8490, %fd6821, %fd8208, %fd8490;
	fma.rn.f64 	%fd8489, %fd6821, %fd8207, %fd8489;
	fma.rn.f64 	%fd8488, %fd6821, %fd8206, %fd8488;
	fma.rn.f64 	%fd8487, %fd6821, %fd8205, %fd8487;
	fma.rn.f64 	%fd8486, %fd6821, %fd8204, %fd8486;
	fma.rn.f64 	%fd8485, %fd6821, %fd8203, %fd8485;
	fma.rn.f64 	%fd8484, %fd6821, %fd8202, %fd8484;
	fma.rn.f64 	%fd8483, %fd6821, %fd8201, %fd8483;
	fma.rn.f64 	%fd8482, %fd6821, %fd8200, %fd8482;
	fma.rn.f64 	%fd8481, %fd6821, %fd8199, %fd8481;
	fma.rn.f64 	%fd8480, %fd6821, %fd8198, %fd8480;
	fma.rn.f64 	%fd8479, %fd6821, %fd8197, %fd8479;
	fma.rn.f64 	%fd8478, %fd6821, %fd8196, %fd8478;
	fma.rn.f64 	%fd8477, %fd6821, %fd8195, %fd8477;
	fma.rn.f64 	%fd8476, %fd6821, %fd8194, %fd8476;
	fma.rn.f64 	%fd8475, %fd6821, %fd8193, %fd8475;
	fma.rn.f64 	%fd8474, %fd6821, %fd8192, %fd8474;
	fma.rn.f64 	%fd8473, %fd6821, %fd8191, %fd8473;
	fma.rn.f64 	%fd8472, %fd6821, %fd8190, %fd8472;
	fma.rn.f64 	%fd8471, %fd6821, %fd8189, %fd8471;
$L__BB0_442:
	ld.param.u32 	%r1736, [_Z10RosenbrockPdddS_PiiiiiiddddddddPKdS2_S2_S2_S2_i_param_8];
	mul.f64 	%fd6822, %fd1020, %fd8543;
	sub.f64 	%fd6823, %fd8534, %fd6822;
	mul.f64 	%fd6824, %fd1021, %fd8543;
	sub.f64 	%fd6825, %fd8533, %fd6824;
	mul.f64 	%fd6826, %fd1034, %fd8543;
	sub.f64 	%fd6827, %fd8526, %fd6826;
	fma.rn.f64 	%fd6828, %fd1039, %fd8514, %fd8496;
	fma.rn.f64 	%fd6829, %fd1040, %fd8511, %fd6828;
	fma.rn.f64 	%fd6830, %fd1041, %fd8510, %fd6829;
	fma.rn.f64 	%fd6831, %fd1042, %fd8509, %fd6830;
	fma.rn.f64 	%fd6832, %fd1043, %fd8508, %fd6831;
	fma.rn.f64 	%fd6833, %fd1044, %fd8507, %fd6832;
	fma.rn.f64 	%fd6834, %fd1045, %fd8506, %fd6833;
	fma.rn.f64 	%fd6835, %fd1046, %fd8504, %fd6834;
	fma.rn.f64 	%fd6836, %fd1047, %fd8503, %fd6835;
	fma.rn.f64 	%fd6837, %fd1049, %fd8502, %fd6836;
	fma.rn.f64 	%fd6838, %fd1053, %fd8495, %fd8488;
	fma.rn.f64 	%fd6839, %fd1060, %fd8489, %fd8487;
	fma.rn.f64 	%fd6840, %fd1073, %fd8498, %fd8486;
	fma.rn.f64 	%fd6841, %fd1076, %fd8497, %fd6840;
	fma.rn.f64 	%fd6842, %fd1077, %fd8494, %fd6841;
	fma.rn.f64 	%fd6843, %fd1078, %fd8492, %fd6842;
	fma.rn.f64 	%fd6844, %fd1084, %fd8501, %fd8485;
	fma.rn.f64 	%fd6845, %fd1085, %fd8500, %fd6844;
	fma.rn.f64 	%fd6846, %fd1086, %fd8498, %fd6845;
	fma.rn.f64 	%fd6847, %fd1087, %fd8497, %fd6846;
	fma.rn.f64 	%fd6848, %fd1088, %fd8494, %fd6847;
	fma.rn.f64 	%fd6849, %fd1089, %fd8492, %fd6848;
	fma.rn.f64 	%fd6850, %fd1091, %fd8491, %fd6849;
	fma.rn.f64 	%fd6851, %fd1098, %fd6839, %fd8484;
	fma.rn.f64 	%fd6852, %fd1107, %fd8490, %fd8483;
	fma.rn.f64 	%fd6853, %fd1118, %fd6838, %fd8482;
	fma.rn.f64 	%fd6854, %fd1124, %fd8493, %fd8481;
	fma.rn.f64 	%fd6855, %fd1128, %fd8492, %fd6854;
	fma.rn.f64 	%fd6856, %fd1129, %fd8490, %fd6855;
	fma.rn.f64 	%fd6857, %fd1132, %fd6853, %fd6856;
	fma.rn.f64 	%fd6858, %fd1137, %fd6838, %fd8480;
	fma.rn.f64 	%fd6859, %fd1138, %fd6853, %fd6858;
	fma.rn.f64 	%fd6860, %fd1143, %fd8490, %fd8479;
	fma.rn.f64 	%fd6861, %fd1145, %fd6853, %fd6860;
	fma.rn.f64 	%fd6862, %fd1146, %fd6859, %fd6861;
	fma.rn.f64 	%fd6863, %fd1151, %fd8511, %fd8478;
	fma.rn.f64 	%fd6864, %fd1152, %fd8510, %fd6863;
	fma.rn.f64 	%fd6865, %fd1153, %fd8509, %fd6864;
	fma.rn.f64 	%fd6866, %fd1154, %fd8508, %fd6865;
	fma.rn.f64 	%fd6867, %fd1155, %fd8507, %fd6866;
	fma.rn.f64 	%fd6868, %fd1156, %fd8506, %fd6867;
	fma.rn.f64 	%fd6869, %fd1157, %fd8504, %fd6868;
	fma.rn.f64 	%fd6870, %fd1158, %fd8503, %fd6869;
	fma.rn.f64 	%fd6871, %fd1159, %fd8502, %fd6870;
	fma.rn.f64 	%fd6872, %fd1160, %fd8499, %fd6871;
	fma.rn.f64 	%fd6873, %fd1163, %fd6837, %fd6872;
	fma.rn.f64 	%fd6874, %fd1164, %fd8493, %fd6873;
	fma.rn.f64 	%fd6875, %fd1165, %fd8492, %fd6874;
	fma.rn.f64 	%fd6876, %fd1166, %fd8491, %fd6875;
	fma.rn.f64 	%fd6877, %fd1167, %fd6843, %fd6876;
	fma.rn.f64 	%fd6878, %fd1168, %fd6850, %fd6877;
	fma.rn.f64 	%fd6879, %fd1170, %fd6851, %fd6878;
	fma.rn.f64 	%fd6880, %fd1171, %fd6852, %fd6879;
	fma.rn.f64 	%fd6881, %fd1173, %fd6853, %fd6880;
	fma.rn.f64 	%fd6882, %fd1174, %fd6857, %fd6881;
	fma.rn.f64 	%fd6883, %fd1176, %fd6859, %fd6882;
	fma.rn.f64 	%fd6884, %fd1177, %fd6862, %fd6883;
	fma.rn.f64 	%fd6885, %fd1183, %fd8515, %fd8477;
	fma.rn.f64 	%fd6886, %fd1184, %fd8502, %fd6885;
	fma.rn.f64 	%fd6887, %fd1185, %fd6837, %fd6886;
	fma.rn.f64 	%fd6888, %fd1186, %fd8491, %fd6887;
	fma.rn.f64 	%fd6889, %fd1187, %fd6843, %fd6888;
	fma.rn.f64 	%fd6890, %fd1188, %fd6850, %fd6889;
	fma.rn.f64 	%fd6891, %fd1189, %fd6852, %fd6890;
	fma.rn.f64 	%fd6892, %fd1190, %fd6853, %fd6891;
	fma.rn.f64 	%fd6893, %fd1191, %fd6857, %fd6892;
	fma.rn.f64 	%fd6894, %fd1192, %fd6859, %fd6893;
	fma.rn.f64 	%fd6895, %fd1193, %fd6862, %fd6894;
	fma.rn.f64 	%fd6896, %fd1194, %fd6884, %fd6895;
	fma.rn.f64 	%fd6897, %fd1202, %fd8504, %fd8476;
	fma.rn.f64 	%fd6898, %fd1203, %fd8501, %fd6897;
	fma.rn.f64 	%fd6899, %fd1204, %fd8500, %fd6898;
	fma.rn.f64 	%fd6900, %fd1205, %fd8498, %fd6899;
	fma.rn.f64 	%fd6901, %fd1206, %fd8497, %fd6900;
	fma.rn.f64 	%fd6902, %fd1207, %fd8495, %fd6901;
	fma.rn.f64 	%fd6903, %fd1208, %fd8494, %fd6902;
	fma.rn.f64 	%fd6904, %fd1209, %fd8492, %fd6903;
	fma.rn.f64 	%fd6905, %fd1210, %fd8491, %fd6904;
	fma.rn.f64 	%fd6906, %fd1211, %fd8489, %fd6905;
	fma.rn.f64 	%fd6907, %fd1212, %fd6839, %fd6906;
	fma.rn.f64 	%fd6908, %fd1213, %fd6850, %fd6907;
	fma.rn.f64 	%fd6909, %fd1214, %fd6851, %fd6908;
	fma.rn.f64 	%fd6910, %fd1215, %fd6853, %fd6909;
	fma.rn.f64 	%fd6911, %fd1216, %fd6857, %fd6910;
	fma.rn.f64 	%fd6912, %fd1217, %fd6859, %fd6911;
	fma.rn.f64 	%fd6913, %fd1218, %fd6862, %fd6912;
	fma.rn.f64 	%fd6914, %fd1219, %fd6884, %fd6913;
	fma.rn.f64 	%fd6915, %fd1220, %fd6896, %fd6914;
	fma.rn.f64 	%fd6916, %fd1227, %fd8511, %fd8475;
	fma.rn.f64 	%fd6917, %fd1228, %fd8510, %fd6916;
	fma.rn.f64 	%fd6918, %fd1229, %fd8509, %fd6917;
	fma.rn.f64 	%fd6919, %fd1230, %fd8508, %fd6918;
	fma.rn.f64 	%fd6920, %fd1231, %fd8507, %fd6919;
	fma.rn.f64 	%fd6921, %fd1232, %fd8506, %fd6920;
	fma.rn.f64 	%fd6922, %fd1233, %fd8498, %fd6921;
	fma.rn.f64 	%fd6923, %fd1234, %fd8497, %fd6922;
	fma.rn.f64 	%fd6924, %fd1235, %fd8495, %fd6923;
	fma.rn.f64 	%fd6925, %fd1236, %fd8494, %fd6924;
	fma.rn.f64 	%fd6926, %fd1237, %fd8492, %fd6925;
	fma.rn.f64 	%fd6927, %fd1238, %fd8489, %fd6926;
	fma.rn.f64 	%fd6928, %fd1239, %fd6839, %fd6927;
	fma.rn.f64 	%fd6929, %fd1240, %fd6843, %fd6928;
	fma.rn.f64 	%fd6930, %fd1241, %fd6851, %fd6929;
	fma.rn.f64 	%fd6931, %fd1242, %fd6853, %fd6930;
	fma.rn.f64 	%fd6932, %fd1243, %fd6857, %fd6931;
	fma.rn.f64 	%fd6933, %fd1244, %fd6859, %fd6932;
	fma.rn.f64 	%fd6934, %fd1245, %fd6862, %fd6933;
	fma.rn.f64 	%fd6935, %fd1246, %fd6884, %fd6934;
	fma.rn.f64 	%fd6936, %fd1247, %fd6896, %fd6935;
	fma.rn.f64 	%fd6937, %fd1248, %fd6915, %fd6936;
	fma.rn.f64 	%fd6938, %fd1254, %fd8513, %fd8474;
	fma.rn.f64 	%fd6939, %fd1255, %fd8495, %fd6938;
	fma.rn.f64 	%fd6940, %fd1256, %fd6838, %fd6939;
	fma.rn.f64 	%fd6941, %fd1257, %fd6853, %fd6940;
	fma.rn.f64 	%fd6942, %fd1258, %fd6859, %fd6941;
	fma.rn.f64 	%fd6943, %fd1259, %fd6896, %fd6942;
	fma.rn.f64 	%fd6944, %fd1260, %fd6915, %fd6943;
	fma.rn.f64 	%fd6945, %fd1261, %fd6937, %fd6944;
	fma.rn.f64 	%fd6946, %fd1266, %fd8501, %fd8473;
	fma.rn.f64 	%fd6947, %fd1267, %fd8500, %fd6946;
	fma.rn.f64 	%fd6948, %fd1268, %fd8494, %fd6947;
	fma.rn.f64 	%fd6949, %fd1269, %fd8493, %fd6948;
	fma.rn.f64 	%fd6950, %fd1270, %fd8492, %fd6949;
	fma.rn.f64 	%fd6951, %fd1271, %fd6852, %fd6950;
	fma.rn.f64 	%fd6952, %fd1272, %fd6853, %fd6951;
	fma.rn.f64 	%fd6953, %fd1273, %fd6859, %fd6952;
	fma.rn.f64 	%fd6954, %fd1274, %fd6862, %fd6953;
	fma.rn.f64 	%fd6955, %fd1275, %fd6884, %fd6954;
	fma.rn.f64 	%fd6956, %fd1276, %fd6896, %fd6955;
	fma.rn.f64 	%fd6957, %fd1277, %fd6915, %fd6956;
	fma.rn.f64 	%fd6958, %fd1278, %fd6937, %fd6957;
	fma.rn.f64 	%fd6959, %fd1279, %fd6945, %fd6958;
	fma.rn.f64 	%fd6960, %fd1283, %fd8512, %fd8472;
	fma.rn.f64 	%fd6961, %fd1284, %fd8505, %fd6960;
	fma.rn.f64 	%fd6962, %fd1287, %fd8503, %fd6961;
	fma.rn.f64 	%fd6963, %fd1288, %fd8499, %fd6962;
	fma.rn.f64 	%fd6964, %fd1289, %fd8493, %fd6963;
	fma.rn.f64 	%fd6965, %fd1290, %fd8491, %fd6964;
	fma.rn.f64 	%fd6966, %fd1291, %fd6852, %fd6965;
	fma.rn.f64 	%fd6967, %fd1292, %fd6853, %fd6966;
	fma.rn.f64 	%fd6968, %fd1293, %fd6857, %fd6967;
	fma.rn.f64 	%fd6969, %fd1294, %fd6859, %fd6968;
	fma.rn.f64 	%fd6970, %fd1295, %fd6862, %fd6969;
	fma.rn.f64 	%fd6971, %fd1296, %fd6884, %fd6970;
	fma.rn.f64 	%fd6972, %fd1297, %fd6896, %fd6971;
	fma.rn.f64 	%fd6973, %fd1298, %fd6915, %fd6972;
	fma.rn.f64 	%fd6974, %fd1299, %fd6937, %fd6973;
	fma.rn.f64 	%fd6975, %fd1300, %fd6945, %fd6974;
	fma.rn.f64 	%fd6976, %fd1301, %fd6959, %fd6975;
	fma.rn.f64 	%fd6977, %fd1304, %fd8495, %fd8471;
	fma.rn.f64 	%fd6978, %fd1305, %fd6838, %fd6977;
	fma.rn.f64 	%fd6979, %fd1306, %fd6853, %fd6978;
	fma.rn.f64 	%fd6980, %fd1307, %fd6859, %fd6979;
	fma.rn.f64 	%fd6981, %fd1308, %fd6862, %fd6980;
	fma.rn.f64 	%fd6982, %fd1309, %fd6884, %fd6981;
	fma.rn.f64 	%fd6983, %fd1310, %fd6896, %fd6982;
	fma.rn.f64 	%fd6984, %fd1311, %fd6915, %fd6983;
	fma.rn.f64 	%fd6985, %fd1312, %fd6937, %fd6984;
	fma.rn.f64 	%fd6986, %fd1313, %fd6945, %fd6985;
	fma.rn.f64 	%fd6987, %fd1314, %fd6959, %fd6986;
	fma.rn.f64 	%fd6988, %fd1315, %fd6976, %fd6987;
	div.rn.f64 	%fd6989, %fd6988, %fd1316;
	mul.lo.s32 	%r1574, %r1822, 73;
	mul.wide.u32 	%rd448, %r1574, 8;
	add.s64 	%rd449, %rd6, %rd448;
	st.local.f64 	[%rd449+576], %fd6989;
	mul.f64 	%fd6990, %fd6989, %fd1303;
	sub.f64 	%fd6991, %fd6976, %fd6990;
	div.rn.f64 	%fd6992, %fd6991, %fd1302;
	st.local.f64 	[%rd449+568], %fd6992;
	mul.f64 	%fd6993, %fd6992, %fd1281;
	sub.f64 	%fd6994, %fd6959, %fd6993;
	mul.f64 	%fd6995, %fd1282, %fd6989;
	sub.f64 	%fd6996, %fd6994, %fd6995;
	div.rn.f64 	%fd6997, %fd6996, %fd1280;
	st.local.f64 	[%rd449+560], %fd6997;
	mul.f64 	%fd6998, %fd6997, %fd1263;
	sub.f64 	%fd6999, %fd6945, %fd6998;
	mul.f64 	%fd7000, %fd1264, %fd6992;
	sub.f64 	%fd7001, %fd6999, %fd7000;
	mul.f64 	%fd7002, %fd1265, %fd6989;
	sub.f64 	%fd7003, %fd7001, %fd7002;
	div.rn.f64 	%fd7004, %fd7003, %fd1262;
	st.local.f64 	[%rd449+552], %fd7004;
	mul.f64 	%fd7005, %fd7004, %fd1250;
	sub.f64 	%fd7006, %fd6937, %fd7005;
	mul.f64 	%fd7007, %fd1251, %fd6997;
	sub.f64 	%fd7008, %fd7006, %fd7007;
	mul.f64 	%fd7009, %fd1252, %fd6992;
	sub.f64 	%fd7010, %fd7008, %fd7009;
	mul.f64 	%fd7011, %fd1253, %fd6989;
	sub.f64 	%fd7012, %fd7010, %fd7011;
	div.rn.f64 	%fd7013, %fd7012, %fd1249;
	st.local.f64 	[%rd449+544], %fd7013;
	mul.f64 	%fd7014, %fd7013, %fd1222;
	sub.f64 	%fd7015, %fd6915, %fd7014;
	mul.f64 	%fd7016, %fd1223, %fd7004;
	sub.f64 	%fd7017, %fd7015, %fd7016;
	mul.f64 	%fd7018, %fd1224, %fd6997;
	sub.f64 	%fd7019, %fd7017, %fd7018;
	mul.f64 	%fd7020, %fd1225, %fd6992;
	sub.f64 	%fd7021, %fd7019, %fd7020;
	mul.f64 	%fd7022, %fd1226, %fd6989;
	sub.f64 	%fd7023, %fd7021, %fd7022;
	div.rn.f64 	%fd7024, %fd7023, %fd1221;
	st.local.f64 	[%rd449+536], %fd7024;
	mul.f64 	%fd7025, %fd7024, %fd1196;
	sub.f64 	%fd7026, %fd6896, %fd7025;
	mul.f64 	%fd7027, %fd1197, %fd7013;
	sub.f64 	%fd7028, %fd7026, %fd7027;
	mul.f64 	%fd7029, %fd1198, %fd7004;
	sub.f64 	%fd7030, %fd7028, %fd7029;
	mul.f64 	%fd7031, %fd1199, %fd6997;
	sub.f64 	%fd7032, %fd7030, %fd7031;
	mul.f64 	%fd7033, %fd1200, %fd6992;
	sub.f64 	%fd7034, %fd7032, %fd7033;
	mul.f64 	%fd7035, %fd1201, %fd6989;
	sub.f64 	%fd7036, %fd7034, %fd7035;
	div.rn.f64 	%fd7037, %fd7036, %fd1195;
	st.local.f64 	[%rd449+528], %fd7037;
	mul.f64 	%fd7038, %fd7037, %fd1172;
	sub.f64 	%fd7039, %fd6884, %fd7038;
	mul.f64 	%fd7040, %fd1179, %fd7024;
	sub.f64 	%fd7041, %fd7039, %fd7040;
	mul.f64 	%fd7042, %fd1180, %fd7013;
	sub.f64 	%fd7043, %fd7041, %fd7042;
	mul.f64 	%fd7044, %fd1181, %fd7004;
	sub.f64 	%fd7045, %fd7043, %fd7044;
	mul.f64 	%fd7046, %fd1175, %fd6997;
	sub.f64 	%fd7047, %fd7045, %fd7046;
	mul.f64 	%fd7048, %fd1169, %fd6992;
	sub.f64 	%fd7049, %fd7047, %fd7048;
	mul.f64 	%fd7050, %fd1182, %fd6989;
	sub.f64 	%fd7051, %fd7049, %fd7050;
	div.rn.f64 	%fd7052, %fd7051, %fd1178;
	st.local.f64 	[%rd449+520], %fd7052;
	mul.f64 	%fd7053, %fd7052, %fd1019;
	sub.f64 	%fd7054, %fd6862, %fd7053;
	mul.f64 	%fd7055, %fd1147, %fd7024;
	sub.f64 	%fd7056, %fd7054, %fd7055;
	mul.f64 	%fd7057, %fd1148, %fd7013;
	sub.f64 	%fd7058, %fd7056, %fd7057;
	mul.f64 	%fd7059, %fd1149, %fd7004;
	sub.f64 	%fd7060, %fd7058, %fd7059;
	mul.f64 	%fd7061, %fd1150, %fd6989;
	sub.f64 	%fd7062, %fd7060, %fd7061;
	div.rn.f64 	%fd7063, %fd7062, %fd1144;
	st.local.f64 	[%rd449+512], %fd7063;
	mul.f64 	%fd7064, %fd1018, %fd7024;
	sub.f64 	%fd7065, %fd6859, %fd7064;
	mul.f64 	%fd7066, %fd1140, %fd7013;
	sub.f64 	%fd7067, %fd7065, %fd7066;
	mul.f64 	%fd7068, %fd1141, %fd7004;
	sub.f64 	%fd7069, %fd7067, %fd7068;
	mul.f64 	%fd7070, %fd1142, %fd6989;
	sub.f64 	%fd7071, %fd7069, %fd7070;
	div.rn.f64 	%fd7072, %fd7071, %fd1139;
	st.local.f64 	[%rd449+504], %fd7072;
	mul.f64 	%fd7073, %fd7072, %fd1133;
	sub.f64 	%fd7074, %fd6857, %fd7073;
	mul.f64 	%fd7075, %fd1130, %fd7063;
	sub.f64 	%fd7076, %fd7074, %fd7075;
	mul.f64 	%fd7077, %fd1127, %fd7052;
	sub.f64 	%fd7078, %fd7076, %fd7077;
	mul.f64 	%fd7079, %fd1131, %fd7024;
	sub.f64 	%fd7080, %fd7078, %fd7079;
	mul.f64 	%fd7081, %fd1134, %fd7013;
	sub.f64 	%fd7082, %fd7080, %fd7081;
	mul.f64 	%fd7083, %fd1135, %fd7004;
	sub.f64 	%fd7084, %fd7082, %fd7083;
	mul.f64 	%fd7085, %fd1123, %fd6997;
	sub.f64 	%fd7086, %fd7084, %fd7085;
	mul.f64 	%fd7087, %fd1136, %fd6989;
	sub.f64 	%fd7088, %fd7086, %fd7087;
	div.rn.f64 	%fd7089, %fd7088, %fd1017;
	st.local.f64 	[%rd449+496], %fd7089;
	mul.f64 	%fd7090, %fd1120, %fd7072;
	sub.f64 	%fd7091, %fd6853, %fd7090;
	mul.f64 	%fd7092, %fd1117, %fd7013;
	sub.f64 	%fd7093, %fd7091, %fd7092;
	mul.f64 	%fd7094, %fd1121, %fd7004;
	sub.f64 	%fd7095, %fd7093, %fd7094;
	mul.f64 	%fd7096, %fd1122, %fd6989;
	sub.f64 	%fd7097, %fd7095, %fd7096;
	div.rn.f64 	%fd7098, %fd7097, %fd1119;
	st.local.f64 	[%rd449+488], %fd7098;
	mul.f64 	%fd7099, %fd7098, %fd1108;
	sub.f64 	%fd7100, %fd6852, %fd7099;
	mul.f64 	%fd7101, %fd1111, %fd7072;
	sub.f64 	%fd7102, %fd7100, %fd7101;
	mul.f64 	%fd7103, %fd1112, %fd7063;
	sub.f64 	%fd7104, %fd7102, %fd7103;
	mul.f64 	%fd7105, %fd1105, %fd7052;
	sub.f64 	%fd7106, %fd7104, %fd7105;
	mul.f64 	%fd7107, %fd1106, %fd7037;
	sub.f64 	%fd7108, %fd7106, %fd7107;
	mul.f64 	%fd7109, %fd1115, %fd7024;
	sub.f64 	%fd7110, %fd7108, %fd7109;
	mul.f64 	%fd7111, %fd1116, %fd7013;
	sub.f64 	%fd7112, %fd7110, %fd7111;
	div.rn.f64 	%fd7113, %fd7112, %fd1016;
	st.local.f64 	[%rd449+480], %fd7113;
	mul.f64 	%fd7114, %fd1015, %fd7098;
	sub.f64 	%fd7115, %fd6851, %fd7114;
	mul.f64 	%fd7116, %fd1100, %fd7072;
	sub.f64 	%fd7117, %fd7115, %fd7116;
	mul.f64 	%fd7118, %fd1097, %fd7052;
	sub.f64 	%fd7119, %fd7117, %fd7118;
	mul.f64 	%fd7120, %fd1101, %fd7024;
	sub.f64 	%fd7121, %fd7119, %fd7120;
	mul.f64 	%fd7122, %fd1102, %fd7013;
	sub.f64 	%fd7123, %fd7121, %fd7122;
	mul.f64 	%fd7124, %fd1103, %fd7004;
	sub.f64 	%fd7125, %fd7123, %fd7124;
	mul.f64 	%fd7126, %fd1104, %fd6989;
	sub.f64 	%fd7127, %fd7125, %fd7126;
	div.rn.f64 	%fd7128, %fd7127, %fd1099;
	st.local.f64 	[%rd449+472], %fd7128;
	mul.f64 	%fd7129, %fd1013, %fd7089;
	sub.f64 	%fd7130, %fd6850, %fd7129;
	mul.f64 	%fd7131, %fd1083, %fd7063;
	sub.f64 	%fd7132, %fd7130, %fd7131;
	mul.f64 	%fd7133, %fd1092, %fd7052;
	sub.f64 	%fd7134, %fd7132, %fd7133;
	mul.f64 	%fd7135, %fd1095, %fd7024;
	sub.f64 	%fd7136, %fd7134, %fd7135;
	mul.f64 	%fd7137, %fd1090, %fd7013;
	sub.f64 	%fd7138, %fd7136, %fd7137;
	mul.f64 	%fd7139, %fd1096, %fd6992;
	sub.f64 	%fd7140, %fd7138, %fd7139;
	div.rn.f64 	%fd7141, %fd7140, %fd1014;
	st.local.f64 	[%rd449+464], %fd7141;
	mul.f64 	%fd7142, %fd1011, %fd7089;
	sub.f64 	%fd7143, %fd6843, %fd7142;
	mul.f64 	%fd7144, %fd1070, %fd7063;
	sub.f64 	%fd7145, %fd7143, %fd7144;
	mul.f64 	%fd7146, %fd1071, %fd7052;
	sub.f64 	%fd7147, %fd7145, %fd7146;
	mul.f64 	%fd7148, %fd1081, %fd7024;
	sub.f64 	%fd7149, %fd7147, %fd7148;
	mul.f64 	%fd7150, %fd1082, %fd7013;
	sub.f64 	%fd7151, %fd7149, %fd7150;
	mul.f64 	%fd7152, %fd1072, %fd6992;
	sub.f64 	%fd7153, %fd7151, %fd7152;
	div.rn.f64 	%fd7154, %fd7153, %fd1012;
	st.local.f64 	[%rd449+456], %fd7154;
	mul.f64 	%fd7155, %fd1058, %fd7128;
	sub.f64 	%fd7156, %fd6839, %fd7155;
	mul.f64 	%fd7157, %fd1064, %fd7072;
	sub.f64 	%fd7158, %fd7156, %fd7157;
	mul.f64 	%fd7159, %fd1065, %fd7024;
	sub.f64 	%fd7160, %fd7158, %fd7159;
	mul.f64 	%fd7161, %fd1068, %fd7013;
	sub.f64 	%fd7162, %fd7160, %fd7161;
	mul.f64 	%fd7163, %fd1069, %fd7004;
	sub.f64 	%fd7164, %fd7162, %fd7163;
	mul.f64 	%fd7165, %fd1059, %fd6989;
	sub.f64 	%fd7166, %fd7164, %fd7165;
	div.rn.f64 	%fd7167, %fd7166, %fd1061;
	st.local.f64 	[%rd449+448], %fd7167;
	mul.f64 	%fd7168, %fd1051, %fd7098;
	sub.f64 	%fd7169, %fd6838, %fd7168;
	mul.f64 	%fd7170, %fd1052, %fd7072;
	sub.f64 	%fd7171, %fd7169, %fd7170;
	mul.f64 	%fd7172, %fd1056, %fd7004;
	sub.f64 	%fd7173, %fd7171, %fd7172;
	mul.f64 	%fd7174, %fd1057, %fd6989;
	sub.f64 	%fd7175, %fd7173, %fd7174;
	div.rn.f64 	%fd7176, %fd7175, %fd1010;
	st.local.f64 	[%rd449+440], %fd7176;
	mul.f64 	%fd7177, %fd1008, %fd7167;
	sub.f64 	%fd7178, %fd8489, %fd7177;
	mul.f64 	%fd7179, %fd1062, %fd7072;
	sub.f64 	%fd7180, %fd7178, %fd7179;
	mul.f64 	%fd7181, %fd1063, %fd7024;
	sub.f64 	%fd7182, %fd7180, %fd7181;
	mul.f64 	%fd7183, %fd1066, %fd7013;
	sub.f64 	%fd7184, %fd7182, %fd7183;
	mul.f64 	%fd7185, %fd1067, %fd7004;
	sub.f64 	%fd7186, %fd7184, %fd7185;
	div.rn.f64 	%fd7187, %fd7186, %fd1009;
	st.local.f64 	[%rd449+432], %fd7187;
	mul.f64 	%fd7188, %fd1006, %fd7098;
	sub.f64 	%fd7189, %fd8490, %fd7188;
	mul.f64 	%fd7190, %fd1109, %fd7072;
	sub.f64 	%fd7191, %fd7189, %fd7190;
	mul.f64 	%fd7192, %fd1110, %fd7063;
	sub.f64 	%fd7193, %fd7191, %fd7192;
	mul.f64 	%fd7194, %fd1113, %fd7024;
	sub.f64 	%fd7195, %fd7193, %fd7194;
	mul.f64 	%fd7196, %fd1114, %fd7013;
	sub.f64 	%fd7197, %fd7195, %fd7196;
	div.rn.f64 	%fd7198, %fd7197, %fd1007;
	st.local.f64 	[%rd449+424], %fd7198;
	mul.f64 	%fd7199, %fd1004, %fd7052;
	sub.f64 	%fd7200, %fd8491, %fd7199;
	mul.f64 	%fd7201, %fd1093, %fd7024;
	sub.f64 	%fd7202, %fd7200, %fd7201;
	mul.f64 	%fd7203, %fd1094, %fd6992;
	sub.f64 	%fd7204, %fd7202, %fd7203;
	div.rn.f64 	%fd7205, %fd7204, %fd1005;
	st.local.f64 	[%rd449+416], %fd7205;
	mul.f64 	%fd7206, %fd1079, %fd7024;
	sub.f64 	%fd7207, %fd8492, %fd7206;
	mul.f64 	%fd7208, %fd1080, %fd7013;
	sub.f64 	%fd7209, %fd7207, %fd7208;
	div.rn.f64 	%fd7210, %fd7209, %fd1003;
	st.local.f64 	[%rd449+408], %fd7210;
	mul.f64 	%fd7211, %fd1125, %fd7063;
	sub.f64 	%fd7212, %fd8493, %fd7211;
	mul.f64 	%fd7213, %fd1126, %fd7052;
	sub.f64 	%fd7214, %fd7212, %fd7213;
	mul.f64 	%fd7215, %fd1002, %fd6989;
	sub.f64 	%fd7216, %fd7214, %fd7215;
	div.rn.f64 	%fd7217, %fd7216, %fd1001;
	st.local.f64 	[%rd449+400], %fd7217;
	mul.f64 	%fd7218, %fd998, %fd7024;
	sub.f64 	%fd7219, %fd8494, %fd7218;
	mul.f64 	%fd7220, %fd1000, %fd7013;
	sub.f64 	%fd7221, %fd7219, %fd7220;
	div.rn.f64 	%fd7222, %fd7221, %fd999;
	st.local.f64 	[%rd449+392], %fd7222;
	mul.f64 	%fd7223, %fd1054, %fd7004;
	sub.f64 	%fd7224, %fd8495, %fd7223;
	mul.f64 	%fd7225, %fd1055, %fd6989;
	sub.f64 	%fd7226, %fd7224, %fd7225;
	div.rn.f64 	%fd7227, %fd7226, %fd997;
	st.local.f64 	[%rd449+384], %fd7227;
	mul.f64 	%fd7228, %fd1036, %fd7205;
	sub.f64 	%fd7229, %fd6837, %fd7228;
	mul.f64 	%fd7230, %fd1037, %fd7154;
	sub.f64 	%fd7231, %fd7229, %fd7230;
	mul.f64 	%fd7232, %fd1038, %fd7141;
	sub.f64 	%fd7233, %fd7231, %fd7232;
	mul.f64 	%fd7234, %fd1048, %fd7052;
	sub.f64 	%fd7235, %fd7233, %fd7234;
	mul.f64 	%fd7236, %fd996, %fd6992;
	sub.f64 	%fd7237, %fd7235, %fd7236;
	div.rn.f64 	%fd7238, %fd7237, %fd1050;
	st.local.f64 	[%rd449+376], %fd7238;
	mul.f64 	%fd7239, %fd994, %fd7024;
	sub.f64 	%fd7240, %fd8497, %fd7239;
	mul.f64 	%fd7241, %fd1035, %fd7013;
	sub.f64 	%fd7242, %fd7240, %fd7241;
	div.rn.f64 	%fd7243, %fd7242, %fd995;
	st.local.f64 	[%rd449+368], %fd7243;
	mul.f64 	%fd7244, %fd1074, %fd7024;
	sub.f64 	%fd7245, %fd8498, %fd7244;
	mul.f64 	%fd7246, %fd1075, %fd7013;
	sub.f64 	%fd7247, %fd7245, %fd7246;
	div.rn.f64 	%fd7248, %fd7247, %fd993;
	st.local.f64 	[%rd449+360], %fd7248;
	mul.f64 	%fd7249, %fd1161, %fd7217;
	sub.f64 	%fd7250, %fd8499, %fd7249;
	mul.f64 	%fd7251, %fd1162, %fd7113;
	sub.f64 	%fd7252, %fd7250, %fd7251;
	mul.f64 	%fd7253, %fd992, %fd7052;
	sub.f64 	%fd7254, %fd7252, %fd7253;
	div.rn.f64 	%fd7255, %fd7254, %fd991;
	st.local.f64 	[%rd449+352], %fd7255;
	mul.f64 	%fd7256, %fd990, %fd7024;
	sub.f64 	%fd7257, %fd8500, %fd7256;
	div.rn.f64 	%fd7258, %fd7257, %fd989;
	st.local.f64 	[%rd449+344], %fd7258;
	mul.f64 	%fd7259, %fd988, %fd7024;
	sub.f64 	%fd7260, %fd8501, %fd7259;
	div.rn.f64 	%fd7261, %fd7260, %fd987;
	st.local.f64 	[%rd449+336], %fd7261;
	mul.f64 	%fd7262, %fd986, %fd7238;
	sub.f64 	%fd7263, %fd8502, %fd7262;
	div.rn.f64 	%fd7264, %fd7263, %fd985;
	st.local.f64 	[%rd449+328], %fd7264;
	mul.f64 	%fd7265, %fd984, %fd7052;
	sub.f64 	%fd7266, %fd8503, %fd7265;
	div.rn.f64 	%fd7267, %fd7266, %fd983;
	st.local.f64 	[%rd449+320], %fd7267;
	mul.f64 	%fd7268, %fd982, %fd7052;
	sub.f64 	%fd7269, %fd8504, %fd7268;
	div.rn.f64 	%fd7270, %fd7269, %fd981;
	st.local.f64 	[%rd449+312], %fd7270;
	mul.f64 	%fd7271, %fd1285, %fd7113;
	sub.f64 	%fd7272, %fd8505, %fd7271;
	mul.f64 	%fd7273, %fd1286, %fd7037;
	sub.f64 	%fd7274, %fd7272, %fd7273;
	mul.f64 	%fd7275, %fd980, %fd6992;
	sub.f64 	%fd7276, %fd7274, %fd7275;
	div.rn.f64 	%fd7277, %fd7276, %fd979;
	st.local.f64 	[%rd449+304], %fd7277;
	mul.f64 	%fd7278, %fd978, %fd7052;
	sub.f64 	%fd7279, %fd8506, %fd7278;
	div.rn.f64 	%fd7280, %fd7279, %fd977;
	st.local.f64 	[%rd449+296], %fd7280;
	mul.f64 	%fd7281, %fd976, %fd7052;
	sub.f64 	%fd7282, %fd8507, %fd7281;
	div.rn.f64 	%fd7283, %fd7282, %fd975;
	st.local.f64 	[%rd449+288], %fd7283;
	mul.f64 	%fd7284, %fd974, %fd7052;
	sub.f64 	%fd7285, %fd8508, %fd7284;
	div.rn.f64 	%fd7286, %fd7285, %fd973;
	st.local.f64 	[%rd449+280], %fd7286;
	mul.f64 	%fd7287, %fd972, %fd7052;
	sub.f64 	%fd7288, %fd8509, %fd7287;
	div.rn.f64 	%fd7289, %fd7288, %fd971;
	st.local.f64 	[%rd449+272], %fd7289;
	mul.f64 	%fd7290, %fd970, %fd7052;
	sub.f64 	%fd7291, %fd8510, %fd7290;
	div.rn.f64 	%fd7292, %fd7291, %fd969;
	st.local.f64 	[%rd449+264], %fd7292;
	mul.f64 	%fd7293, %fd968, %fd7052;
	sub.f64 	%fd7294, %fd8511, %fd7293;
	div.rn.f64 	%fd7295, %fd7294, %fd967;
	st.local.f64 	[%rd449+256], %fd7295;
	mul.f64 	%fd7296, %fd964, %fd7267;
	sub.f64 	%fd7297, %fd8512, %fd7296;
	mul.f64 	%fd7298, %fd966, %fd7052;
	sub.f64 	%fd7299, %fd7297, %fd7298;
	div.rn.f64 	%fd7300, %fd7299, %fd965;
	st.local.f64 	[%rd449+248], %fd7300;
	mul.f64 	%fd7301, %fd962, %fd7004;
	sub.f64 	%fd7302, %fd8513, %fd7301;
	div.rn.f64 	%fd7303, %fd7302, %fd963;
	st.local.f64 	[%rd449+240], %fd7303;
	mul.f64 	%fd7304, %fd960, %fd7238;
	sub.f64 	%fd7305, %fd8514, %fd7304;
	div.rn.f64 	%fd7306, %fd7305, %fd961;
	st.local.f64 	[%rd449+232], %fd7306;
	mul.f64 	%fd7307, %fd958, %fd7264;
	sub.f64 	%fd7308, %fd8515, %fd7307;
	div.rn.f64 	%fd7309, %fd7308, %fd959;
	st.local.f64 	[%rd449+224], %fd7309;
	ld.local.v2.f64 	{%fd7310, %fd7311}, [%rd5+832];
	mul.f64 	%fd7312, %fd7310, %fd7292;
	sub.f64 	%fd7313, %fd8516, %fd7312;
	mul.f64 	%fd7314, %fd7311, %fd7289;
	sub.f64 	%fd7315, %fd7313, %fd7314;
	ld.local.v2.f64 	{%fd7316, %fd7317}, [%rd5+848];
	mul.f64 	%fd7318, %fd7316, %fd7286;
	sub.f64 	%fd7319, %fd7315, %fd7318;
	mul.f64 	%fd7320, %fd7317, %fd7283;
	sub.f64 	%fd7321, %fd7319, %fd7320;
	ld.local.v2.f64 	{%fd7322, %fd7323}, [%rd5+864];
	mul.f64 	%fd7324, %fd7322, %fd7280;
	sub.f64 	%fd7325, %fd7321, %fd7324;
	mul.f64 	%fd7326, %fd7323, %fd7052;
	sub.f64 	%fd7327, %fd7325, %fd7326;
	div.rn.f64 	%fd7328, %fd7327, %fd957;
	st.local.f64 	[%rd449+216], %fd7328;
	ld.local.f64 	%fd7329, [%rd5+792];
	mul.f64 	%fd7330, %fd7329, %fd7217;
	sub.f64 	%fd7331, %fd8517, %fd7330;
	ld.local.v2.f64 	{%fd7332, %fd7333}, [%rd5+800];
	mul.f64 	%fd7334, %fd7332, %fd7128;
	sub.f64 	%fd7335, %fd7331, %fd7334;
	mul.f64 	%fd7336, %fd7333, %fd7113;
	sub.f64 	%fd7337, %fd7335, %fd7336;
	ld.local.f64 	%fd7338, [%rd5+816];
	mul.f64 	%fd7339, %fd7338, %fd7052;
	sub.f64 	%fd7340, %fd7337, %fd7339;
	div.rn.f64 	%fd7341, %fd7340, %fd956;
	st.local.f64 	[%rd449+208], %fd7341;
	ld.local.v2.f64 	{%fd7342, %fd7343}, [%rd5+768];
	mul.f64 	%fd7344, %fd7342, %fd7270;
	sub.f64 	%fd7345, %fd8518, %fd7344;
	mul.f64 	%fd7346, %fd7343, %fd7052;
	sub.f64 	%fd7347, %fd7345, %fd7346;
	div.rn.f64 	%fd7348, %fd7347, %fd955;
	st.local.f64 	[%rd449+200], %fd7348;
	ld.local.f64 	%fd7349, [%rd5+744];
	mul.f64 	%fd7350, %fd7349, %fd7295;
	sub.f64 	%fd7351, %fd8519, %fd7350;
	ld.local.f64 	%fd7352, [%rd5+752];
	mul.f64 	%fd7353, %fd7352, %fd7052;
	sub.f64 	%fd7354, %fd7351, %fd7353;
	div.rn.f64 	%fd7355, %fd7354, %fd954;
	st.local.f64 	[%rd449+192], %fd7355;
	ld.local.v2.f64 	{%fd7356, %fd7357}, [%rd5+720];
	mul.f64 	%fd7358, %fd7356, %fd7052;
	sub.f64 	%fd7359, %fd8520, %fd7358;
	mul.f64 	%fd7360, %fd7357, %fd7037;
	sub.f64 	%fd7361, %fd7359, %fd7360;
	div.rn.f64 	%fd7362, %fd7361, %fd953;
	st.local.f64 	[%rd449+184], %fd7362;
	ld.local.f64 	%fd7363, [%rd5+696];
	mul.f64 	%fd7364, %fd7363, %fd7264;
	sub.f64 	%fd7365, %fd8521, %fd7364;
	ld.local.f64 	%fd7366, [%rd5+704];
	mul.f64 	%fd7367, %fd7366, %fd7238;
	sub.f64 	%fd7368, %fd7365, %fd7367;
	div.rn.f64 	%fd7369, %fd7368, %fd952;
	st.local.f64 	[%rd449+176], %fd7369;
	ld.local.f64 	%fd7370, [%rd5+664];
	mul.f64 	%fd7371, %fd7370, %fd7227;
	sub.f64 	%fd7372, %fd8522, %fd7371;
	ld.local.v2.f64 	{%fd7373, %fd7374}, [%rd5+672];
	mul.f64 	%fd7375, %fd7373, %fd7004;
	sub.f64 	%fd7376, %fd7372, %fd7375;
	mul.f64 	%fd7377, %fd7374, %fd6989;
	sub.f64 	%fd7378, %fd7376, %fd7377;
	div.rn.f64 	%fd7379, %fd7378, %fd951;
	st.local.f64 	[%rd449+168], %fd7379;
	ld.local.f64 	%fd7380, [%rd5+632];
	mul.f64 	%fd7381, %fd7380, %fd7052;
	sub.f64 	%fd7382, %fd8523, %fd7381;
	ld.local.v2.f64 	{%fd7383, %fd7384}, [%rd5+640];
	mul.f64 	%fd7385, %fd7383, %fd7037;
	sub.f64 	%fd7386, %fd7382, %fd7385;
	mul.f64 	%fd7387, %fd7384, %fd6992;
	sub.f64 	%fd7388, %fd7386, %fd7387;
	div.rn.f64 	%fd7389, %fd7388, %fd950;
	st.local.f64 	[%rd449+160], %fd7389;
	ld.local.v2.f64 	{%fd7390, %fd7391}, [%rd5+592];
	mul.f64 	%fd7392, %fd7390, %fd7227;
	sub.f64 	%fd7393, %fd8524, %fd7392;
	mul.f64 	%fd7394, %fd7391, %fd7004;
	sub.f64 	%fd7395, %fd7393, %fd7394;
	ld.local.v2.f64 	{%fd7396, %fd7397}, [%rd5+608];
	mul.f64 	%fd7398, %fd7396, %fd6997;
	sub.f64 	%fd7399, %fd7395, %fd7398;
	mul.f64 	%fd7400, %fd7397, %fd6989;
	sub.f64 	%fd7401, %fd7399, %fd7400;
	div.rn.f64 	%fd7402, %fd7401, %fd949;
	st.local.f64 	[%rd449+152], %fd7402;
	ld.local.f64 	%fd7403, [%rd5+552];
	mul.f64 	%fd7404, %fd7403, %fd7227;
	sub.f64 	%fd7405, %fd8525, %fd7404;
	ld.local.v2.f64 	{%fd7406, %fd7407}, [%rd5+560];
	mul.f64 	%fd7408, %fd7406, %fd7004;
	sub.f64 	%fd7409, %fd7405, %fd7408;
	mul.f64 	%fd7410, %fd7407, %fd6997;
	sub.f64 	%fd7411, %fd7409, %fd7410;
	ld.local.f64 	%fd7412, [%rd5+576];
	mul.f64 	%fd7413, %fd7412, %fd6989;
	sub.f64 	%fd7414, %fd7411, %fd7413;
	div.rn.f64 	%fd7415, %fd7414, %fd948;
	st.local.f64 	[%rd449+144], %fd7415;
	mul.f64 	%fd7416, %fd1022, %fd7264;
	sub.f64 	%fd7417, %fd6827, %fd7416;
	mul.f64 	%fd7418, %fd1023, %fd7255;
	sub.f64 	%fd7419, %fd7417, %fd7418;
	mul.f64 	%fd7420, %fd1024, %fd7238;
	sub.f64 	%fd7421, %fd7419, %fd7420;
	mul.f64 	%fd7422, %fd1025, %fd7198;
	sub.f64 	%fd7423, %fd7421, %fd7422;
	mul.f64 	%fd7424, %fd1026, %fd7113;
	sub.f64 	%fd7425, %fd7423, %fd7424;
	mul.f64 	%fd7426, %fd1027, %fd7063;
	sub.f64 	%fd7427, %fd7425, %fd7426;
	mul.f64 	%fd7428, %fd1028, %fd7052;
	sub.f64 	%fd7429, %fd7427, %fd7428;
	mul.f64 	%fd7430, %fd1029, %fd7037;
	sub.f64 	%fd7431, %fd7429, %fd7430;
	mul.f64 	%fd7432, %fd1030, %fd7004;
	sub.f64 	%fd7433, %fd7431, %fd7432;
	mul.f64 	%fd7434, %fd1031, %fd6997;
	sub.f64 	%fd7435, %fd7433, %fd7434;
	mul.f64 	%fd7436, %fd1032, %fd6992;
	sub.f64 	%fd7437, %fd7435, %fd7436;
	mul.f64 	%fd7438, %fd1033, %fd6989;
	sub.f64 	%fd7439, %fd7437, %fd7438;
	div.rn.f64 	%fd7440, %fd7439, %fd947;
	st.local.f64 	[%rd449+136], %fd7440;
	ld.local.v2.f64 	{%fd7441, %fd7442}, [%rd5+416];
	mul.f64 	%fd7443, %fd7441, %fd7264;
	sub.f64 	%fd7444, %fd8527, %fd7443;
	mul.f64 	%fd7445, %fd7442, %fd7238;
	sub.f64 	%fd7446, %fd7444, %fd7445;
	div.rn.f64 	%fd7447, %fd7446, %fd946;
	st.local.f64 	[%rd449+128], %fd7447;
	ld.local.f64 	%fd7448, [%rd5+392];
	mul.f64 	%fd7449, %fd7448, %fd7037;
	sub.f64 	%fd7450, %fd8528, %fd7449;
	ld.local.f64 	%fd7451, [%rd5+400];
	mul.f64 	%fd7452, %fd7451, %fd6992;
	sub.f64 	%fd7453, %fd7450, %fd7452;
	div.rn.f64 	%fd7454, %fd7453, %fd945;
	st.local.f64 	[%rd449+120], %fd7454;
	ld.local.f64 	%fd7455, [%rd5+376];
	mul.f64 	%fd7456, %fd7455, %fd6992;
	sub.f64 	%fd7457, %fd8529, %fd7456;
	div.rn.f64 	%fd7458, %fd7457, %fd944;
	st.local.f64 	[%rd449+112], %fd7458;
	ld.local.v2.f64 	{%fd7459, %fd7460}, [%rd5+352];
	mul.f64 	%fd7461, %fd7459, %fd7037;
	sub.f64 	%fd7462, %fd8530, %fd7461;
	mul.f64 	%fd7463, %fd7460, %fd6992;
	sub.f64 	%fd7464, %fd7462, %fd7463;
	div.rn.f64 	%fd7465, %fd7464, %fd943;
	st.local.f64 	[%rd449+104], %fd7465;
	ld.local.f64 	%fd7466, [%rd5+328];
	mul.f64 	%fd7467, %fd7466, %fd7052;
	sub.f64 	%fd7468, %fd8531, %fd7467;
	ld.local.f64 	%fd7469, [%rd5+336];
	mul.f64 	%fd7470, %fd7469, %fd7037;
	sub.f64 	%fd7471, %fd7468, %fd7470;
	div.rn.f64 	%fd7472, %fd7471, %fd942;
	st.local.f64 	[%rd449+96], %fd7472;
	ld.local.f64 	%fd7473, [%rd5+296];
	mul.f64 	%fd7474, %fd7473, %fd7248;
	sub.f64 	%fd7475, %fd8532, %fd7474;
	ld.local.v2.f64 	{%fd7476, %fd7477}, [%rd5+304];
	mul.f64 	%fd7478, %fd7476, %fd7024;
	sub.f64 	%fd7479, %fd7475, %fd7478;
	mul.f64 	%fd7480, %fd7477, %fd7013;
	sub.f64 	%fd7481, %fd7479, %fd7480;
	div.rn.f64 	%fd7482, %fd7481, %fd941;
	st.local.f64 	[%rd449+88], %fd7482;
	div.rn.f64 	%fd7483, %fd6825, %fd940;
	st.local.f64 	[%rd449+80], %fd7483;
	div.rn.f64 	%fd7484, %fd6823, %fd939;
	st.local.f64 	[%rd449+72], %fd7484;
	ld.local.v2.f64 	{%fd7485, %fd7486}, [%rd5+224];
	mul.f64 	%fd7487, %fd7485, %fd7277;
	sub.f64 	%fd7488, %fd8535, %fd7487;
	mul.f64 	%fd7489, %fd7486, %fd7217;
	sub.f64 	%fd7490, %fd7488, %fd7489;
	ld.local.v2.f64 	{%fd7491, %fd7492}, [%rd5+240];
	mul.f64 	%fd7493, %fd7491, %fd7052;
	sub.f64 	%fd7494, %fd7490, %fd7493;
	mul.f64 	%fd7495, %fd7492, %fd6992;
	sub.f64 	%fd7496, %fd7494, %fd7495;
	div.rn.f64 	%fd7497, %fd7496, %fd938;
	st.local.f64 	[%rd449+64], %fd7497;
	ld.local.f64 	%fd7498, [%rd5+200];
	mul.f64 	%fd7499, %fd7498, %fd7255;
	sub.f64 	%fd7500, %fd8536, %fd7499;
	ld.local.f64 	%fd7501, [%rd5+208];
	mul.f64 	%fd7502, %fd7501, %fd7052;
	sub.f64 	%fd7503, %fd7500, %fd7502;
	div.rn.f64 	%fd7504, %fd7503, %fd937;
	st.local.f64 	[%rd449+56], %fd7504;
	ld.local.f64 	%fd7505, [%rd5+152];
	mul.f64 	%fd7506, %fd7505, %fd7128;
	sub.f64 	%fd7507, %fd8537, %fd7506;
	ld.local.v2.f64 	{%fd7508, %fd7509}, [%rd5+160];
	mul.f64 	%fd7510, %fd7508, %fd7052;
	sub.f64 	%fd7511, %fd7507, %fd7510;
	mul.f64 	%fd7512, %fd7509, %fd6997;
	sub.f64 	%fd7513, %fd7511, %fd7512;
	ld.local.v2.f64 	{%fd7514, %fd7515}, [%rd5+176];
	mul.f64 	%fd7516, %fd7514, %fd6992;
	sub.f64 	%fd7517, %fd7513, %fd7516;
	mul.f64 	%fd7518, %fd7515, %fd6989;
	sub.f64 	%fd7519, %fd7517, %fd7518;
	div.rn.f64 	%fd7520, %fd7519, %fd936;
	st.local.f64 	[%rd449+48], %fd7520;
	ld.local.v2.f64 	{%fd7521, %fd7522}, [%rd5+128];
	mul.f64 	%fd7523, %fd7521, %fd7004;
	sub.f64 	%fd7524, %fd8538, %fd7523;
	mul.f64 	%fd7525, %fd7522, %fd6989;
	sub.f64 	%fd7526, %fd7524, %fd7525;
	div.rn.f64 	%fd7527, %fd7526, %fd935;
	st.local.f64 	[%rd449+40], %fd7527;
	ld.local.f64 	%fd7528, [%rd5+104];
	mul.f64 	%fd7529, %fd7528, %fd7004;
	sub.f64 	%fd7530, %fd8539, %fd7529;
	ld.local.f64 	%fd7531, [%rd5+112];
	mul.f64 	%fd7532, %fd7531, %fd6992;
	sub.f64 	%fd7533, %fd7530, %fd7532;
	div.rn.f64 	%fd7534, %fd7533, %fd934;
	st.local.f64 	[%rd449+32], %fd7534;
	ld.local.f64 	%fd7535, [%rd5+72];
	mul.f64 	%fd7536, %fd7535, %fd7243;
	sub.f64 	%fd7537, %fd8540, %fd7536;
	ld.local.v2.f64 	{%fd7538, %fd7539}, [%rd5+80];
	mul.f64 	%fd7540, %fd7538, %fd7024;
	sub.f64 	%fd7541, %fd7537, %fd7540;
	mul.f64 	%fd7542, %fd7539, %fd7013;
	sub.f64 	%fd7543, %fd7541, %fd7542;
	div.rn.f64 	%fd7544, %fd7543, %fd933;
	st.local.f64 	[%rd449+24], %fd7544;
	ld.local.f64 	%fd7545, [%rd5+40];
	mul.f64 	%fd7546, %fd7545, %fd7089;
	sub.f64 	%fd7547, %fd8541, %fd7546;
	ld.local.v2.f64 	{%fd7548, %fd7549}, [%rd5+48];
	mul.f64 	%fd7550, %fd7548, %fd7024;
	sub.f64 	%fd7551, %fd7547, %fd7550;
	mul.f64 	%fd7552, %fd7549, %fd7013;
	sub.f64 	%fd7553, %fd7551, %fd7552;
	div.rn.f64 	%fd7554, %fd7553, %fd932;
	st.local.f64 	[%rd449+16], %fd7554;
	ld.local.v2.f64 	{%fd7555, %fd7556}, [%rd5+16];
	mul.f64 	%fd7557, %fd7555, %fd7198;
	sub.f64 	%fd7558, %fd8542, %fd7557;
	mul.f64 	%fd7559, %fd7556, %fd7063;
	sub.f64 	%fd7560, %fd7558, %fd7559;
	div.rn.f64 	%fd7561, %fd7560, %fd931;
	st.local.f64 	[%rd449+8], %fd7561;
	div.rn.f64 	%fd7562, %fd8543, %fd930;
	st.local.f64 	[%rd449], %fd7562;
	add.s32 	%r1822, %r1822, 1;
	mul.wide.s32 	%rd450, %r1736, 480;
	mov.u64 	%rd451, ros;
	add.s64 	%rd452, %rd451, %rd450;
	ld.const.u32 	%r1575, [%rd452+-8];
	setp.eq.s32 	%p495, %r1822, %r1575;
	@%p495 bra 	$L__BB0_417;
	bra.uni 	$L__BB0_415;
$L__BB0_443:
	st.local.f64 	[%rd1], %fd737;
	mov.b64 	%rd456, 0;
	st.local.u64 	[%rd3], %rd456;
	ld.local.f64 	%fd7563, [%rd2+8];
	st.local.f64 	[%rd1+8], %fd7563;
	st.local.u64 	[%rd3+8], %rd456;
	ld.local.v2.f64 	{%fd7564, %fd7565}, [%rd2+16];
	st.local.f64 	[%rd1+16], %fd7564;
	st.local.u64 	[%rd3+16], %rd456;
	st.local.f64 	[%rd1+24], %fd7565;
	st.local.u64 	[%rd3+24], %rd456;
	ld.local.v2.f64 	{%fd7566, %fd7567}, [%rd2+32];
	st.local.f64 	[%rd1+32], %fd7566;
	st.local.u64 	[%rd3+32], %rd456;
	st.local.f64 	[%rd1+40], %fd7567;
	st.local.u64 	[%rd3+40], %rd456;
	ld.local.v2.f64 	{%fd7568, %fd7569}, [%rd2+48];
	st.local.f64 	[%rd1+48], %fd7568;
	st.local.u64 	[%rd3+48], %rd456;
	st.local.f64 	[%rd1+56], %fd7569;
	st.local.u64 	[%rd3+56], %rd456;
	ld.local.v2.f64 	{%fd7570, %fd7571}, [%rd2+64];
	st.local.f64 	[%rd1+64], %fd7570;
	st.local.u64 	[%rd3+64], %rd456;
	st.local.f64 	[%rd1+72], %fd7571;
	st.local.u64 	[%rd3+72], %rd456;
	ld.local.v2.f64 	{%fd7572, %fd7573}, [%rd2+80];
	st.local.f64 	[%rd1+80], %fd7572;
	st.local.u64 	[%rd3+80], %rd456;
	st.local.f64 	[%rd1+88], %fd7573;
	st.local.u64 	[%rd3+88], %rd456;
	ld.local.v2.f64 	{%fd7574, %fd7575}, [%rd2+96];
	st.local.f64 	[%rd1+96], %fd7574;
	st.local.u64 	[%rd3+96], %rd456;
	st.local.f64 	[%rd1+104], %fd7575;
	st.local.u64 	[%rd3+104], %rd456;
	ld.local.v2.f64 	{%fd7576, %fd7577}, [%rd2+112];
	st.local.f64 	[%rd1+112], %fd7576;
	st.local.u64 	[%rd3+112], %rd456;
	st.local.f64 	[%rd1+120], %fd7577;
	st.local.u64 	[%rd3+120], %rd456;
	ld.local.v2.f64 	{%fd7578, %fd7579}, [%rd2+128];
	st.local.f64 	[%rd1+128], %fd7578;
	st.local.u64 	[%rd3+128], %rd456;
	st.local.f64 	[%rd1+136], %fd7579;
	st.local.u64 	[%rd3+136], %rd456;
	ld.local.v2.f64 	{%fd7580, %fd7581}, [%rd2+144];
	st.local.f64 	[%rd1+144], %fd7580;
	st.local.u64 	[%rd3+144], %rd456;
	st.local.f64 	[%rd1+152], %fd7581;
	st.local.u64 	[%rd3+152], %rd456;
	ld.local.v2.f64 	{%fd7582, %fd7583}, [%rd2+160];
	st.local.f64 	[%rd1+160], %fd7582;
	st.local.u64 	[%rd3+160], %rd456;
	st.local.f64 	[%rd1+168], %fd7583;
	st.local.u64 	[%rd3+168], %rd456;
	ld.local.v2.f64 	{%fd7584, %fd7585}, [%rd2+176];
	st.local.f64 	[%rd1+176], %fd7584;
	st.local.u64 	[%rd3+176], %rd456;
	st.local.f64 	[%rd1+184], %fd7585;
	st.local.u64 	[%rd3+184], %rd456;
	ld.local.v2.f64 	{%fd7586, %fd7587}, [%rd2+192];
	st.local.f64 	[%rd1+192], %fd7586;
	st.local.u64 	[%rd3+192], %rd456;
	st.local.f64 	[%rd1+200], %fd7587;
	st.local.u64 	[%rd3+200], %rd456;
	ld.local.v2.f64 	{%fd7588, %fd7589}, [%rd2+208];
	st.local.f64 	[%rd1+208], %fd7588;
	st.local.u64 	[%rd3+208], %rd456;
	st.local.f64 	[%rd1+216], %fd7589;
	st.local.u64 	[%rd3+216], %rd456;
	st.local.f64 	[%rd1+224], %fd633;
	st.local.u64 	[%rd3+224], %rd456;
	st.local.f64 	[%rd1+232], %fd634;
	st.local.u64 	[%rd3+232], %rd456;
	st.local.f64 	[%rd1+240], %fd636;
	st.local.u64 	[%rd3+240], %rd456;
	st.local.f64 	[%rd1+248], %fd637;
	st.local.u64 	[%rd3+248], %rd456;
	st.local.f64 	[%rd1+256], %fd712;
	st.local.u64 	[%rd3+256], %rd456;
	st.local.f64 	[%rd1+264], %fd713;
	st.local.u64 	[%rd3+264], %rd456;
	st.local.f64 	[%rd1+272], %fd727;
	st.local.u64 	[%rd3+272], %rd456;
	st.local.f64 	[%rd1+280], %fd728;
	st.local.u64 	[%rd3+280], %rd456;
	st.local.f64 	[%rd1+288], %fd718;
	st.local.u64 	[%rd3+288], %rd456;
	st.local.f64 	[%rd1+296], %fd719;
	st.local.u64 	[%rd3+296], %rd456;
	st.local.f64 	[%rd1+304], %fd686;
	st.local.u64 	[%rd3+304], %rd456;
	st.local.f64 	[%rd1+312], %fd687;
	st.local.u64 	[%rd3+312], %rd456;
	st.local.f64 	[%rd1+320], %fd630;
	st.local.u64 	[%rd3+320], %rd456;
	st.local.f64 	[%rd1+328], %fd631;
	st.local.u64 	[%rd3+328], %rd456;
	st.local.f64 	[%rd1+336], %fd679;
	st.local.u64 	[%rd3+336], %rd456;
	st.local.f64 	[%rd1+344], %fd680;
	st.local.u64 	[%rd3+344], %rd456;
	st.local.f64 	[%rd1+352], %fd689;
	st.local.u64 	[%rd3+352], %rd456;
	st.local.f64 	[%rd1+360], %fd690;
	st.local.u64 	[%rd3+360], %rd456;
	st.local.f64 	[%rd1+368], %fd650;
	st.local.u64 	[%rd3+368], %rd456;
	st.local.f64 	[%rd1+376], %fd651;
	st.local.u64 	[%rd3+376], %rd456;
	st.local.f64 	[%rd1+384], %fd669;
	st.local.u64 	[%rd3+384], %rd456;
	st.local.f64 	[%rd1+392], %fd670;
	st.local.u64 	[%rd3+392], %rd456;
	st.local.f64 	[%rd1+400], %fd682;
	st.local.u64 	[%rd3+400], %rd456;
	st.local.f64 	[%rd1+408], %fd683;
	st.local.u64 	[%rd3+408], %rd456;
	st.local.f64 	[%rd1+416], %fd652;
	st.local.u64 	[%rd3+416], %rd456;
	st.local.f64 	[%rd1+424], %fd653;
	st.local.u64 	[%rd3+424], %rd456;
	st.local.f64 	[%rd1+432], %fd672;
	st.local.u64 	[%rd3+432], %rd456;
	st.local.f64 	[%rd1+440], %fd673;
	st.local.u64 	[%rd3+440], %rd456;
	st.local.f64 	[%rd1+448], %fd699;
	st.local.u64 	[%rd3+448], %rd456;
	st.local.f64 	[%rd1+456], %fd700;
	st.local.u64 	[%rd3+456], %rd456;
	st.local.f64 	[%rd1+464], %fd666;
	st.local.u64 	[%rd3+464], %rd456;
	st.local.f64 	[%rd1+472], %fd667;
	st.local.u64 	[%rd3+472], %rd456;
	st.local.f64 	[%rd1+480], %fd702;
	st.local.u64 	[%rd3+480], %rd456;
	st.local.f64 	[%rd1+488], %fd703;
	st.local.u64 	[%rd3+488], %rd456;
	st.local.f64 	[%rd1+496], %fd675;
	st.local.u64 	[%rd3+496], %rd456;
	st.local.f64 	[%rd1+504], %fd676;
	st.local.u64 	[%rd3+504], %rd456;
	st.local.f64 	[%rd1+512], %fd639;
	st.local.u64 	[%rd3+512], %rd456;
	st.local.f64 	[%rd1+520], %fd640;
	st.local.u64 	[%rd3+520], %rd456;
	st.local.f64 	[%rd1+528], %fd641;
	st.local.u64 	[%rd3+528], %rd456;
	st.local.f64 	[%rd1+536], %fd642;
	st.local.u64 	[%rd3+536], %rd456;
	st.local.f64 	[%rd1+544], %fd657;
	st.local.u64 	[%rd3+544], %rd456;
	st.local.f64 	[%rd1+552], %fd658;
	st.local.u64 	[%rd3+552], %rd456;
	st.local.f64 	[%rd1+560], %fd645;
	st.local.u64 	[%rd3+560], %rd456;
	st.local.f64 	[%rd1+568], %fd646;
	st.local.u64 	[%rd3+568], %rd456;
	st.local.f64 	[%rd1+576], %fd694;
	st.local.u64 	[%rd3+576], %rd456;
$L__BB0_444:
	ld.param.u32 	%r1727, [_Z10RosenbrockPdddS_PiiiiiiddddddddPKdS2_S2_S2_S2_i_param_6];
	setp.eq.s32 	%p506, %r1727, 0;
	@%p506 bra 	$L__BB0_469;
	mov.f64 	%fd8617, 0d0000000000000000;
	mov.b32 	%r1827, 0;
$L__BB0_446:
	ld.param.u64 	%rd587, [_Z10RosenbrockPdddS_PiiiiiiddddddddPKdS2_S2_S2_S2_i_param_19];
	ld.param.u64 	%rd582, [_Z10RosenbrockPdddS_PiiiiiiddddddddPKdS2_S2_S2_S2_i_param_18];
	setp.lt.s32 	%p507, %r480, 0;
	and.b32  	%r1606, %r480, 2146435072;
	setp.eq.s32 	%p508, %r1606, 1062207488;
	mul.wide.u32 	%rd525, %r1827, 8;
	add.s64 	%rd526, %rd2, %rd525;
	ld.local.f64 	%fd7661, [%rd526];
	abs.f64 	%fd7662, %fd7661;
	add.s64 	%rd527, %rd1, %rd525;
	ld.local.f64 	%fd7663, [%rd527];
	abs.f64 	%fd7664, %fd7663;
	max.f64 	%fd7665, %fd7662, %fd7664;
	cvta.to.global.u64 	%rd528, %rd582;
	add.s64 	%rd529, %rd528, %rd525;
	ld.global.nc.f64 	%fd7666, [%rd529];
	cvta.to.global.u64 	%rd530, %rd587;
	add.s64 	%rd531, %rd530, %rd525;
	ld.global.nc.f64 	%fd7667, [%rd531];
	fma.rn.f64 	%fd7668, %fd7667, %fd7665, %fd7666;
	add.s64 	%rd532, %rd3, %rd525;
	ld.local.f64 	%fd7669, [%rd532];
	div.rn.f64 	%fd2036, %fd7669, %fd7668;
	{
	.reg .b32 %temp; 
	mov.b64 	{%temp, %r374}, %fd2036;
	}
	abs.f64 	%fd2037, %fd2036;
	{ // callseq 23, 0
	.param .b64 param0;
	st.param.f64 	[param0], %fd2037;
	.param .b64 param1;
	st.param.f64 	[param1], 0d4000000000000000;
	.param .b64 retval0;
	call.uni (retval0), 
	__internal_accurate_pow, 
	(
	param0, 
	param1
	);
	ld.param.f64 	%fd7670, [retval0];
	} // callseq 23
	setp.lt.s32 	%p509, %r374, 0;
	neg.f64 	%fd7672, %fd7670;
	selp.f64 	%fd7673, %fd7672, %fd7670, %p508;
	selp.f64 	%fd7674, %fd7673, %fd7670, %p509;
	setp.eq.f64 	%p510, %fd2036, 0d0000000000000000;
	selp.b32 	%r1607, %r374, 0, %p508;
	or.b32  	%r1608, %r1607, 2146435072;
	selp.b32 	%r1609, %r1608, %r1607, %p507;
	mov.b32 	%r1610, 0;
	mov.b64 	%fd7675, {%r1610, %r1609};
	selp.f64 	%fd8618, %fd7675, %fd7674, %p510;
	add.f64 	%fd7676, %fd2036, 0d4000000000000000;
	{
	.reg .b32 %temp; 
	mov.b64 	{%temp, %r1611}, %fd7676;
	}
	and.b32  	%r1612, %r1611, 2146435072;
	setp.ne.s32 	%p511, %r1612, 2146435072;
	@%p511 bra 	$L__BB0_451;
	setp.num.f64 	%p512, %fd2036, %fd2036;
	@%p512 bra 	$L__BB0_449;
	mov.f64 	%fd7677, 0d4000000000000000;
	add.rn.f64 	%fd8618, %fd2036, %fd7677;
	bra.uni 	$L__BB0_451;
$L__BB0_449:
	setp.neu.f64 	%p513, %fd2037, 0d7FF0000000000000;
	@%p513 bra 	$L__BB0_451;
	selp.b32 	%r1613, 0, 2146435072, %p507;
	or.b32  	%r1614, %r1613, -2147483648;
	selp.b32 	%r1615, %r1614, %r1613, %p1;
	selp.b32 	%r1616, %r1615, %r1613, %p509;
	mov.b32 	%r1617, 0;
	mov.b64 	%fd8618, {%r1617, %r1616};
$L__BB0_451:
	setp.eq.f64 	%p516, %fd2036, 0d3FF0000000000000;
	selp.f64 	%fd7678, 0d3FF0000000000000, %fd8618, %p516;
	add.f64 	%fd2042, %fd8617, %fd7678;
	setp.eq.s32 	%p517, %r1827, 72;
	@%p517 bra 	$L__BB0_468;
	ld.param.u64 	%rd588, [_Z10RosenbrockPdddS_PiiiiiiddddddddPKdS2_S2_S2_S2_i_param_19];
	ld.param.u64 	%rd583, [_Z10RosenbrockPdddS_PiiiiiiddddddddPKdS2_S2_S2_S2_i_param_18];
	and.b32  	%r1618, %r480, 2146435072;
	setp.eq.s32 	%p519, %r1618, 1062207488;
	mul.wide.u32 	%rd533, %r1827, 8;
	add.s64 	%rd534, %rd2, %rd533;
	ld.local.f64 	%fd7679, [%rd534+8];
	abs.f64 	%fd7680, %fd7679;
	add.s64 	%rd535, %rd1, %rd533;
	ld.local.f64 	%fd7681, [%rd535+8];
	abs.f64 	%fd7682, %fd7681;
	max.f64 	%fd7683, %fd7680, %fd7682;
	cvta.to.global.u64 	%rd536, %rd583;
	add.s64 	%rd537, %rd536, %rd533;
	ld.global.nc.f64 	%fd7684, [%rd537+8];
	cvta.to.global.u64 	%rd538, %rd588;
	add.s64 	%rd539, %rd538, %rd533;
	ld.global.nc.f64 	%fd7685, [%rd539+8];
	fma.rn.f64 	%fd7686, %fd7685, %fd7683, %fd7684;
	add.s64 	%rd540, %rd3, %rd533;
	ld.local.f64 	%fd7687, [%rd540+8];
	div.rn.f64 	%fd2043, %fd7687, %fd7686;
	{
	.reg .b32 %temp; 
	mov.b64 	{%temp, %r375}, %fd2043;
	}
	abs.f64 	%fd2044, %fd2043;
	{ // callseq 24, 0
	.param .b64 param0;
	st.param.f64 	[param0], %fd2044;
	.param .b64 param1;
	st.param.f64 	[param1], 0d4000000000000000;
	.param .b64 retval0;
	call.uni (retval0), 
	__internal_accurate_pow, 
	(
	param0, 
	param1
	);
	ld.param.f64 	%fd7688, [retval0];
	} // callseq 24
	setp.lt.s32 	%p520, %r375, 0;
	neg.f64 	%fd7690, %fd7688;
	selp.f64 	%fd7691, %fd7690, %fd7688, %p519;
	selp.f64 	%fd7692, %fd7691, %fd7688, %p520;
	setp.eq.f64 	%p521, %fd2043, 0d0000000000000000;
	selp.b32 	%r1619, %r375, 0, %p519;
	or.b32  	%r1620, %r1619, 2146435072;
	selp.b32 	%r1621, %r1620, %r1619, %p507;
	mov.b32 	%r1622, 0;
	mov.b64 	%fd7693, {%r1622, %r1621};
	selp.f64 	%fd8619, %fd7693, %fd7692, %p521;
	add.f64 	%fd7694, %fd2043, 0d4000000000000000;
	{
	.reg .b32 %temp; 
	mov.b64 	{%temp, %r1623}, %fd7694;
	}
	and.b32  	%r1624, %r1623, 2146435072;
	setp.ne.s32 	%p522, %r1624, 2146435072;
	@%p522 bra 	$L__BB0_457;
	setp.nan.f64 	%p523, %fd2043, %fd2043;
	@%p523 bra 	$L__BB0_456;
	setp.neu.f64 	%p524, %fd2044, 0d7FF0000000000000;
	@%p524 bra 	$L__BB0_457;
	setp.lt.s32 	%p526, %r480, 0;
	selp.b32 	%r1625, 0, 2146435072, %p526;
	or.b32  	%r1626, %r1625, -2147483648;
	selp.b32 	%r1627, %r1626, %r1625, %p1;
	selp.b32 	%r1628, %r1627, %r1625, %p520;
	mov.b32 	%r1629, 0;
	mov.b64 	%fd8619, {%r1629, %r1628};
	bra.uni 	$L__BB0_457;
$L__BB0_456:
	mov.f64 	%fd7695, 0d4000000000000000;
	add.rn.f64 	%fd8619, %fd2043, %fd7695;
$L__BB0_457:
	ld.param.u64 	%rd589, [_Z10RosenbrockPdddS_PiiiiiiddddddddPKdS2_S2_S2_S2_i_param_19];
	ld.param.u64 	%rd584, [_Z10RosenbrockPdddS_PiiiiiiddddddddPKdS2_S2_S2_S2_i_param_18];
	setp.lt.s32 	%p527, %r480, 0;
	and.b32  	%r1630, %r480, 2146435072;
	setp.eq.s32 	%p528, %r1630, 1062207488;
	setp.eq.f64 	%p529, %fd2043, 0d3FF0000000000000;
	selp.f64 	%fd7696, 0d3FF0000000000000, %fd8619, %p529;
	add.f64 	%fd2049, %fd2042, %fd7696;
	mul.wide.u32 	%rd541, %r1827, 8;
	add.s64 	%rd542, %rd2, %rd541;
	ld.local.f64 	%fd7697, [%rd542+16];
	abs.f64 	%fd7698, %fd7697;
	add.s64 	%rd543, %rd1, %rd541;
	ld.local.f64 	%fd7699, [%rd543+16];
	abs.f64 	%fd7700, %fd7699;
	max.f64 	%fd7701, %fd7698, %fd7700;
	cvta.to.global.u64 	%rd544, %rd584;
	add.s64 	%rd545, %rd544, %rd541;
	ld.global.nc.f64 	%fd7702, [%rd545+16];
	cvta.to.global.u64 	%rd546, %rd589;
	add.s64 	%rd547, %rd546, %rd541;
	ld.global.nc.f64 	%fd7703, [%rd547+16];
	fma.rn.f64 	%fd7704, %fd7703, %fd7701, %fd7702;
	add.s64 	%rd548, %rd3, %rd541;
	ld.local.f64 	%fd7705, [%rd548+16];
	div.rn.f64 	%fd2050, %fd7705, %fd7704;
	{
	.reg .b32 %temp; 
	mov.b64 	{%temp, %r376}, %fd2050;
	}
	abs.f64 	%fd2051, %fd2050;
	{ // callseq 25, 0
	.param .b64 param0;
	st.param.f64 	[param0], %fd2051;
	.param .b64 param1;
	st.param.f64 	[param1], 0d4000000000000000;
	.param .b64 retval0;
	call.uni (retval0), 
	__internal_accurate_pow, 
	(
	param0, 
	param1
	);
	ld.param.f64 	%fd7706, [retval0];
	} // callseq 25
	setp.lt.s32 	%p530, %r376, 0;
	neg.f64 	%fd7708, %fd7706;
	selp.f64 	%fd7709, %fd7708, %fd7706, %p528;
	selp.f64 	%fd7710, %fd7709, %fd7706, %p530;
	setp.eq.f64 	%p531, %fd2050, 0d0000000000000000;
	selp.b32 	%r1631, %r376, 0, %p528;
	or.b32  	%r1632, %r1631, 2146435072;
	selp.b32 	%r1633, %r1632, %r1631, %p527;
	mov.b32 	%r1634, 0;
	mov.b64 	%fd7711, {%r1634, %r1633};
	selp.f64 	%fd8620, %fd7711, %fd7710, %p531;
	add.f64 	%fd7712, %fd2050, 0d4000000000000000;
	{
	.reg .b32 %temp; 
	mov.b64 	{%temp, %r1635}, %fd7712;
	}
	and.b32  	%r1636, %r1635, 2146435072;
	setp.ne.s32 	%p532, %r1636, 2146435072;
	@%p532 bra 	$L__BB0_462;
	setp.nan.f64 	%p533, %fd2050, %fd2050;
	@%p533 bra 	$L__BB0_461;
	setp.neu.f64 	%p534, %fd2051, 0d7FF0000000000000;
	@%p534 bra 	$L__BB0_462;
	selp.b32 	%r1637, 0, 2146435072, %p527;
	or.b32  	%r1638, %r1637, -2147483648;
	selp.b32 	%r1639, %r1638, %r1637, %p1;
	selp.b32 	%r1640, %r1639, %r1637, %p530;
	mov.b32 	%r1641, 0;
	mov.b64 	%fd8620, {%r1641, %r1640};
	bra.uni 	$L__BB0_462;
$L__BB0_461:
	mov.f64 	%fd7713, 0d4000000000000000;
	add.rn.f64 	%fd8620, %fd2050, %fd7713;
$L__BB0_462:
	ld.param.u64 	%rd590, [_Z10RosenbrockPdddS_PiiiiiiddddddddPKdS2_S2_S2_S2_i_param_19];
	ld.param.u64 	%rd585, [_Z10RosenbrockPdddS_PiiiiiiddddddddPKdS2_S2_S2_S2_i_param_18];
	and.b32  	%r1642, %r480, 2146435072;
	setp.eq.s32 	%p538, %r1642, 1062207488;
	setp.eq.f64 	%p539, %fd2050, 0d3FF0000000000000;
	selp.f64 	%fd7714, 0d3FF0000000000000, %fd8620, %p539;
	add.f64 	%fd2056, %fd2049, %fd7714;
	mul.wide.u32 	%rd549, %r1827, 8;
	add.s64 	%rd550, %rd2, %rd549;
	ld.local.f64 	%fd7715, [%rd550+24];
	abs.f64 	%fd7716, %fd7715;
	add.s64 	%rd551, %rd1, %rd549;
	ld.local.f64 	%fd7717, [%rd551+24];
	abs.f64 	%fd7718, %fd7717;
	max.f64 	%fd7719, %fd7716, %fd7718;
	cvta.to.global.u64 	%rd552, %rd585;
	add.s64 	%rd553, %rd552, %rd549;
	ld.global.nc.f64 	%fd7720, [%rd553+24];
	cvta.to.global.u64 	%rd554, %rd590;
	add.s64 	%rd555, %rd554, %rd549;
	ld.global.nc.f64 	%fd7721, [%rd555+24];
	fma.rn.f64 	%fd7722, %fd7721, %fd7719, %fd7720;
	add.s64 	%rd556, %rd3, %rd549;
	ld.local.f64 	%fd7723, [%rd556+24];
	div.rn.f64 	%fd2057, %fd7723, %fd7722;
	{
	.reg .b32 %temp; 
	mov.b64 	{%temp, %r377}, %fd2057;
	}
	abs.f64 	%fd2058, %fd2057;
	{ // callseq 26, 0
	.param .b64 param0;
	st.param.f64 	[param0], %fd2058;
	.param .b64 param1;
	st.param.f64 	[param1], 0d4000000000000000;
	.param .b64 retval0;
	call.uni (retval0), 
	__internal_accurate_pow, 
	(
	param0, 
	param1
	);
	ld.param.f64 	%fd7724, [retval0];
	} // callseq 26
	setp.lt.s32 	%p540, %r377, 0;
	neg.f64 	%fd7726, %fd7724;
	selp.f64 	%fd7727, %fd7726, %fd7724, %p538;
	selp.f64 	%fd7728, %fd7727, %fd7724, %p540;
	setp.eq.f64 	%p541, %fd2057, 0d0000000000000000;
	selp.b32 	%r1643, %r377, 0, %p538;
	or.b32  	%r1644, %r1643, 2146435072;
	selp.b32 	%r1645, %r1644, %r1643, %p527;
	mov.b32 	%r1646, 0;
	mov.b64 	%fd7729, {%r1646, %r1645};
	selp.f64 	%fd8621, %fd7729, %fd7728, %p541;
	add.f64 	%fd7730, %fd2057, 0d4000000000000000;
	{
	.reg .b32 %temp; 
	mov.b64 	{%temp, %r1647}, %fd7730;
	}
	and.b32  	%r1648, %r1647, 2146435072;
	setp.ne.s32 	%p542, %r1648, 2146435072;
	@%p542 bra 	$L__BB0_467;
	setp.nan.f64 	%p543, %fd2057, %fd2057;
	@%p543 bra 	$L__BB0_466;
	setp.neu.f64 	%p544, %fd2058, 0d7FF0000000000000;
	@%p544 bra 	$L__BB0_467;
	setp.lt.s32 	%p546, %r480, 0;
	selp.b32 	%r1649, 0, 2146435072, %p546;
	or.b32  	%r1650, %r1649, -2147483648;
	selp.b32 	%r1651, %r1650, %r1649, %p1;
	selp.b32 	%r1652, %r1651, %r1649, %p540;
	mov.b32 	%r1653, 0;
	mov.b64 	%fd8621, {%r1653, %r1652};
	bra.uni 	$L__BB0_467;
$L__BB0_466:
	mov.f64 	%fd7731, 0d4000000000000000;
	add.rn.f64 	%fd8621, %fd2057, %fd7731;
$L__BB0_467:
	setp.eq.f64 	%p547, %fd2057, 0d3FF0000000000000;
	selp.f64 	%fd7732, 0d3FF0000000000000, %fd8621, %p547;
	add.f64 	%fd8617, %fd2056, %fd7732;
	add.s32 	%r1827, %r1827, 4;
	bra.uni 	$L__BB0_446;
$L__BB0_468:
	div.rn.f64 	%fd7733, %fd2042, 0d4052400000000000;
	sqrt.rn.f64 	%fd8627, %fd7733;
	bra.uni 	$L__BB0_493;
$L__BB0_469:
	ld.param.u64 	%rd591, [_Z10RosenbrockPdddS_PiiiiiiddddddddPKdS2_S2_S2_S2_i_param_19];
	ld.param.u64 	%rd586, [_Z10RosenbrockPdddS_PiiiiiiddddddddPKdS2_S2_S2_S2_i_param_18];
	cvta.to.global.u64 	%rd557, %rd586;
	ld.global.nc.f64 	%fd2065, [%rd557];
	cvta.to.global.u64 	%rd558, %rd591;
	ld.global.nc.f64 	%fd2066, [%rd558];
	mov.f64 	%fd8622, 0d0000000000000000;
	mov.b32 	%r1828, 0;
$L__BB0_470:
	setp.lt.s32 	%p548, %r480, 0;
	and.b32  	%r1655, %r480, 2146435072;
	setp.eq.s32 	%p549, %r1655, 1062207488;
	mul.wide.u32 	%rd559, %r1828, 8;
	add.s64 	%rd560, %rd2, %rd559;
	ld.local.f64 	%fd7735, [%rd560];
	abs.f64 	%fd7736, %fd7735;
	add.s64 	%rd561, %rd1, %rd559;
	ld.local.f64 	%fd7737, [%rd561];
	abs.f64 	%fd7738, %fd7737;
	max.f64 	%fd7739, %fd7736, %fd7738;
	fma.rn.f64 	%fd7740, %fd2066, %fd7739, %fd2065;
	add.s64 	%rd562, %rd3, %rd559;
	ld.local.f64 	%fd7741, [%rd562];
	div.rn.f64 	%fd2068, %fd7741, %fd7740;
	{
	.reg .b32 %temp; 
	mov.b64 	{%temp, %r380}, %fd2068;
	}
	abs.f64 	%fd2069, %fd2068;
	{ // callseq 27, 0
	.param .b64 param0;
	st.param.f64 	[param0], %fd2069;
	.param .b64 param1;
	st.param.f64 	[param1], 0d4000000000000000;
	.param .b64 retval0;
	call.uni (retval0), 
	__internal_accurate_pow, 
	(
	param0, 
	param1
	);
	ld.param.f64 	%fd7742, [retval0];
	} // callseq 27
	setp.lt.s32 	%p550, %r380, 0;
	neg.f64 	%fd7744, %fd7742;
	selp.f64 	%fd7745, %fd7744, %fd7742, %p549;
	selp.f64 	%fd7746, %fd7745, %fd7742, %p550;
	setp.eq.f64 	%p551, %fd2068, 0d0000000000000000;
	selp.b32 	%r1656, %r380, 0, %p549;
	or.b32  	%r1657, %r1656, 2146435072;
	selp.b32 	%r1658, %r1657, %r1656, %p548;
	mov.b32 	%r1659, 0;
	mov.b64 	%fd7747, {%r1659, %r1658};
	selp.f64 	%fd8623, %fd7747, %fd7746, %p551;
	add.f64 	%fd7748, %fd2068, 0d4000000000000000;
	{
	.reg .b32 %temp; 
	mov.b64 	{%temp, %r1660}, %fd7748;
	}
	and.b32  	%r1661, %r1660, 2146435072;
	setp.ne.s32 	%p552, %r1661, 2146435072;
	@%p552 bra 	$L__BB0_475;
	setp.num.f64 	%p553, %fd2068, %fd2068;
	@%p553 bra 	$L__BB0_473;
	mov.f64 	%fd7749, 0d4000000000000000;
	add.rn.f64 	%fd8623, %fd2068, %fd7749;
	bra.uni 	$L__BB0_475;
$L__BB0_473:
	setp.neu.f64 	%p554, %fd2069, 0d7FF0000000000000;
	@%p554 bra 	$L__BB0_475;
	selp.b32 	%r1662, 0, 2146435072, %p548;
	or.b32  	%r1663, %r1662, -2147483648;
	selp.b32 	%r1664, %r1663, %r1662, %p1;
	selp.b32 	%r1665, %r1664, %r1662, %p550;
	mov.b32 	%r1666, 0;
	mov.b64 	%fd8623, {%r1666, %r1665};
$L__BB0_475:
	setp.eq.f64 	%p557, %fd2068, 0d3FF0000000000000;
	selp.f64 	%fd7750, 0d3FF0000000000000, %fd8623, %p557;
	add.f64 	%fd2074, %fd8622, %fd7750;
	setp.eq.s32 	%p558, %r1828, 72;
	@%p558 bra 	$L__BB0_492;
	and.b32  	%r1667, %r480, 2146435072;
	setp.eq.s32 	%p560, %r1667, 1062207488;
	mul.wide.u32 	%rd563, %r1828, 8;
	add.s64 	%rd564, %rd2, %rd563;
	ld.local.f64 	%fd7751, [%rd564+8];
	abs.f64 	%fd7752, %fd7751;
	add.s64 	%rd565, %rd1, %rd563;
	ld.local.f64 	%fd7753, [%rd565+8];
	abs.f64 	%fd7754, %fd7753;
	max.f64 	%fd7755, %fd7752, %fd7754;
	fma.rn.f64 	%fd7756, %fd2066, %fd7755, %fd2065;
	add.s64 	%rd566, %rd3, %rd563;
	ld.local.f64 	%fd7757, [%rd566+8];
	div.rn.f64 	%fd2075, %fd7757, %fd7756;
	{
	.reg .b32 %temp; 
	mov.b64 	{%temp, %r381}, %fd2075;
	}
	abs.f64 	%fd2076, %fd2075;
	{ // callseq 28, 0
	.param .b64 param0;
	st.param.f64 	[param0], %fd2076;
	.param .b64 param1;
	st.param.f64 	[param1], 0d4000000000000000;
	.param .b64 retval0;
	call.uni (retval0), 
	__internal_accurate_pow, 
	(
	param0, 
	param1
	);
	ld.param.f64 	%fd7758, [retval0];
	} // callseq 28
	setp.lt.s32 	%p561, %r381, 0;
	neg.f64 	%fd7760, %fd7758;
	selp.f64 	%fd7761, %fd7760, %fd7758, %p560;
	selp.f64 	%fd7762, %fd7761, %fd7758, %p561;
	setp.eq.f64 	%p562, %fd2075, 0d0000000000000000;
	selp.b32 	%r1668, %r381, 0, %p560;
	or.b32  	%r1669, %r1668, 2146435072;
	selp.b32 	%r1670, %r1669, %r1668, %p548;
	mov.b32 	%r1671, 0;
	mov.b64 	%fd7763, {%r1671, %r1670};
	selp.f64 	%fd8624, %fd7763, %fd7762, %p562;
	add.f64 	%fd7764, %fd2075, 0d4000000000000000;
	{
	.reg .b32 %temp; 
	mov.b64 	{%temp, %r1672}, %fd7764;
	}
	and.b32  	%r1673, %r1672, 2146435072;
	setp.ne.s32 	%p563, %r1673, 2146435072;
	@%p563 bra 	$L__BB0_481;
	setp.nan.f64 	%p564, %fd2075, %fd2075;
	@%p564 bra 	$L__BB0_480;
	setp.neu.f64 	%p565, %fd2076, 0d7FF0000000000000;
	@%p565 bra 	$L__BB0_481;
	setp.lt.s32 	%p567, %r480, 0;
	selp.b32 	%r1674, 0, 2146435072, %p567;
	or.b32  	%r1675, %r1674, -2147483648;
	selp.b32 	%r1676, %r1675, %r1674, %p1;
	selp.b32 	%r1677, %r1676, %r1674, %p561;
	mov.b32 	%r1678, 0;
	mov.b64 	%fd8624, {%r1678, %r1677};
	bra.uni 	$L__BB0_481;
$L__BB0_480:
	mov.f64 	%fd7765, 0d4000000000000000;
	add.rn.f64 	%fd8624, %fd2075, %fd7765;
$L__BB0_481:
	setp.lt.s32 	%p568, %r480, 0;
	and.b32  	%r1679, %r480, 2146435072;
	setp.eq.s32 	%p569, %r1679, 1062207488;
	setp.eq.f64 	%p570, %fd2075, 0d3FF0000000000000;
	selp.f64 	%fd7766, 0d3FF0000000000000, %fd8624, %p570;
	add.f64 	%fd2081, %fd2074, %fd7766;
	mul.wide.u32 	%rd567, %r1828, 8;
	add.s64 	%rd568, %rd2, %rd567;
	ld.local.f64 	%fd7767, [%rd568+16];
	abs.f64 	%fd7768, %fd7767;
	add.s64 	%rd569, %rd1, %rd567;
	ld.local.f64 	%fd7769, [%rd569+16];
	abs.f64 	%fd7770, %fd7769;
	max.f64 	%fd7771, %fd7768, %fd7770;
	fma.rn.f64 	%fd7772, %fd2066, %fd7771, %fd2065;
	add.s64 	%rd570, %rd3, %rd567;
	ld.local.f64 	%fd7773, [%rd570+16];
	div.rn.f64 	%fd2082, %fd7773, %fd7772;
	{
	.reg .b32 %temp; 
	mov.b64 	{%temp, %r382}, %fd2082;
	}
	abs.f64 	%fd2083, %fd2082;
	{ // callseq 29, 0
	.param .b64 param0;
	st.param.f64 	[param0], %fd2083;
	.param .b64 param1;
	st.param.f64 	[param1], 0d4000000000000000;
	.param .b64 retval0;
	call.uni (retval0), 
	__internal_accurate_pow, 
	(
	param0, 
	param1
	);
	ld.param.f64 	%fd7774, [retval0];
	} // callseq 29
	setp.lt.s32 	%p571, %r382, 0;
	neg.f64 	%fd7776, %fd7774;
	selp.f64 	%fd7777, %fd7776, %fd7774, %p569;
	selp.f64 	%fd7778, %fd7777, %fd7774, %p571;
	setp.eq.f64 	%p572, %fd2082, 0d0000000000000000;
	selp.b32 	%r1680, %r382, 0, %p569;
	or.b32  	%r1681, %r1680, 2146435072;
	selp.b32 	%r1682, %r1681, %r1680, %p568;
	mov.b32 	%r1683, 0;
	mov.b64 	%fd7779, {%r1683, %r1682};
	selp.f64 	%fd8625, %fd7779, %fd7778, %p572;
	add.f64 	%fd7780, %fd2082, 0d4000000000000000;
	{
	.reg .b32 %temp; 
	mov.b64 	{%temp, %r1684}, %fd7780;
	}
	and.b32  	%r1685, %r1684, 2146435072;
	setp.ne.s32 	%p573, %r1685, 2146435072;
	@%p573 bra 	$L__BB0_486;
	setp.nan.f64 	%p574, %fd2082, %fd2082;
	@%p574 bra 	$L__BB0_485;
	setp.neu.f64 	%p575, %fd2083, 0d7FF0000000000000;
	@%p575 bra 	$L__BB0_486;
	selp.b32 	%r1686, 0, 2146435072, %p568;
	or.b32  	%r1687, %r1686, -2147483648;
	selp.b32 	%r1688, %r1687, %r1686, %p1;
	selp.b32 	%r1689, %r1688, %r1686, %p571;
	mov.b32 	%r1690, 0;
	mov.b64 	%fd8625, {%r1690, %r1689};
	bra.uni 	$L__BB0_486;
$L__BB0_485:
	mov.f64 	%fd7781, 0d4000000000000000;
	add.rn.f64 	%fd8625, %fd2082, %fd7781;
$L__BB0_486:
	and.b32  	%r1691, %r480, 2146435072;
	setp.eq.s32 	%p579, %r1691, 1062207488;
	setp.eq.f64 	%p580, %fd2082, 0d3FF0000000000000;
	selp.f64 	%fd7782, 0d3FF0000000000000, %fd8625, %p580;
	add.f64 	%fd2088, %fd2081, %fd7782;
	mul.wide.u32 	%rd571, %r1828, 8;
	add.s64 	%rd572, %rd2, %rd571;
	ld.local.f64 	%fd7783, [%rd572+24];
	abs.f64 	%fd7784, %fd7783;
	add.s64 	%rd573, %rd1, %rd571;
	ld.local.f64 	%fd7785, [%rd573+24];
	abs.f64 	%fd7786, %fd7785;
	max.f64 	%fd7787, %fd7784, %fd7786;
	fma.rn.f64 	%fd7788, %fd2066, %fd7787, %fd2065;
	add.s64 	%rd574, %rd3, %rd571;
	ld.local.f64 	%fd7789, [%rd574+24];
	div.rn.f64 	%fd2089, %fd7789, %fd7788;
	{
	.reg .b32 %temp; 
	mov.b64 	{%temp, %r383}, %fd2089;
	}
	abs.f64 	%fd2090, %fd2089;
	{ // callseq 30, 0
	.param .b64 param0;
	st.param.f64 	[param0], %fd2090;
	.param .b64 param1;
	st.param.f64 	[param1], 0d4000000000000000;
	.param .b64 retval0;
	call.uni (retval0), 
	__internal_accurate_pow, 
	(
	param0, 
	param1
	);
	ld.param.f64 	%fd7790, [retval0];
	} // callseq 30
	setp.lt.s32 	%p581, %r383, 0;
	neg.f64 	%fd7792, %fd7790;
	selp.f64 	%fd7793, %fd7792, %fd7790, %p579;
	selp.f64 	%fd7794, %fd7793, %fd7790, %p581;
	setp.eq.f64 	%p582, %fd2089, 0d0000000000000000;
	selp.b32 	%r1692, %r383, 0, %p579;
	or.b32  	%r1693, %r1692, 2146435072;
	selp.b32 	%r1694, %r1693, %r1692, %p568;
	mov.b32 	%r1695, 0;
	mov.b64 	%fd7795, {%r1695, %r1694};
	selp.f64 	%fd8626, %fd7795, %fd7794, %p582;
	add.f64 	%fd7796, %fd2089, 0d4000000000000000;
	{
	.reg .b32 %temp; 
	mov.b64 	{%temp, %r1696}, %fd7796;
	}
	and.b32  	%r1697, %r1696, 2146435072;
	setp.ne.s32 	%p583, %r1697, 2146435072;
	@%p583 bra 	$L__BB0_491;
	setp.nan.f64 	%p584, %fd2089, %fd2089;
	@%p584 bra 	$L__BB0_490;
	setp.neu.f64 	%p585, %fd2090, 0d7FF0000000000000;
	@%p585 bra 	$L__BB0_491;
	setp.lt.s32 	%p587, %r480, 0;
	selp.b32 	%r1698, 0, 2146435072, %p587;
	or.b32  	%r1699, %r1698, -2147483648;
	selp.b32 	%r1700, %r1699, %r1698, %p1;
	selp.b32 	%r1701, %r1700, %r1698, %p581;
	mov.b32 	%r1702, 0;
	mov.b64 	%fd8626, {%r1702, %r1701};
	bra.uni 	$L__BB0_491;
$L__BB0_490:
	mov.f64 	%fd7797, 0d4000000000000000;
	add.rn.f64 	%fd8626, %fd2089, %fd7797;
$L__BB0_491:
	setp.eq.f64 	%p588, %fd2089, 0d3FF0000000000000;
	selp.f64 	%fd7798, 0d3FF0000000000000, %fd8626, %p588;
	add.f64 	%fd8622, %fd2088, %fd7798;
	add.s32 	%r1828, %r1828, 4;
	bra.uni 	$L__BB0_470;
$L__BB0_492:
	div.rn.f64 	%fd7799, %fd2074, 0d4052400000000000;
	sqrt.rn.f64 	%fd8627, %fd7799;
$L__BB0_493:
	{
	.reg .b32 %temp; 
	mov.b64 	{%temp, %r385}, %fd8627;
	}
	abs.f64 	%fd2098, %fd8627;
	setp.neu.f64 	%p589, %fd8627, 0d0000000000000000;
	@%p589 bra 	$L__BB0_495;
	setp.lt.s32 	%p593, %r329, 0;
	setp.neu.f64 	%p594, %fd552, 0d3FE0000000000000;
	and.pred  	%p5, %p594, %p2;
	selp.b32 	%r1706, %r385, 0, %p5;
	or.b32  	%r1707, %r1706, 2146435072;
	selp.b32 	%r1708, %r1707, %r1706, %p593;
	mov.b32 	%r1709, 0;
	mov.b64 	%fd8629, {%r1709, %r1708};
	bra.uni 	$L__BB0_496;
$L__BB0_495:
	{ // callseq 31, 0
	.param .b64 param0;
	st.param.f64 	[param0], %fd2098;
	.param .b64 param1;
	st.param.f64 	[param1], %fd550;
	.param .b64 retval0;
	call.uni (retval0), 
	__internal_accurate_pow, 
	(
	param0, 
	param1
	);
	ld.param.f64 	%fd7800, [retval0];
	} // callseq 31
	setp.lt.s32 	%p590, %r385, 0;
	setp.neu.f64 	%p591, %fd550, %fd551;
	neg.f64 	%fd7802, %fd7800;
	mov.b64 	%rd575, %fd550;
	shr.u32 	%r1703, %r329, 20;
	and.b32  	%r1704, %r1703, 2047;
	add.s32 	%r1705, %r1704, -1012;
	shl.b64 	%rd576, %rd575, %r1705;
	setp.eq.s64 	%p592, %rd576, -9223372036854775808;
	selp.f64 	%fd7803, %fd7802, %fd7800, %p592;
	selp.f64 	%fd7804, %fd7803, %fd7800, %p590;
	selp.f64 	%fd7805, 0dFFF8000000000000, %fd7804, %p591;
	selp.f64 	%fd8629, %fd7805, %fd7804, %p590;
	mov.pred 	%p5, %p2;
$L__BB0_496:
	add.f64 	%fd7806, %fd550, %fd8627;
	{
	.reg .b32 %temp; 
	mov.b64 	{%temp, %r1710}, %fd7806;
	}
	and.b32  	%r1711, %r1710, 2146435072;
	setp.ne.s32 	%p595, %r1711, 2146435072;
	@%p595 bra 	$L__BB0_503;
	setp.num.f64 	%p596, %fd550, %fd550;
	setp.num.f64 	%p597, %fd8627, %fd8627;
	and.pred  	%p598, %p597, %p596;
	@%p598 bra 	$L__BB0_499;
	add.rn.f64 	%fd8629, %fd8627, %fd550;
	bra.uni 	$L__BB0_503;
$L__BB0_499:
	setp.neu.f64 	%p599, %fd552, 0d7FF0000000000000;
	@%p599 bra 	$L__BB0_501;
	setp.lt.s32 	%p604, %r329, 0;
	setp.gt.f64 	%p605, %fd2098, 0d3FF0000000000000;
	selp.b32 	%r1719, 2146435072, 0, %p605;
	xor.b32  	%r1720, %r1719, 2146435072;
	selp.b32 	%r1721, %r1720, %r1719, %p604;
	mov.b32 	%r1722, 0;
	mov.b64 	%fd8629, {%r1722, %r1721};
	bra.uni 	$L__BB0_503;
$L__BB0_501:
	setp.neu.f64 	%p600, %fd2098, 0d7FF0000000000000;
	@%p600 bra 	$L__BB0_503;
	setp.lt.s32 	%p601, %r385, 0;
	and.b32  	%r1712, %r329, 2147483647;
	setp.ne.s32 	%p602, %r1712, 1071644672;
	setp.lt.s32 	%p603, %r329, 0;
	selp.b32 	%r1713, 0, 2146435072, %p603;
	or.b32  	%r1714, %r1713, -2147483648;
	selp.b32 	%r1715, %r1714, %r1713, %p602;
	selp.b32 	%r1716, %r1715, %r1713, %p5;
	selp.b32 	%r1717, %r1716, %r1713, %p601;
	mov.b32 	%r1718, 0;
	mov.b64 	%fd8629, {%r1718, %r1717};
$L__BB0_503:
	ld.param.f64 	%fd7978, [_Z10RosenbrockPdddS_PiiiiiiddddddddPKdS2_S2_S2_S2_i_param_16];
	ld.param.f64 	%fd7976, [_Z10RosenbrockPdddS_PiiiiiiddddddddPKdS2_S2_S2_S2_i_param_14];
	ld.param.f64 	%fd7975, [_Z10RosenbrockPdddS_PiiiiiiddddddddPKdS2_S2_S2_S2_i_param_13];
	ld.param.f64 	%fd7970, [_Z10RosenbrockPdddS_PiiiiiiddddddddPKdS2_S2_S2_S2_i_param_10];
	setp.eq.f64 	%p606, %fd550, 0d0000000000000000;
	setp.eq.f64 	%p607, %fd8627, 0d3FF0000000000000;
	selp.f64 	%fd7807, 0d3FF0000000000000, %fd8629, %p606;
	selp.f64 	%fd7808, 0d3FF0000000000000, %fd7807, %p607;
	div.rn.f64 	%fd7809, %fd7978, %fd7808;
	max.f64 	%fd7810, %fd7975, %fd7809;
	min.f64 	%fd7811, %fd7976, %fd7810;
	mul.f64 	%fd2106, %fd8262, %fd7811;
	add.s32 	%r1808, %r1808, 1;
	setp.gtu.f64 	%p608, %fd8627, 0d3FF0000000000000;
	setp.gtu.f64 	%p609, %fd8262, %fd7970;
	and.pred  	%p610, %p608, %p609;
	@%p610 bra 	$L__BB0_505;
	ld.param.f64 	%fd7973, [_Z10RosenbrockPdddS_PiiiiiiddddddddPKdS2_S2_S2_S2_i_param_11];
	ld.param.f64 	%fd7971, [_Z10RosenbrockPdddS_PiiiiiiddddddddPKdS2_S2_S2_S2_i_param_10];
	ld.local.f64 	%fd7813, [%rd1];
	max.f64 	%fd7814, %fd7813, 0d0000000000000000;
	ld.local.f64 	%fd7815, [%rd1+8];
	max.f64 	%fd7816, %fd7815, 0d0000000000000000;
	st.local.v2.f64 	[%rd2], {%fd7814, %fd7816};
	ld.local.f64 	%fd7817, [%rd1+16];
	max.f64 	%fd7818, %fd7817, 0d0000000000000000;
	ld.local.f64 	%fd7819, [%rd1+24];
	max.f64 	%fd7820, %fd7819, 0d0000000000000000;
	st.local.v2.f64 	[%rd2+16], {%fd7818, %fd7820};
	ld.local.f64 	%fd7821, [%rd1+32];
	max.f64 	%fd7822, %fd7821, 0d0000000000000000;
	ld.local.f64 	%fd7823, [%rd1+40];
	max.f64 	%fd7824, %fd7823, 0d0000000000000000;
	st.local.v2.f64 	[%rd2+32], {%fd7822, %fd7824};
	ld.local.f64 	%fd7825, [%rd1+48];
	max.f64 	%fd7826, %fd7825, 0d0000000000000000;
	ld.local.f64 	%fd7827, [%rd1+56];
	max.f64 	%fd7828, %fd7827, 0d0000000000000000;
	st.local.v2.f64 	[%rd2+48], {%fd7826, %fd7828};
	ld.local.f64 	%fd7829, [%rd1+64];
	max.f64 	%fd7830, %fd7829, 0d0000000000000000;
	ld.local.f64 	%fd7831, [%rd1+72];
	max.f64 	%fd7832, %fd7831, 0d0000000000000000;
	st.local.v2.f64 	[%rd2+64], {%fd7830, %fd7832};
	ld.local.f64 	%fd7833, [%rd1+80];
	max.f64 	%fd7834, %fd7833, 0d0000000000000000;
	ld.local.f64 	%fd7835, [%rd1+88];
	max.f64 	%fd7836, %fd7835, 0d0000000000000000;
	st.local.v2.f64 	[%rd2+80], {%fd7834, %fd7836};
	ld.local.f64 	%fd7837, [%rd1+96];
	max.f64 	%fd7838, %fd7837, 0d0000000000000000;
	ld.local.f64 	%fd7839, [%rd1+104];
	max.f64 	%fd7840, %fd7839, 0d0000000000000000;
	st.local.v2.f64 	[%rd2+96], {%fd7838, %fd7840};
	ld.local.f64 	%fd7841, [%rd1+112];
	max.f64 	%fd7842, %fd7841, 0d0000000000000000;
	ld.local.f64 	%fd7843, [%rd1+120];
	max.f64 	%fd7844, %fd7843, 0d0000000000000000;
	st.local.v2.f64 	[%rd2+112], {%fd7842, %fd7844};
	ld.local.f64 	%fd7845, [%rd1+128];
	max.f64 	%fd7846, %fd7845, 0d0000000000000000;
	ld.local.f64 	%fd7847, [%rd1+136];
	max.f64 	%fd7848, %fd7847, 0d0000000000000000;
	st.local.v2.f64 	[%rd2+128], {%fd7846, %fd7848};
	ld.local.f64 	%fd7849, [%rd1+144];
	max.f64 	%fd7850, %fd7849, 0d0000000000000000;
	ld.local.f64 	%fd7851, [%rd1+152];
	max.f64 	%fd7852, %fd7851, 0d0000000000000000;
	st.local.v2.f64 	[%rd2+144], {%fd7850, %fd7852};
	ld.local.f64 	%fd7853, [%rd1+160];
	max.f64 	%fd7854, %fd7853, 0d0000000000000000;
	ld.local.f64 	%fd7855, [%rd1+168];
	max.f64 	%fd7856, %fd7855, 0d0000000000000000;
	st.local.v2.f64 	[%rd2+160], {%fd7854, %fd7856};
	ld.local.f64 	%fd7857, [%rd1+176];
	max.f64 	%fd7858, %fd7857, 0d0000000000000000;
	ld.local.f64 	%fd7859, [%rd1+184];
	max.f64 	%fd7860, %fd7859, 0d0000000000000000;
	st.local.v2.f64 	[%rd2+176], {%fd7858, %fd7860};
	ld.local.f64 	%fd7861, [%rd1+192];
	max.f64 	%fd7862, %fd7861, 0d0000000000000000;
	ld.local.f64 	%fd7863, [%rd1+200];
	max.f64 	%fd7864, %fd7863, 0d0000000000000000;
	st.local.v2.f64 	[%rd2+192], {%fd7862, %fd7864};
	ld.local.f64 	%fd7865, [%rd1+208];
	max.f64 	%fd7866, %fd7865, 0d0000000000000000;
	ld.local.f64 	%fd7867, [%rd1+216];
	max.f64 	%fd7868, %fd7867, 0d0000000000000000;
	st.local.v2.f64 	[%rd2+208], {%fd7866, %fd7868};
	ld.local.f64 	%fd7869, [%rd1+224];
	max.f64 	%fd7870, %fd7869, 0d0000000000000000;
	ld.local.f64 	%fd7871, [%rd1+232];
	max.f64 	%fd7872, %fd7871, 0d0000000000000000;
	st.local.v2.f64 	[%rd2+224], {%fd7870, %fd7872};
	ld.local.f64 	%fd7873, [%rd1+240];
	max.f64 	%fd7874, %fd7873, 0d0000000000000000;
	ld.local.f64 	%fd7875, [%rd1+248];
	max.f64 	%fd7876, %fd7875, 0d0000000000000000;
	st.local.v2.f64 	[%rd2+240], {%fd7874, %fd7876};
	ld.local.f64 	%fd7877, [%rd1+256];
	max.f64 	%fd7878, %fd7877, 0d0000000000000000;
	ld.local.f64 	%fd7879, [%rd1+264];
	max.f64 	%fd7880, %fd7879, 0d0000000000000000;
	st.local.v2.f64 	[%rd2+256], {%fd7878, %fd7880};
	ld.local.f64 	%fd7881, [%rd1+272];
	max.f64 	%fd7882, %fd7881, 0d0000000000000000;
	ld.local.f64 	%fd7883, [%rd1+280];
	max.f64 	%fd7884, %fd7883, 0d0000000000000000;
	st.local.v2.f64 	[%rd2+272], {%fd7882, %fd7884};
	ld.local.f64 	%fd7885, [%rd1+288];
	max.f64 	%fd7886, %fd7885, 0d0000000000000000;
	ld.local.f64 	%fd7887, [%rd1+296];
	max.f64 	%fd7888, %fd7887, 0d0000000000000000;
	st.local.v2.f64 	[%rd2+288], {%fd7886, %fd7888};
	ld.local.f64 	%fd7889, [%rd1+304];
	max.f64 	%fd7890, %fd7889, 0d0000000000000000;
	ld.local.f64 	%fd7891, [%rd1+312];
	max.f64 	%fd7892, %fd7891, 0d0000000000000000;
	st.local.v2.f64 	[%rd2+304], {%fd7890, %fd7892};
	ld.local.f64 	%fd7893, [%rd1+320];
	max.f64 	%fd7894, %fd7893, 0d0000000000000000;
	ld.local.f64 	%fd7895, [%rd1+328];
	max.f64 	%fd7896, %fd7895, 0d0000000000000000;
	st.local.v2.f64 	[%rd2+320], {%fd7894, %fd7896};
	ld.local.f64 	%fd7897, [%rd1+336];
	max.f64 	%fd7898, %fd7897, 0d0000000000000000;
	ld.local.f64 	%fd7899, [%rd1+344];
	max.f64 	%fd7900, %fd7899, 0d0000000000000000;
	st.local.v2.f64 	[%rd2+336], {%fd7898, %fd7900};
	ld.local.f64 	%fd7901, [%rd1+352];
	max.f64 	%fd7902, %fd7901, 0d0000000000000000;
	ld.local.f64 	%fd7903, [%rd1+360];
	max.f64 	%fd7904, %fd7903, 0d0000000000000000;
	st.local.v2.f64 	[%rd2+352], {%fd7902, %fd7904};
	ld.local.f64 	%fd7905, [%rd1+368];
	max.f64 	%fd7906, %fd7905, 0d0000000000000000;
	ld.local.f64 	%fd7907, [%rd1+376];
	max.f64 	%fd7908, %fd7907, 0d0000000000000000;
	st.local.v2.f64 	[%rd2+368], {%fd7906, %fd7908};
	ld.local.f64 	%fd7909, [%rd1+384];
	max.f64 	%fd7910, %fd7909, 0d0000000000000000;
	ld.local.f64 	%fd7911, [%rd1+392];
	max.f64 	%fd7912, %fd7911, 0d0000000000000000;
	st.local.v2.f64 	[%rd2+384], {%fd7910, %fd7912};
	ld.local.f64 	%fd7913, [%rd1+400];
	max.f64 	%fd7914, %fd7913, 0d0000000000000000;
	ld.local.f64 	%fd7915, [%rd1+408];
	max.f64 	%fd7916, %fd7915, 0d0000000000000000;
	st.local.v2.f64 	[%rd2+400], {%fd7914, %fd7916};
	ld.local.f64 	%fd7917, [%rd1+416];
	max.f64 	%fd7918, %fd7917, 0d0000000000000000;
	ld.local.f64 	%fd7919, [%rd1+424];
	max.f64 	%fd7920, %fd7919, 0d0000000000000000;
	st.local.v2.f64 	[%rd2+416], {%fd7918, %fd7920};
	ld.local.f64 	%fd7921, [%rd1+432];
	max.f64 	%fd7922, %fd7921, 0d0000000000000000;
	ld.local.f64 	%fd7923, [%rd1+440];
	max.f64 	%fd7924, %fd7923, 0d0000000000000000;
	st.local.v2.f64 	[%rd2+432], {%fd7922, %fd7924};
	ld.local.f64 	%fd7925, [%rd1+448];
	max.f64 	%fd7926, %fd7925, 0d0000000000000000;
	ld.local.f64 	%fd7927, [%rd1+456];
	max.f64 	%fd7928, %fd7927, 0d0000000000000000;
	st.local.v2.f64 	[%rd2+448], {%fd7926, %fd7928};
	ld.local.f64 	%fd7929, [%rd1+464];
	max.f64 	%fd7930, %fd7929, 0d0000000000000000;
	ld.local.f64 	%fd7931, [%rd1+472];
	max.f64 	%fd7932, %fd7931, 0d0000000000000000;
	st.local.v2.f64 	[%rd2+464], {%fd7930, %fd7932};
	ld.local.f64 	%fd7933, [%rd1+480];
	max.f64 	%fd7934, %fd7933, 0d0000000000000000;
	ld.local.f64 	%fd7935, [%rd1+488];
	max.f64 	%fd7936, %fd7935, 0d0000000000000000;
	st.local.v2.f64 	[%rd2+480], {%fd7934, %fd7936};
	ld.local.f64 	%fd7937, [%rd1+496];
	max.f64 	%fd7938, %fd7937, 0d0000000000000000;
	ld.local.f64 	%fd7939, [%rd1+504];
	max.f64 	%fd7940, %fd7939, 0d0000000000000000;
	st.local.v2.f64 	[%rd2+496], {%fd7938, %fd7940};
	ld.local.f64 	%fd7941, [%rd1+512];
	max.f64 	%fd7942, %fd7941, 0d0000000000000000;
	ld.local.f64 	%fd7943, [%rd1+520];
	max.f64 	%fd7944, %fd7943, 0d0000000000000000;
	st.local.v2.f64 	[%rd2+512], {%fd7942, %fd7944};
	ld.local.f64 	%fd7945, [%rd1+528];
	max.f64 	%fd7946, %fd7945, 0d0000000000000000;
	ld.local.f64 	%fd7947, [%rd1+536];
	max.f64 	%fd7948, %fd7947, 0d0000000000000000;
	st.local.v2.f64 	[%rd2+528], {%fd7946, %fd7948};
	ld.local.f64 	%fd7949, [%rd1+544];
	max.f64 	%fd7950, %fd7949, 0d0000000000000000;
	ld.local.f64 	%fd7951, [%rd1+552];
	max.f64 	%fd7952, %fd7951, 0d0000000000000000;
	st.local.v2.f64 	[%rd2+544], {%fd7950, %fd7952};
	ld.local.f64 	%fd7953, [%rd1+560];
	max.f64 	%fd7954, %fd7953, 0d0000000000000000;
	ld.local.f64 	%fd7955, [%rd1+568];
	max.f64 	%fd7956, %fd7955, 0d0000000000000000;
	st.local.v2.f64 	[%rd2+560], {%fd7954, %fd7956};
	ld.local.f64 	%fd7957, [%rd1+576];
	max.f64 	%fd7958, %fd7957, 0d0000000000000000;
	st.local.f64 	[%rd2+576], %fd7958;
	add.f64 	%fd8187, %fd8187, %fd929;
	min.f64 	%fd7959, %fd2106, %fd7973;
	max.f64 	%fd7960, %fd7971, %fd7959;
	min.f64 	%fd7961, %fd7960, %fd8262;
	selp.f64 	%fd8186, %fd7960, %fd7961, %p614;
	add.s32 	%r1801, %r1801, 1;
	mov.u32 	%r1800, %r1825;
	mov.f64 	%fd8188, %fd626;
	bra.uni 	$L__BB0_405;
$L__BB0_505:
	ld.param.f64 	%fd7977, [_Z10RosenbrockPdddS_PiiiiiiddddddddPKdS2_S2_S2_S2_i_param_15];
	setp.eq.s32 	%p612, %r1813, 0;
	mul.f64 	%fd7812, %fd7977, %fd8262;
	selp.f64 	%fd8262, %fd2106, %fd7812, %p612;
	setp.ne.s32 	%p613, %r1801, 0;
	selp.u32 	%r1724, 1, 0, %p613;
	add.s32 	%r1809, %r1809, %r1724;
	mov.b32 	%r1812, 1;
	mov.pred 	%p614, 0;
	mov.u32 	%r1813, %r344;
	bra.uni 	$L__BB0_411;
$L__BB0_506:
	ld.param.f64 	%fd7982, [_Z10RosenbrockPdddS_PiiiiiiddddddddPKdS2_S2_S2_S2_i_param_17];
	ld.param.u32 	%r1748, [_Z10RosenbrockPdddS_PiiiiiiddddddddPKdS2_S2_S2_S2_i_param_9];
	ld.param.f64 	%fd7967, [_Z10RosenbrockPdddS_PiiiiiiddddddddPKdS2_S2_S2_S2_i_param_2];
	sub.f64 	%fd4041, %fd7967, %fd8187;
	add.f64 	%fd4042, %fd7982, %fd4041;
	setp.le.f64 	%p478, %fd4042, 0d0000000000000000;
	setp.le.s32 	%p479, %r1808, %r1748;
	and.pred  	%p480, %p478, %p479;
	setp.gtu.f64 	%p481, %fd626, %fd7982;
	and.pred  	%p482, %p480, %p481;
	@%p482 bra 	$L__BB0_408;
$L__BB0_507:
	ld.param.u32 	%r1750, [_Z10RosenbrockPdddS_PiiiiiiddddddddPKdS2_S2_S2_S2_i_param_23];
	ld.param.u64 	%rd581, [_Z10RosenbrockPdddS_PiiiiiiddddddddPKdS2_S2_S2_S2_i_param_4];
	ld.param.u64 	%rd580, [_Z10RosenbrockPdddS_PiiiiiiddddddddPKdS2_S2_S2_S2_i_param_3];
	ld.param.u64 	%rd579, [_Z10RosenbrockPdddS_PiiiiiiddddddddPKdS2_S2_S2_S2_i_param_0];
	mov.u32 	%r1529, %ctaid.x;
	mov.u32 	%r1530, %ntid.x;
	mov.u32 	%r1531, %tid.x;
	mad.lo.s32 	%r1532, %r1529, %r1530, %r1531;
	ld.local.v2.f64 	{%fd4043, %fd4044}, [%rd2];
	cvta.to.global.u64 	%rd247, %rd579;
	mul.wide.s32 	%rd248, %r1532, 8;
	add.s64 	%rd249, %rd247, %rd248;
	st.global.f64 	[%rd249], %fd4043;
	mul.wide.s32 	%rd250, %r1750, 8;
	add.s64 	%rd251, %rd249, %rd250;
	st.global.f64 	[%rd251], %fd4044;
	ld.local.v2.f64 	{%fd4045, %fd4046}, [%rd2+16];
	add.s64 	%rd252, %rd251, %rd250;
	st.global.f64 	[%rd252], %fd4045;
	add.s64 	%rd253, %rd252, %rd250;
	st.global.f64 	[%rd253], %fd4046;
	ld.local.v2.f64 	{%fd4047, %fd4048}, [%rd2+32];
	add.s64 	%rd254, %rd253, %rd250;
	st.global.f64 	[%rd254], %fd4047;
	add.s64 	%rd255, %rd254, %rd250;
	st.global.f64 	[%rd255], %fd4048;
	ld.local.v2.f64 	{%fd4049, %fd4050}, [%rd2+48];
	add.s64 	%rd256, %rd255, %rd250;
	st.global.f64 	[%rd256], %fd4049;
	add.s64 	%rd257, %rd256, %rd250;
	st.global.f64 	[%rd257], %fd4050;
	ld.local.v2.f64 	{%fd4051, %fd4052}, [%rd2+64];
	add.s64 	%rd258, %rd257, %rd250;
	st.global.f64 	[%rd258], %fd4051;
	add.s64 	%rd259, %rd258, %rd250;
	st.global.f64 	[%rd259], %fd4052;
	ld.local.v2.f64 	{%fd4053, %fd4054}, [%rd2+80];
	add.s64 	%rd260, %rd259, %rd250;
	st.global.f64 	[%rd260], %fd4053;
	add.s64 	%rd261, %rd260, %rd250;
	st.global.f64 	[%rd261], %fd4054;
	ld.local.v2.f64 	{%fd4055, %fd4056}, [%rd2+96];
	add.s64 	%rd262, %rd261, %rd250;
	st.global.f64 	[%rd262], %fd4055;
	add.s64 	%rd263, %rd262, %rd250;
	st.global.f64 	[%rd263], %fd4056;
	ld.local.v2.f64 	{%fd4057, %fd4058}, [%rd2+112];
	add.s64 	%rd264, %rd263, %rd250;
	st.global.f64 	[%rd264], %fd4057;
	add.s64 	%rd265, %rd264, %rd250;
	st.global.f64 	[%rd265], %fd4058;
	ld.local.v2.f64 	{%fd4059, %fd4060}, [%rd2+128];
	add.s64 	%rd266, %rd265, %rd250;
	st.global.f64 	[%rd266], %fd4059;
	add.s64 	%rd267, %rd266, %rd250;
	st.global.f64 	[%rd267], %fd4060;
	ld.local.v2.f64 	{%fd4061, %fd4062}, [%rd2+144];
	add.s64 	%rd268, %rd267, %rd250;
	st.global.f64 	[%rd268], %fd4061;
	add.s64 	%rd269, %rd268, %rd250;
	st.global.f64 	[%rd269], %fd4062;
	ld.local.v2.f64 	{%fd4063, %fd4064}, [%rd2+160];
	add.s64 	%rd270, %rd269, %rd250;
	st.global.f64 	[%rd270], %fd4063;
	add.s64 	%rd271, %rd270, %rd250;
	st.global.f64 	[%rd271], %fd4064;
	ld.local.v2.f64 	{%fd4065, %fd4066}, [%rd2+176];
	add.s64 	%rd272, %rd271, %rd250;
	st.global.f64 	[%rd272], %fd4065;
	add.s64 	%rd273, %rd272, %rd250;
	st.global.f64 	[%rd273], %fd4066;
	ld.local.v2.f64 	{%fd4067, %fd4068}, [%rd2+192];
	add.s64 	%rd274, %rd273, %rd250;
	st.global.f64 	[%rd274], %fd4067;
	add.s64 	%rd275, %rd274, %rd250;
	st.global.f64 	[%rd275], %fd4068;
	ld.local.v2.f64 	{%fd4069, %fd4070}, [%rd2+208];
	add.s64 	%rd276, %rd275, %rd250;
	st.global.f64 	[%rd276], %fd4069;
	add.s64 	%rd277, %rd276, %rd250;
	st.global.f64 	[%rd277], %fd4070;
	ld.local.v2.f64 	{%fd4071, %fd4072}, [%rd2+224];
	add.s64 	%rd278, %rd277, %rd250;
	st.global.f64 	[%rd278], %fd4071;
	add.s64 	%rd279, %rd278, %rd250;
	st.global.f64 	[%rd279], %fd4072;
	ld.local.v2.f64 	{%fd4073, %fd4074}, [%rd2+240];
	add.s64 	%rd280, %rd279, %rd250;
	st.global.f64 	[%rd280], %fd4073;
	add.s64 	%rd281, %rd280, %rd250;
	st.global.f64 	[%rd281], %fd4074;
	ld.local.v2.f64 	{%fd4075, %fd4076}, [%rd2+256];
	add.s64 	%rd282, %rd281, %rd250;
	st.global.f64 	[%rd282], %fd4075;
	add.s64 	%rd283, %rd282, %rd250;
	st.global.f64 	[%rd283], %fd4076;
	ld.local.v2.f64 	{%fd4077, %fd4078}, [%rd2+272];
	add.s64 	%rd284, %rd283, %rd250;
	st.global.f64 	[%rd284], %fd4077;
	add.s64 	%rd285, %rd284, %rd250;
	st.global.f64 	[%rd285], %fd4078;
	ld.local.v2.f64 	{%fd4079, %fd4080}, [%rd2+288];
	add.s64 	%rd286, %rd285, %rd250;
	st.global.f64 	[%rd286], %fd4079;
	add.s64 	%rd287, %rd286, %rd250;
	st.global.f64 	[%rd287], %fd4080;
	ld.local.v2.f64 	{%fd4081, %fd4082}, [%rd2+304];
	add.s64 	%rd288, %rd287, %rd250;
	st.global.f64 	[%rd288], %fd4081;
	add.s64 	%rd289, %rd288, %rd250;
	st.global.f64 	[%rd289], %fd4082;
	ld.local.v2.f64 	{%fd4083, %fd4084}, [%rd2+320];
	add.s64 	%rd290, %rd289, %rd250;
	st.global.f64 	[%rd290], %fd4083;
	add.s64 	%rd291, %rd290, %rd250;
	st.global.f64 	[%rd291], %fd4084;
	ld.local.v2.f64 	{%fd4085, %fd4086}, [%rd2+336];
	add.s64 	%rd292, %rd291, %rd250;
	st.global.f64 	[%rd292], %fd4085;
	add.s64 	%rd293, %rd292, %rd250;
	st.global.f64 	[%rd293], %fd4086;
	ld.local.v2.f64 	{%fd4087, %fd4088}, [%rd2+352];
	add.s64 	%rd294, %rd293, %rd250;
	st.global.f64 	[%rd294], %fd4087;
	add.s64 	%rd295, %rd294, %rd250;
	st.global.f64 	[%rd295], %fd4088;
	ld.local.v2.f64 	{%fd4089, %fd4090}, [%rd2+368];
	add.s64 	%rd296, %rd295, %rd250;
	st.global.f64 	[%rd296], %fd4089;
	add.s64 	%rd297, %rd296, %rd250;
	st.global.f64 	[%rd297], %fd4090;
	ld.local.v2.f64 	{%fd4091, %fd4092}, [%rd2+384];
	add.s64 	%rd298, %rd297, %rd250;
	st.global.f64 	[%rd298], %fd4091;
	add.s64 	%rd299, %rd298, %rd250;
	st.global.f64 	[%rd299], %fd4092;
	ld.local.v2.f64 	{%fd4093, %fd4094}, [%rd2+400];
	add.s64 	%rd300, %rd299, %rd250;
	st.global.f64 	[%rd300], %fd4093;
	add.s64 	%rd301, %rd300, %rd250;
	st.global.f64 	[%rd301], %fd4094;
	ld.local.v2.f64 	{%fd4095, %fd4096}, [%rd2+416];
	add.s64 	%rd302, %rd301, %rd250;
	st.global.f64 	[%rd302], %fd4095;
	add.s64 	%rd303, %rd302, %rd250;
	st.global.f64 	[%rd303], %fd4096;
	ld.local.v2.f64 	{%fd4097, %fd4098}, [%rd2+432];
	add.s64 	%rd304, %rd303, %rd250;
	st.global.f64 	[%rd304], %fd4097;
	add.s64 	%rd305, %rd304, %rd250;
	st.global.f64 	[%rd305], %fd4098;
	ld.local.v2.f64 	{%fd4099, %fd4100}, [%rd2+448];
	add.s64 	%rd306, %rd305, %rd250;
	st.global.f64 	[%rd306], %fd4099;
	add.s64 	%rd307, %rd306, %rd250;
	st.global.f64 	[%rd307], %fd4100;
	ld.local.v2.f64 	{%fd4101, %fd4102}, [%rd2+464];
	add.s64 	%rd308, %rd307, %rd250;
	st.global.f64 	[%rd308], %fd4101;
	add.s64 	%rd309, %rd308, %rd250;
	st.global.f64 	[%rd309], %fd4102;
	ld.local.v2.f64 	{%fd4103, %fd4104}, [%rd2+480];
	add.s64 	%rd310, %rd309, %rd250;
	st.global.f64 	[%rd310], %fd4103;
	add.s64 	%rd311, %rd310, %rd250;
	st.global.f64 	[%rd311], %fd4104;
	ld.local.v2.f64 	{%fd4105, %fd4106}, [%rd2+496];
	add.s64 	%rd312, %rd311, %rd250;
	st.global.f64 	[%rd312], %fd4105;
	add.s64 	%rd313, %rd312, %rd250;
	st.global.f64 	[%rd313], %fd4106;
	ld.local.v2.f64 	{%fd4107, %fd4108}, [%rd2+512];
	add.s64 	%rd314, %rd313, %rd250;
	st.global.f64 	[%rd314], %fd4107;
	add.s64 	%rd315, %rd314, %rd250;
	st.global.f64 	[%rd315], %fd4108;
	ld.local.v2.f64 	{%fd4109, %fd4110}, [%rd2+528];
	add.s64 	%rd316, %rd315, %rd250;
	st.global.f64 	[%rd316], %fd4109;
	add.s64 	%rd317, %rd316, %rd250;
	st.global.f64 	[%rd317], %fd4110;
	ld.local.v2.f64 	{%fd4111, %fd4112}, [%rd2+544];
	add.s64 	%rd318, %rd317, %rd250;
	st.global.f64 	[%rd318], %fd4111;
	add.s64 	%rd319, %rd318, %rd250;
	st.global.f64 	[%rd319], %fd4112;
	ld.local.v2.f64 	{%fd4113, %fd4114}, [%rd2+560];
	add.s64 	%rd320, %rd319, %rd250;
	st.global.f64 	[%rd320], %fd4113;
	add.s64 	%rd321, %rd320, %rd250;
	st.global.f64 	[%rd321], %fd4114;
	ld.local.f64 	%fd4115, [%rd2+576];
	add.s64 	%rd322, %rd321, %rd250;
	st.global.f64 	[%rd322], %fd4115;
	cvta.to.global.u64 	%rd323, %rd581;
	mul.wide.s32 	%rd324, %r1532, 4;
	add.s64 	%rd325, %rd323, %rd324;
	st.global.u32 	[%rd325], %r1800;
	mul.wide.s32 	%rd326, %r1750, 4;
	add.s64 	%rd327, %rd325, %rd326;
	st.global.u32 	[%rd327], %r1801;
	add.s64 	%rd328, %rd327, %rd326;
	st.global.u32 	[%rd328], %r1808;
	add.s64 	%rd329, %rd328, %rd326;
	st.global.u32 	[%rd329], %r1801;
	add.s64 	%rd330, %rd329, %rd326;
	st.global.u32 	[%rd330], %r1809;
	add.s64 	%rd331, %rd330, %rd326;
	st.global.u32 	[%rd331], %r1810;
	add.s64 	%rd332, %rd331, %rd326;
	st.global.u32 	[%rd332], %r1816;
	add.s64 	%rd333, %rd332, %rd326;
	mov.b32 	%r1533, 0;
	st.global.u32 	[%rd333], %r1533;
	cvta.to.global.u64 	%rd334, %rd580;
	add.s64 	%rd335, %rd334, %rd248;
	st.global.f64 	[%rd335], %fd8187;
	add.s64 	%rd336, %rd335, %rd250;
	st.global.f64 	[%rd336], %fd8188;
$L__BB0_508:
	ret;

}
	// .globl	_Z16reduce_istatus_1PiP4int4S1_iS_S_
.visible .entry _Z16reduce_istatus_1PiP4int4S1_iS_S_(
	.param .u64 .ptr .align 1 _Z16reduce_istatus_1PiP4int4S1_iS_S__param_0,
	.param .u64 .ptr .align 1 _Z16reduce_istatus_1PiP4int4S1_iS_S__param_1,
	.param .u64 .ptr .align 1 _Z16reduce_istatus_1PiP4int4S1_iS_S__param_2,
	.param .u32 _Z16reduce_istatus_1PiP4int4S1_iS_S__param_3,
	.param .u64 .ptr .align 1 _Z16reduce_istatus_1PiP4int4S1_iS_S__param_4,
	.param .u64 .ptr .align 1 _Z16reduce_istatus_1PiP4int4S1_iS_S__param_5
)
{
	.reg .pred 	%p<7>;
	.reg .b32 	%r<104>;
	.reg .b64 	%rd<27>;
	// demoted variable
	.shared .align 16 .b8 _ZZ16reduce_istatus_1PiP4int4S1_iS_S_E8buffer_1[1024];
	// demoted variable
	.shared .align 16 .b8 _ZZ16reduce_istatus_1PiP4int4S1_iS_S_E8buffer_2[1024];
	ld.param.u64 	%rd4, [_Z16reduce_istatus_1PiP4int4S1_iS_S__param_0];
	ld.param.u64 	%rd6, [_Z16reduce_istatus_1PiP4int4S1_iS_S__param_2];
	ld.param.u32 	%r36, [_Z16reduce_istatus_1PiP4int4S1_iS_S__param_3];
	ld.param.u64 	%rd7, [_Z16reduce_istatus_1PiP4int4S1_iS_S__param_4];
	ld.param.u64 	%rd8, [_Z16reduce_istatus_1PiP4int4S1_iS_S__param_5];
	mov.u32 	%r1, %ctaid.x;
	mov.u32 	%r103, %ntid.x;
	mov.u32 	%r3, %tid.x;
	mad.lo.s32 	%r86, %r1, %r103, %r3;
	setp.ge.s32 	%p1, %r86, %r36;
	mov.b32 	%r95, 0;
	mov.u32 	%r96, %r95;
	mov.u32 	%r97, %r95;
	mov.u32 	%r98, %r95;
	mov.u32 	%r99, %r95;
	mov.u32 	%r100, %r95;
	mov.u32 	%r101, %r95;
	mov.u32 	%r102, %r95;
	@%p1 bra 	$L__BB1_3;
	mov.u32 	%r39, %nctaid.x;
	mul.lo.s32 	%r5, %r103, %r39;
	cvta.to.global.u64 	%rd1, %rd4;
	cvta.to.global.u64 	%rd2, %rd7;
	cvta.to.global.u64 	%rd3, %rd8;
	mov.b32 	%r102, 0;
	mul.wide.s32 	%rd11, %r36, 4;
	mov.u32 	%r101, %r102;
	mov.u32 	%r100, %r102;
	mov.u32 	%r99, %r102;
	mov.u32 	%r98, %r102;
	mov.u32 	%r97, %r102;
	mov.u32 	%r96, %r102;
	mov.u32 	%r95, %r102;
$L__BB1_2:
	mul.wide.s32 	%rd9, %r86, 4;
	add.s64 	%rd10, %rd1, %rd9;
	ld.global.u32 	%r40, [%rd10];
	add.s32 	%r99, %r40, %r99;
	add.s64 	%rd12, %rd10, %rd11;
	ld.global.u32 	%r41, [%rd12];
	add.s32 	%r100, %r41, %r100;
	add.s64 	%rd13, %rd12, %rd11;
	ld.global.u32 	%r42, [%rd13];
	add.s32 	%r101, %r42, %r101;
	add.s64 	%rd14, %rd13, %rd11;
	ld.global.u32 	%r43, [%rd14];
	add.s64 	%rd15, %rd2, %rd9;
	st.global.u32 	[%rd15], %r43;
	add.s32 	%r102, %r43, %r102;
	add.s64 	%rd16, %rd14, %rd11;
	ld.global.u32 	%r44, [%rd16];
	add.s64 	%rd17, %rd3, %rd9;
	st.global.u32 	[%rd17], %r44;
	add.s32 	%r95, %r44, %r95;
	add.s64 	%rd18, %rd16, %rd11;
	ld.global.u32 	%r45, [%rd18];
	add.s32 	%r96, %r45, %r96;
	add.s64 	%rd19, %rd18, %rd11;
	ld.global.u32 	%r46, [%rd19];
	add.s32 	%r97, %r46, %r97;
	add.s64 	%rd20, %rd19, %rd11;
	ld.global.u32 	%r47, [%rd20];
	add.s32 	%r98, %r47, %r98;
	add.s32 	%r86, %r86, %r5;
	setp.lt.s32 	%p2, %r86, %r36;
	@%p2 bra 	$L__BB1_2;
$L__BB1_3:
	shl.b32 	%r48, %r3, 4;
	mov.u32 	%r49, _ZZ16reduce_istatus_1PiP4int4S1_iS_S_E8buffer_1;
	add.s32 	%r32, %r49, %r48;
	st.shared.v4.u32 	[%r32], {%r99, %r100, %r101, %r102};
	mov.u32 	%r50, _ZZ16reduce_istatus_1PiP4int4S1_iS_S_E8buffer_2;
	add.s32 	%r33, %r50, %r48;
	st.shared.v4.u32 	[%r33], {%r95, %r96, %r97, %r98};
	bar.sync 	0;
	setp.eq.s32 	%p3, %r103, 1;
	@%p3 bra 	$L__BB1_7;
$L__BB1_4:
	shr.u32 	%r103, %r103, 1;
	setp.ge.u32 	%p4, %r3, %r103;
	@%p4 bra 	$L__BB1_6;
	ld.shared.v4.u32 	{%r51, %r52, %r53, %r54}, [%r32];
	shl.b32 	%r55, %r103, 4;
	add.s32 	%r56, %r32, %r55;
	ld.shared.v4.u32 	{%r57, %r58, %r59, %r60}, [%r56];
	add.s32 	%r61, %r57, %r51;
	add.s32 	%r62, %r58, %r52;
	add.s32 	%r63, %r59, %r53;
	add.s32 	%r64, %r60, %r54;
	st.shared.v4.u32 	[%r32], {%r61, %r62, %r63, %r64};
	ld.shared.v4.u32 	{%r65, %r66, %r67, %r68}, [%r33];
	add.s32 	%r69, %r33, %r55;
	ld.shared.v4.u32 	{%r70, %r71, %r72, %r73}, [%r69];
	add.s32 	%r74, %r70, %r65;
	add.s32 	%r75, %r71, %r66;
	add.s32 	%r76, %r72, %r67;
	add.s32 	%r77, %r73, %r68;
	st.shared.v4.u32 	[%r33], {%r74, %r75, %r76, %r77};
$L__BB1_6:
	bar.sync 	0;
	setp.ne.s32 	%p5, %r103, 1;
	@%p5 bra 	$L__BB1_4;
$L__BB1_7:
	setp.ne.s32 	%p6, %r3, 0;
	@%p6 bra 	$L__BB1_9;
	ld.param.u64 	%rd26, [_Z16reduce_istatus_1PiP4int4S1_iS_S__param_1];
	cvta.to.global.u64 	%rd21, %rd26;
	mul.wide.u32 	%rd22, %r1, 16;
	add.s64 	%rd23, %rd21, %rd22;
	ld.shared.v4.u32 	{%r78, %r79, %r80, %r81}, [_ZZ16reduce_istatus_1PiP4int4S1_iS_S_E8buffer_1];
	st.global.v4.u32 	[%rd23], {%r78, %r79, %r80, %r81};
	cvta.to.global.u64 	%rd24, %rd6;
	add.s64 	%rd25, %rd24, %rd22;
	ld.shared.v4.u32 	{%r82, %r83, %r84, %r85}, [_ZZ16reduce_istatus_1PiP4int4S1_iS_S_E8buffer_2];
	st.global.v4.u32 	[%rd25], {%r82, %r83, %r84, %r85};
$L__BB1_9:
	ret;

}
	// .globl	_Z16reduce_istatus_2P4int4S0_Pi
.visible .entry _Z16reduce_istatus_2P4int4S0_Pi(
	.param .u64 .ptr .align 1 _Z16reduce_istatus_2P4int4S0_Pi_param_0,
	.param .u64 .ptr .align 1 _Z16reduce_istatus_2P4int4S0_Pi_param_1,
	.param .u64 .ptr .align 1 _Z16reduce_istatus_2P4int4S0_Pi_param_2
)
{
	.reg .pred 	%p<5>;
	.reg .b32 	%r<54>;
	.reg .b64 	%rd<10>;
	// demoted variable
	.shared .align 16 .b8 _ZZ16reduce_istatus_2P4int4S0_PiE8buffer_1[512];
	// demoted variable
	.shared .align 16 .b8 _ZZ16reduce_istatus_2P4int4S0_PiE8buffer_2[512];
	ld.param.u64 	%rd2, [_Z16reduce_istatus_2P4int4S0_Pi_param_0];
	ld.param.u64 	%rd3, [_Z16reduce_istatus_2P4int4S0_Pi_param_1];
	ld.param.u64 	%rd1, [_Z16reduce_istatus_2P4int4S0_Pi_param_2];
	cvta.to.global.u64 	%rd4, %rd3;
	cvta.to.global.u64 	%rd5, %rd2;
	mov.u32 	%r1, %tid.x;
	shl.b32 	%r7, %r1, 4;
	mov.u32 	%r8, _ZZ16reduce_istatus_2P4int4S0_PiE8buffer_1;
	add.s32 	%r2, %r8, %r7;
	mul.wide.u32 	%rd6, %r1, 16;
	add.s64 	%rd7, %rd5, %rd6;
	ld.global.v4.u32 	{%r9, %r10, %r11, %r12}, [%rd7];
	st.shared.v4.u32 	[%r2], {%r9, %r10, %r11, %r12};
	mov.u32 	%r13, _ZZ16reduce_istatus_2P4int4S0_PiE8buffer_2;
	add.s32 	%r3, %r13, %r7;
	add.s64 	%rd8, %rd4, %rd6;
	ld.global.v4.u32 	{%r14, %r15, %r16, %r17}, [%rd8];
	st.shared.v4.u32 	[%r3], {%r14, %r15, %r16, %r17};
	bar.sync 	0;
	mov.u32 	%r53, %ntid.x;
	setp.eq.s32 	%p1, %r53, 1;
	@%p1 bra 	$L__BB2_4;
$L__BB2_1:
	shr.u32 	%r53, %r53, 1;
	setp.ge.u32 	%p2, %r1, %r53;
	@%p2 bra 	$L__BB2_3;
	ld.shared.v4.u32 	{%r18, %r19, %r20, %r21}, [%r2];
	shl.b32 	%r22, %r53, 4;
	add.s32 	%r23, %r2, %r22;
	ld.shared.v4.u32 	{%r24, %r25, %r26, %r27}, [%r23];
	add.s32 	%r28, %r24, %r18;
	add.s32 	%r29, %r25, %r19;
	add.s32 	%r30, %r26, %r20;
	add.s32 	%r31, %r27, %r21;
	st.shared.v4.u32 	[%r2], {%r28, %r29, %r30, %r31};
	ld.shared.v4.u32 	{%r32, %r33, %r34, %r35}, [%r3];
	add.s32 	%r36, %r3, %r22;
	ld.shared.v4.u32 	{%r37, %r38, %r39, %r40}, [%r36];
	add.s32 	%r41, %r37, %r32;
	add.s32 	%r42, %r38, %r33;
	add.s32 	%r43, %r39, %r34;
	add.s32 	%r44, %r40, %r35;
	st.shared.v4.u32 	[%r3], {%r41, %r42, %r43, %r44};
$L__BB2_3:
	bar.sync 	0;
	setp.ne.s32 	%p3, %r53, 1;
	@%p3 bra 	$L__BB2_1;
$L__BB2_4:
	setp.ne.s32 	%p4, %r1, 0;
	@%p4 bra 	$L__BB2_6;
	cvta.to.global.u64 	%rd9, %rd1;
	ld.shared.v4.u32 	{%r45, %r46, %r47, %r48}, [_ZZ16reduce_istatus_2P4int4S0_PiE8buffer_1];
	ld.shared.v4.u32 	{%r49, %r50, %r51, %r52}, [_ZZ16reduce_istatus_2P4int4S0_PiE8buffer_2];
	st.global.u32 	[%rd9], %r45;
	st.global.u32 	[%rd9+4], %r46;
	st.global.u32 	[%rd9+8], %r47;
	st.global.u32 	[%rd9+12], %r48;
	st.global.u32 	[%rd9+16], %r49;
	st.global.u32 	[%rd9+20], %r50;
	st.global.u32 	[%rd9+24], %r51;
	st.global.u32 	[%rd9+28], %r52;
$L__BB2_6:
	ret;

}
.func  (.param .b64 func_retval0) __internal_accurate_pow(
	.param .b64 __internal_accurate_pow_param_0,
	.param .b64 __internal_accurate_pow_param_1
)
{
	.reg .pred 	%p<8>;
	.reg .b32 	%r<49>;
	.reg .b32 	%f<3>;
	.reg .b64 	%fd<109>;

	ld.param.f64 	%fd10, [__internal_accurate_pow_param_0];
	ld.param.f64 	%fd11, [__internal_accurate_pow_param_1];
	{
	.reg .b32 %temp; 
	mov.b64 	{%temp, %r46}, %fd10;
	}
	{
	.reg .b32 %temp; 
	mov.b64 	{%r45, %temp}, %fd10;
	}
	shr.u32 	%r47, %r46, 20;
	setp.gt.u32 	%p1, %r46, 1048575;
	@%p1 bra 	$L__BB3_2;
	mul.f64 	%fd12, %fd10, 0d4350000000000000;
	{
	.reg .b32 %temp; 
	mov.b64 	{%temp, %r46}, %fd12;
	}
	{
	.reg .b32 %temp; 
	mov.b64 	{%r45, %temp}, %fd12;
	}
	shr.u32 	%r16, %r46, 20;
	add.s32 	%r47, %r16, -54;
$L__BB3_2:
	add.s32 	%r48, %r47, -1023;
	and.b32  	%r17, %r46, -2146435073;
	or.b32  	%r18, %r17, 1072693248;
	mov.b64 	%fd107, {%r45, %r18};
	setp.lt.u32 	%p2, %r18, 1073127583;
	@%p2 bra 	$L__BB3_4;
	{
	.reg .b32 %temp; 
	mov.b64 	{%r19, %temp}, %fd107;
	}
	{
	.reg .b32 %temp; 
	mov.b64 	{%temp, %r20}, %fd107;
	}
	add.s32 	%r21, %r20, -1048576;
	mov.b64 	%fd107, {%r19, %r21};
	add.s32 	%r48, %r47, -1022;
$L__BB3_4:
	add.f64 	%fd13, %fd107, 0dBFF0000000000000;
	add.f64 	%fd14, %fd107, 0d3FF0000000000000;
	rcp.approx.ftz.f64 	%fd15, %fd14;
	neg.f64 	%fd16, %fd14;
	fma.rn.f64 	%fd17, %fd16, %fd15, 0d3FF0000000000000;
	fma.rn.f64 	%fd18, %fd17, %fd17, %fd17;
	fma.rn.f64 	%fd19, %fd18, %fd15, %fd15;
	mul.f64 	%fd20, %fd13, %fd19;
	fma.rn.f64 	%fd21, %fd13, %fd19, %fd20;
	mul.f64 	%fd22, %fd21, %fd21;
	fma.rn.f64 	%fd23, %fd22, 0d3EB0F5FF7D2CAFE2, 0d3ED0F5D241AD3B5A;
	fma.rn.f64 	%fd24, %fd23, %fd22, 0d3EF3B20A75488A3F;
	fma.rn.f64 	%fd25, %fd24, %fd22, 0d3F1745CDE4FAECD5;
	fma.rn.f64 	%fd26, %fd25, %fd22, 0d3F3C71C7258A578B;
	fma.rn.f64 	%fd27, %fd26, %fd22, 0d3F6249249242B910;
	fma.rn.f64 	%fd28, %fd27, %fd22, 0d3F89999999999DFB;
	sub.f64 	%fd29, %fd13, %fd21;
	add.f64 	%fd30, %fd29, %fd29;
	neg.f64 	%fd31, %fd21;
	fma.rn.f64 	%fd32, %fd31, %fd13, %fd30;
	mul.f64 	%fd33, %fd19, %fd32;
	fma.rn.f64 	%fd34, %fd22, %fd28, 0d3FB5555555555555;
	mov.f64 	%fd35, 0d3FB5555555555555;
	sub.f64 	%fd36, %fd35, %fd34;
	fma.rn.f64 	%fd37, %fd22, %fd28, %fd36;
	add.f64 	%fd38, %fd37, 0dBC46A4CB00B9E7B0;
	add.f64 	%fd39, %fd34, %fd38;
	sub.f64 	%fd40, %fd34, %fd39;
	add.f64 	%fd41, %fd38, %fd40;
	mul.rn.f64 	%fd42, %fd21, %fd21;
	neg.f64 	%fd43, %fd42;
	fma.rn.f64 	%fd44, %fd21, %fd21, %fd43;
	{
	.reg .b32 %temp; 
	mov.b64 	{%r22, %temp}, %fd33;
	}
	{
	.reg .b32 %temp; 
	mov.b64 	{%temp, %r23}, %fd33;
	}
	add.s32 	%r24, %r23, 1048576;
	mov.b64 	%fd45, {%r22, %r24};
	fma.rn.f64 	%fd46, %fd21, %fd45, %fd44;
	mul.rn.f64 	%fd47, %fd42, %fd21;
	neg.f64 	%fd48, %fd47;
	fma.rn.f64 	%fd49, %fd42, %fd21, %fd48;
	fma.rn.f64 	%fd50, %fd42, %fd33, %fd49;
	fma.rn.f64 	%fd51, %fd46, %fd21, %fd50;
	mul.rn.f64 	%fd52, %fd39, %fd47;
	neg.f64 	%fd53, %fd52;
	fma.rn.f64 	%fd54, %fd39, %fd47, %fd53;
	fma.rn.f64 	%fd55, %fd39, %fd51, %fd54;
	fma.rn.f64 	%fd56, %fd41, %fd47, %fd55;
	add.f64 	%fd57, %fd52, %fd56;
	sub.f64 	%fd58, %fd52, %fd57;
	add.f64 	%fd59, %fd56, %fd58;
	add.f64 	%fd60, %fd21, %fd57;
	sub.f64 	%fd61, %fd21, %fd60;
	add.f64 	%fd62, %fd57, %fd61;
	add.f64 	%fd63, %fd59, %fd62;
	add.f64 	%fd64, %fd33, %fd63;
	add.f64 	%fd65, %fd60, %fd64;
	sub.f64 	%fd66, %fd60, %fd65;
	add.f64 	%fd67, %fd64, %fd66;
	xor.b32  	%r25, %r48, -2147483648;
	mov.b32 	%r26, 1127219200;
	mov.b64 	%fd68, {%r25, %r26};
	mov.b32 	%r27, -2147483648;
	mov.b64 	%fd69, {%r27, %r26};
	sub.f64 	%fd70, %fd68, %fd69;
	fma.rn.f64 	%fd71, %fd70, 0d3FE62E42FEFA39EF, %fd65;
	fma.rn.f64 	%fd72, %fd70, 0dBFE62E42FEFA39EF, %fd71;
	sub.f64 	%fd73, %fd72, %fd65;
	sub.f64 	%fd74, %fd67, %fd73;
	fma.rn.f64 	%fd75, %fd70, 0d3C7ABC9E3B39803F, %fd74;
	add.f64 	%fd76, %fd71, %fd75;
	sub.f64 	%fd77, %fd71, %fd76;
	add.f64 	%fd78, %fd75, %fd77;
	{
	.reg .b32 %temp; 
	mov.b64 	{%temp, %r28}, %fd11;
	}
	{
	.reg .b32 %temp; 
	mov.b64 	{%r29, %temp}, %fd11;
	}
	shl.b32 	%r30, %r28, 1;
	setp.gt.u32 	%p3, %r30, -33554433;
	and.b32  	%r31, %r28, -15728641;
	selp.b32 	%r32, %r31, %r28, %p3;
	mov.b64 	%fd79, {%r29, %r32};
	mul.rn.f64 	%fd80, %fd76, %fd79;
	neg.f64 	%fd81, %fd80;
	fma.rn.f64 	%fd82, %fd76, %fd79, %fd81;
	fma.rn.f64 	%fd83, %fd78, %fd79, %fd82;
	add.f64 	%fd4, %fd80, %fd83;
	sub.f64 	%fd84, %fd80, %fd4;
	add.f64 	%fd5, %fd83, %fd84;
	fma.rn.f64 	%fd85, %fd4, 0d3FF71547652B82FE, 0d4338000000000000;
	{
	.reg .b32 %temp; 
	mov.b64 	{%r13, %temp}, %fd85;
	}
	mov.f64 	%fd86, 0dC338000000000000;
	add.rn.f64 	%fd87, %fd85, %fd86;
	fma.rn.f64 	%fd88, %fd87, 0dBFE62E42FEFA39EF, %fd4;
	fma.rn.f64 	%fd89, %fd87, 0dBC7ABC9E3B39803F, %fd88;
	fma.rn.f64 	%fd90, %fd89, 0d3E5ADE1569CE2BDF, 0d3E928AF3FCA213EA;
	fma.rn.f64 	%fd91, %fd90, %fd89, 0d3EC71DEE62401315;
	fma.rn.f64 	%fd92, %fd91, %fd89, 0d3EFA01997C89EB71;
	fma.rn.f64 	%fd93, %fd92, %fd89, 0d3F2A01A014761F65;
	fma.rn.f64 	%fd94, %fd93, %fd89, 0d3F56C16C1852B7AF;
	fma.rn.f64 	%fd95, %fd94, %fd89, 0d3F81111111122322;
	fma.rn.f64 	%fd96, %fd95, %fd89, 0d3FA55555555502A1;
	fma.rn.f64 	%fd97, %fd96, %fd89, 0d3FC5555555555511;
	fma.rn.f64 	%fd98, %fd97, %fd89, 0d3FE000000000000B;
	fma.rn.f64 	%fd99, %fd98, %fd89, 0d3FF0000000000000;
	fma.rn.f64 	%fd100, %fd99, %fd89, 0d3FF0000000000000;
	{
	.reg .b32 %temp; 
	mov.b64 	{%r14, %temp}, %fd100;
	}
	{
	.reg .b32 %temp; 
	mov.b64 	{%temp, %r15}, %fd100;
	}
	shl.b32 	%r33, %r13, 20;
	add.s32 	%r34, %r33, %r15;
	mov.b64 	%fd108, {%r14, %r34};
	{
	.reg .b32 %temp; 
	mov.b64 	{%temp, %r35}, %fd4;
	}
	mov.b32 	%f2, %r35;
	abs.f32 	%f1, %f2;
	setp.lt.f32 	%p4, %f1, 0f4086232B;
	@%p4 bra 	$L__BB3_7;
	setp.lt.f64 	%p5, %fd4, 0d0000000000000000;
	add.f64 	%fd101, %fd4, 0d7FF0000000000000;
	selp.f64 	%fd108, 0d0000000000000000, %fd101, %p5;
	setp.geu.f32 	%p6, %f1, 0f40874800;
	@%p6 bra 	$L__BB3_7;
	shr.u32 	%r36, %r13, 31;
	add.s32 	%r37, %r13, %r36;
	shr.s32 	%r38, %r37, 1;
	shl.b32 	%r39, %r38, 20;
	add.s32 	%r40, %r15, %r39;
	mov.b64 	%fd102, {%r14, %r40};
	sub.s32 	%r41, %r13, %r38;
	shl.b32 	%r42, %r41, 20;
	add.s32 	%r43, %r42, 1072693248;
	mov.b32 	%r44, 0;
	mov.b64 	%fd103, {%r44, %r43};
	mul.f64 	%fd108, %fd103, %fd102;
$L__BB3_7:
	abs.f64 	%fd104, %fd108;
	setp.eq.f64 	%p7, %fd104, 0d7FF0000000000000;
	fma.rn.f64 	%fd105, %fd108, %fd5, %fd108;
	selp.f64 	%fd106, %fd108, %fd105, %p7;
	st.param.f64 	[func_retval0], %fd106;
	ret;

}


// ===== COMPILED SASS (sm_100) =====

	.target	sm_100

	.elftype	@"ET_EXEC"


//--------------------- .note.nv.tkinfo           --------------------------
	.section	.note.nv.tkinfo,"",@"SHT_NOTE"
	.sectionflags	@"SHF_NOTE_NV_TKINFO"
	.tkinfo
        /*0018*/ 	.word	0x00000002
        /*0030*/ 	.string	""
        /*0030*/ 	.string	"ptxas"
        /*0030*/ 	.string	"Cuda compilation tools, release 13.0, V13.0.88"
        /*0030*/ 	.string	"Build cuda_13.0.r13.0/compiler.36424714_0"
        /*0030*/ 	.string	"-arch sm_100 -m 64 "



//--------------------- .note.nv.cuinfo           --------------------------
	.section	.note.nv.cuinfo,"",@"SHT_NOTE"
	.sectionflags	@"SHF_NOTE_NV_CUINFO"
        /*0018*/ 	.short	0x0002
        /*001a*/ 	.short	0x0064
        /*001c*/ 	.short	0x0082
	.zero		2


//--------------------- .nv.info                  --------------------------
	.section	.nv.info,"",@"SHT_CUDA_INFO"
	.align	4


	//----- nvinfo : EIATTR_REGCOUNT
	.align		4
        /*0000*/ 	.byte	0x04, 0x2f
        /*0002*/ 	.short	(.L_6 - .L_5)
	.align		4
.L_5:
        /*0004*/ 	.word	index@(_Z10RosenbrockPdddS_PiiiiiiddddddddPKdS2_S2_S2_S2_i)
        /*0008*/ 	.word	0x000000ff


	//----- nvinfo : EIATTR_FRAME_SIZE
	.align		4
.L_6:
        /*000c*/ 	.byte	0x04, 0x11
        /*000e*/ 	.short	(.L_8 - .L_7)
	.align		4
.L_7:
        /*0010*/ 	.word	index@($_Z10RosenbrockPdddS_PiiiiiiddddddddPKdS2_S2_S2_S2_i$__internal_accurate_pow)
        /*0014*/ 	.word	0x00004550


	//----- nvinfo : EIATTR_FRAME_SIZE
	.align		4
.L_8:
        /*0018*/ 	.byte	0x04, 0x11
        /*001a*/ 	.short	(.L_10 - .L_9)
	.align		4
.L_9:
        /*001c*/ 	.word	index@($__internal_2_$__cuda_sm20_dsqrt_rn_f64_mediumpath_v1)
        /*0020*/ 	.word	0x00004550


	//----- nvinfo : EIATTR_FRAME_SIZE
	.align		4
.L_10:
        /*0024*/ 	.byte	0x04, 0x11
        /*0026*/ 	.short	(.L_12 - .L_11)
	.align		4
.L_11:
        /*0028*/ 	.word	index@($__internal_1_$__cuda_sm20_div_rn_f64_full)
        /*002c*/ 	.word	0x00004550


	//----- nvinfo : EIATTR_FRAME_SIZE
	.align		4
.L_12:
        /*0030*/ 	.byte	0x04, 0x11
        /*0032*/ 	.short	(.L_14 - .L_13)
	.align		4
.L_13:
        /*0034*/ 	.word	index@($__internal_0_$__cuda_sm20_dblrcp_rn_slowpath_v3)
        /*0038*/ 	.word	0x00004550


	//----- nvinfo : EIATTR_FRAME_SIZE
	.align		4
.L_14:
        /*003c*/ 	.byte	0x04, 0x11
        /*003e*/ 	.short	(.L_16 - .L_15)
	.align		4
.L_15:
        /*0040*/ 	.word	index@(_Z10RosenbrockPdddS_PiiiiiiddddddddPKdS2_S2_S2_S2_i)
        /*0044*/ 	.word	0x00004550


	//----- nvinfo : EIATTR_REGCOUNT
	.align		4
.L_16:
        /*0048*/ 	.byte	0x04, 0x2f
        /*004a*/ 	.short	(.L_18 - .L_17)
	.align		4
.L_17:
        /*004c*/ 	.word	index@(_Z16reduce_istatus_1PiP4int4S1_iS_S_)
        /*0050*/ 	.word	0x00000020


	//----- nvinfo : EIATTR_FRAME_SIZE
	.align		4
.L_18:
        /*0054*/ 	.byte	0x04, 0x11
        /*0056*/ 	.short	(.L_20 - .L_19)
	.align		4
.L_19:
        /*0058*/ 	.word	index@(_Z16reduce_istatus_1PiP4int4S1_iS_S_)
        /*005c*/ 	.word	0x00000000


	//----- nvinfo : EIATTR_REGCOUNT
	.align		4
.L_20:
        /*0060*/ 	.byte	0x04, 0x2f
        /*0062*/ 	.short	(.L_22 - .L_21)
	.align		4
.L_21:
        /*0064*/ 	.word	index@(_Z16reduce_istatus_2P4int4S0_Pi)
        /*0068*/ 	.word	0x00000016


	//----- nvinfo : EIATTR_FRAME_SIZE
	.align		4
.L_22:
        /*006c*/ 	.byte	0x04, 0x11
        /*006e*/ 	.short	(.L_24 - .L_23)
	.align		4
.L_23:
        /*0070*/ 	.word	index@(_Z16reduce_istatus_2P4int4S0_Pi)
        /*0074*/ 	.word	0x00000000


	//----- nvinfo : EIATTR_MIN_STACK_SIZE
	.align		4
.L_24:
        /*0078*/ 	.byte	0x04, 0x12
        /*007a*/ 	.short	(.L_26 - .L_25)
	.align		4
.L_25:
        /*007c*/ 	.word	index@(_Z16reduce_istatus_2P4int4S0_Pi)
        /*0080*/ 	.word	0x00000000


	//----- nvinfo : EIATTR_MIN_STACK_SIZE
	.align		4
.L_26:
        /*0084*/ 	.byte	0x04, 0x12
        /*0086*/ 	.short	(.L_28 - .L_27)
	.align		4
.L_27:
        /*0088*/ 	.word	index@(_Z16reduce_istatus_1PiP4int4S1_iS_S_)
        /*008c*/ 	.word	0x00000000


	//----- nvinfo : EIATTR_MIN_STACK_SIZE
	.align		4
.L_28:
        /*0090*/ 	.byte	0x04, 0x12
        /*0092*/ 	.short	(.L_30 - .L_29)
	.align		4
.L_29:
        /*0094*/ 	.word	index@(_Z10RosenbrockPdddS_PiiiiiiddddddddPKdS2_S2_S2_S2_i)
        /*0098*/ 	.word	0x00004550
.L_30:


//--------------------- .nv.compat                --------------------------
	.section	.nv.compat,"",@"SHT_CUDA_COMPAT_INFO"
	.align	4
        /*0000*/ 	.byte	0x02, 0x09, 0x00, 0x00, 0x02, 0x02, 0x01, 0x00, 0x02, 0x05, 0x05, 0x00, 0x03, 0x07, 0x01, 0x01
        /*0010*/ 	.byte	0x02, 0x03, 0x00, 0x00, 0x02, 0x06, 0x01, 0x00, 0x04, 0x0b, 0x08, 0x00, 0x01, 0x00, 0x00, 0x00
        /*0020*/ 	.byte	0x00, 0x00, 0x00, 0x00


//--------------------- .nv.info._Z16reduce_istatus_2P4int4S0_Pi --------------------------
	.section	.nv.info._Z16reduce_istatus_2P4int4S0_Pi,"",@"SHT_CUDA_INFO"
	.sectionflags	@""
	.align	4


	//----- nvinfo : EIATTR_CUDA_API_VERSION
	.align		4
        /*0000*/ 	.byte	0x04, 0x37
        /*0002*/ 	.short	(.L_32 - .L_31)
.L_31:
        /*0004*/ 	.word	0x00000082


	//----- nvinfo : EIATTR_KPARAM_INFO
	.align		4
.L_32:
        /*0008*/ 	.byte	0x04, 0x17
        /*000a*/ 	.short	(.L_34 - .L_33)
.L_33:
        /*000c*/ 	.word	0x00000000
        /*0010*/ 	.short	0x0002
        /*0012*/ 	.short	0x0010
        /*0014*/ 	.byte	0x00, 0xf5, 0x21, 0x00


	//----- nvinfo : EIATTR_KPARAM_INFO
	.align		4
.L_34:
        /*0018*/ 	.byte	0x04, 0x17
        /*001a*/ 	.short	(.L_36 - .L_35)
.L_35:
        /*001c*/ 	.word	0x00000000
        /*0020*/ 	.short	0x0001
        /*0022*/ 	.short	0x0008
        /*0024*/ 	.byte	0x00, 0xf5, 0x21, 0x00


	//----- nvinfo : EIATTR_KPARAM_INFO
	.align		4
.L_36:
        /*0028*/ 	.byte	0x04, 0x17
        /*002a*/ 	.short	(.L_38 - .L_37)
.L_37:
        /*002c*/ 	.word	0x00000000
        /*0030*/ 	.short	0x0000
        /*0032*/ 	.short	0x0000
        /*0034*/ 	.byte	0x00, 0xf5, 0x21, 0x00


	//----- nvinfo : EIATTR_SPARSE_MMA_MASK
	.align		4
.L_38:
        /*0038*/ 	.byte	0x03, 0x50
        /*003a*/ 	.short	0x0000


	//----- nvinfo : EIATTR_MAXREG_COUNT
	.align		4
        /*003c*/ 	.byte	0x03, 0x1b
        /*003e*/ 	.short	0x00ff


	//----- nvinfo : EIATTR_NUM_BARRIERS
	.align		4
        /*0040*/ 	.byte	0x02, 0x4c
        /*0042*/ 	.byte	0x01
	.zero		1


	//----- nvinfo : EIATTR_MERCURY_ISA_VERSION
	.align		4
        /*0044*/ 	.byte	0x03, 0x5f
        /*0046*/ 	.short	0x0101


	//----- nvinfo : EIATTR_VRC_CTA_INIT_COUNT
	.align		4
        /*0048*/ 	.byte	0x02, 0x4a
	.zero		1
	.zero		1


	//----- nvinfo : EIATTR_EXIT_INSTR_OFFSETS
	.align		4
        /*004c*/ 	.byte	0x04, 0x1c
        /*004e*/ 	.short	(.L_40 - .L_39)


	//   ....[0]....
.L_39:
        /*0050*/ 	.word	0x00000300


	//   ....[1]....
        /*0054*/ 	.word	0x000003f0


	//----- nvinfo : EIATTR_CRS_STACK_SIZE
	.align		4
.L_40:
        /*0058*/ 	.byte	0x04, 0x1e
        /*005a*/ 	.short	(.L_42 - .L_41)
.L_41:
        /*005c*/ 	.word	0x00000000


	//----- nvinfo : EIATTR_CBANK_PARAM_SIZE
	.align		4
.L_42:
        /*0060*/ 	.byte	0x03, 0x19
        /*0062*/ 	.short	0x0018


	//----- nvinfo : EIATTR_PARAM_CBANK
	.align		4
        /*0064*/ 	.byte	0x04, 0x0a
        /*0066*/ 	.short	(.L_44 - .L_43)
	.align		4
.L_43:
        /*0068*/ 	.word	index@(.nv.constant0._Z16reduce_istatus_2P4int4S0_Pi)
        /*006c*/ 	.short	0x0380
        /*006e*/ 	.short	0x0018


	//----- nvinfo : EIATTR_SW_WAR
	.align		4
.L_44:
        /*0070*/ 	.byte	0x04, 0x36
        /*0072*/ 	.short	(.L_46 - .L_45)
.L_45:
        /*0074*/ 	.word	0x00000008
.L_46:


//--------------------- .nv.info._Z16reduce_istatus_1PiP4int4S1_iS_S_ --------------------------
	.section	.nv.info._Z16reduce_istatus_1PiP4int4S1_iS_S_,"",@"SHT_CUDA_INFO"
	.sectionflags	@""
	.align	4


	//----- nvinfo : EIATTR_CUDA_API_VERSION
	.align		4
        /*0000*/ 	.byte	0x04, 0x37
        /*0002*/ 	.short	(.L_48 - .L_47)
.L_47:
        /*0004*/ 	.word	0x00000082


	//----- nvinfo : EIATTR_KPARAM_INFO
	.align		4
.L_48:
        /*0008*/ 	.byte	0x04, 0x17
        /*000a*/ 	.short	(.L_50 - .L_49)
.L_49:
        /*000c*/ 	.word	0x00000000
        /*0010*/ 	.short	0x0005
        /*0012*/ 	.short	0x0028
        /*0014*/ 	.byte	0x00, 0xf5, 0x21, 0x00


	//----- nvinfo : EIATTR_KPARAM_INFO
	.align		4
.L_50:
        /*0018*/ 	.byte	0x04, 0x17
        /*001a*/ 	.short	(.L_52 - .L_51)
.L_51:
        /*001c*/ 	.word	0x00000000
        /*0020*/ 	.short	0x0004
        /*0022*/ 	.short	0x0020
        /*0024*/ 	.byte	0x00, 0xf5, 0x21, 0x00


	//----- nvinfo : EIATTR_KPARAM_INFO
	.align		4
.L_52:
        /*0028*/ 	.byte	0x04, 0x17
        /*002a*/ 	.short	(.L_54 - .L_53)
.L_53:
        /*002c*/ 	.word	0x00000000
        /*0030*/ 	.short	0x0003
        /*0032*/ 	.short	0x0018
        /*0034*/ 	.byte	0x00, 0xf0, 0x11, 0x00


	//----- nvinfo : EIATTR_KPARAM_INFO
	.align		4
.L_54:
        /*0038*/ 	.byte	0x04, 0x17
        /*003a*/ 	.short	(.L_56 - .L_55)
.L_55:
        /*003c*/ 	.word	0x00000000
        /*0040*/ 	.short	0x0002
        /*0042*/ 	.short	0x0010
        /*0044*/ 	.byte	0x00, 0xf5, 0x21, 0x00


	//----- nvinfo : EIATTR_KPARAM_INFO
	.align		4
.L_56:
        /*0048*/ 	.byte	0x04, 0x17
        /*004a*/ 	.short	(.L_58 - .L_57)
.L_57:
        /*004c*/ 	.word	0x00000000
        /*0050*/ 	.short	0x0001
        /*0052*/ 	.short	0x0008
        /*0054*/ 	.byte	0x00, 0xf5, 0x21, 0x00


	//----- nvinfo : EIATTR_KPARAM_INFO
	.align		4
.L_58:
        /*0058*/ 	.byte	0x04, 0x17
        /*005a*/ 	.short	(.L_60 - .L_59)
.L_59:
        /*005c*/ 	.word	0x00000000
        /*0060*/ 	.short	0x0000
        /*0062*/ 	.short	0x0000
        /*0064*/ 	.byte	0x00, 0xf5, 0x21, 0x00


	//----- nvinfo : EIATTR_SPARSE_MMA_MASK
	.align		4
.L_60:
        /*0068*/ 	.byte	0x03, 0x50
        /*006a*/ 	.short	0x0000


	//----- nvinfo : EIATTR_MAXREG_COUNT
	.align		4
        /*006c*/ 	.byte	0x03, 0x1b
        /*006e*/ 	.short	0x00ff


	//----- nvinfo : EIATTR_NUM_BARRIERS
	.align		4
        /*0070*/ 	.byte	0x02, 0x4c
        /*0072*/ 	.byte	0x01
	.zero		1


	//----- nvinfo : EIATTR_MERCURY_ISA_VERSION
	.align		4
        /*0074*/ 	.byte	0x03, 0x5f
        /*0076*/ 	.short	0x0101


	//----- nvinfo : EIATTR_VRC_CTA_INIT_COUNT
	.align		4
        /*0078*/ 	.byte	0x02, 0x4a
	.zero		1
	.zero		1


	//----- nvinfo : EIATTR_EXIT_INSTR_OFFSETS
	.align		4
        /*007c*/ 	.byte	0x04, 0x1c
        /*007e*/ 	.short	(.L_62 - .L_61)


	//   ....[0]....
.L_61:
        /*0080*/ 	.word	0x000005d0


	//   ....[1]....
        /*0084*/ 	.word	0x00000690


	//----- nvinfo : EIATTR_CRS_STACK_SIZE
	.align		4
.L_62:
        /*0088*/ 	.byte	0x04, 0x1e
        /*008a*/ 	.short	(.L_64 - .L_63)
.L_63:
        /*008c*/ 	.word	0x00000000


	//----- nvinfo : EIATTR_CBANK_PARAM_SIZE
	.align		4
.L_64:
        /*0090*/ 	.byte	0x03, 0x19
        /*0092*/ 	.short	0x0030


	//----- nvinfo : EIATTR_PARAM_CBANK
	.align		4
        /*0094*/ 	.byte	0x04, 0x0a
        /*0096*/ 	.short	(.L_66 - .L_65)
	.align		4
.L_65:
        /*0098*/ 	.word	index@(.nv.constant0._Z16reduce_istatus_1PiP4int4S1_iS_S_)
        /*009c*/ 	.short	0x0380
        /*009e*/ 	.short	0x0030


	//----- nvinfo : EIATTR_SW_WAR
	.align		4
.L_66:
        /*00a0*/ 	.byte	0x04, 0x36
        /*00a2*/ 	.short	(.L_68 - .L_67)
.L_67:
        /*00a4*/ 	.word	0x00000008
.L_68:


//--------------------- .nv.info._Z10RosenbrockPdddS_PiiiiiiddddddddPKdS2_S2_S2_S2_i --------------------------
	.section	.nv.info._Z10RosenbrockPdddS_PiiiiiiddddddddPKdS2_S2_S2_S2_i,"",@"SHT_CUDA_INFO"
	.sectionflags	@""
	.align	4


	//----- nvinfo : EIATTR_CUDA_API_VERSION
	.align		4
        /*0000*/ 	.byte	0x04, 0x37
        /*0002*/ 	.short	(.L_70 - .L_69)
.L_69:
        /*0004*/ 	.word	0x00000082


	//----- nvinfo : EIATTR_KPARAM_INFO
	.align		4
.L_70:
        /*0008*/ 	.byte	0x04, 0x17
        /*000a*/ 	.short	(.L_72 - .L_71)
.L_71:
        /*000c*/ 	.word	0x00000000
        /*0010*/ 	.short	0x0017
        /*0012*/ 	.short	0x00a8
        /*0014*/ 	.byte	0x00, 0xf0, 0x11, 0x00


	//----- nvinfo : EIATTR_KPARAM_INFO
	.align		4
.L_72:
        /*0018*/ 	.byte	0x04, 0x17
        /*001a*/ 	.short	(.L_74 - .L_73)
.L_73:
        /*001c*/ 	.word	0x00000000
        /*0020*/ 	.short	0x0016
        /*0022*/ 	.short	0x00a0
        /*0024*/ 	.byte	0x00, 0xf5, 0x21, 0x00


	//----- nvinfo : EIATTR_KPARAM_INFO
	.align		4
.L_74:
        /*0028*/ 	.byte	0x04, 0x17
        /*002a*/ 	.short	(.L_76 - .L_75)
.L_75:
        /*002c*/ 	.word	0x00000000
        /*0030*/ 	.short	0x0015
        /*0032*/ 	.short	0x0098
        /*0034*/ 	.byte	0x00, 0xf5, 0x21, 0x00


	//----- nvinfo : EIATTR_KPARAM_INFO
	.align		4
.L_76:
        /*0038*/ 	.byte	0x04, 0x17
        /*003a*/ 	.short	(.L_78 - .L_77)
.L_77:
        /*003c*/ 	.word	0x00000000
        /*0040*/ 	.short	0x0014
        /*0042*/ 	.short	0x0090
        /*0044*/ 	.byte	0x00, 0xf5, 0x21, 0x00


	//----- nvinfo : EIATTR_KPARAM_INFO
	.align		4
.L_78:
        /*0048*/ 	.byte	0x04, 0x17
        /*004a*/ 	.short	(.L_80 - .L_79)
.L_79:
        /*004c*/ 	.word	0x00000000
        /*0050*/ 	.short	0x0013
        /*0052*/ 	.short	0x0088
        /*0054*/ 	.byte	0x00, 0xf5, 0x21, 0x00


	//----- nvinfo : EIATTR_KPARAM_INFO
	.align		4
.L_80:
        /*0058*/ 	.byte	0x04, 0x17
        /*005a*/ 	.short	(.L_82 - .L_81)
.L_81:
        /*005c*/ 	.word	0x00000000
        /*0060*/ 	.short	0x0012
        /*0062*/ 	.short	0x0080
        /*0064*/ 	.byte	0x00, 0xf5, 0x21, 0x00


	//----- nvinfo : EIATTR_KPARAM_INFO
	.align		4
.L_82:
        /*0068*/ 	.byte	0x04, 0x17
        /*006a*/ 	.short	(.L_84 - .L_83)
.L_83:
        /*006c*/ 	.word	0x00000000
        /*0070*/ 	.short	0x0011
        /*0072*/ 	.short	0x0078
        /*0074*/ 	.byte	0x00, 0xf0, 0x21, 0x00


	//----- nvinfo : EIATTR_KPARAM_INFO
	.align		4
.L_84:
        /*0078*/ 	.byte	0x04, 0x17
        /*007a*/ 	.short	(.L_86 - .L_85)
.L_85:
        /*007c*/ 	.word	0x00000000
        /*0080*/ 	.short	0x0010
        /*0082*/ 	.short	0x0070
        /*0084*/ 	.byte	0x00, 0xf0, 0x21, 0x00


	//----- nvinfo : EIATTR_KPARAM_INFO
	.align		4
.L_86:
        /*0088*/ 	.byte	0x04, 0x17
        /*008a*/ 	.short	(.L_88 - .L_87)
.L_87:
        /*008c*/ 	.word	0x00000000
        /*0090*/ 	.short	0x000f
        /*0092*/ 	.short	0x0068
        /*0094*/ 	.byte	0x00, 0xf0, 0x21, 0x00


	//----- nvinfo : EIATTR_KPARAM_INFO
	.align		4
.L_88:
        /*0098*/ 	.byte	0x04, 0x17
        /*009a*/ 	.short	(.L_90 - .L_89)
.L_89:
        /*009c*/ 	.word	0x00000000
        /*00a0*/ 	.short	0x000e
        /*00a2*/ 	.short	0x0060
        /*00a4*/ 	.byte	0x00, 0xf0, 0x21, 0x00


	//----- nvinfo : EIATTR_KPARAM_INFO
	.align		4
.L_90:
        /*00a8*/ 	.byte	0x04, 0x17
        /*00aa*/ 	.short	(.L_92 - .L_91)
.L_91:
        /*00ac*/ 	.word	0x00000000
        /*00b0*/ 	.short	0x000d
        /*00b2*/ 	.short	0x0058
        /*00b4*/ 	.byte	0x00, 0xf0, 0x21, 0x00


	//----- nvinfo : EIATTR_KPARAM_INFO
	.align		4
.L_92:
        /*00b8*/ 	.byte	0x04, 0x17
        /*00ba*/ 	.short	(.L_94 - .L_93)
.L_93:
        /*00bc*/ 	.word	0x00000000
        /*00c0*/ 	.short	0x000c
        /*00c2*/ 	.short	0x0050
        /*00c4*/ 	.byte	0x00, 0xf0, 0x21, 0x00


	//----- nvinfo : EIATTR_KPARAM_INFO
	.align		4
.L_94:
        /*00c8*/ 	.byte	0x04, 0x17
        /*00ca*/ 	.short	(.L_96 - .L_95)
.L_95:
        /*00cc*/ 	.word	0x00000000
        /*00d0*/ 	.short	0x000b
        /*00d2*/ 	.short	0x0048
        /*00d4*/ 	.byte	0x00, 0xf0, 0x21, 0x00


	//----- nvinfo : EIATTR_KPARAM_INFO
	.align		4
.L_96:
        /*00d8*/ 	.byte	0x04, 0x17
        /*00da*/ 	.short	(.L_98 - .L_97)
.L_97:
        /*00dc*/ 	.word	0x00000000
        /*00e0*/ 	.short	0x000a
        /*00e2*/ 	.short	0x0040
        /*00e4*/ 	.byte	0x00, 0xf0, 0x21, 0x00


	//----- nvinfo : EIATTR_KPARAM_INFO
	.align		4
.L_98:
        /*00e8*/ 	.byte	0x04, 0x17
        /*00ea*/ 	.short	(.L_100 - .L_99)
.L_99:
        /*00ec*/ 	.word	0x00000000
        /*00f0*/ 	.short	0x0009
        /*00f2*/ 	.short	0x0038
        /*00f4*/ 	.byte	0x00, 0xf0, 0x11, 0x00


	//----- nvinfo : EIATTR_KPARAM_INFO
	.align		4
.L_100:
        /*00f8*/ 	.byte	0x04, 0x17
        /*00fa*/ 	.short	(.L_102 - .L_101)
.L_101:
        /*00fc*/ 	.word	0x00000000
        /*0100*/ 	.short	0x0008
        /*0102*/ 	.short	0x0034
        /*0104*/ 	.byte	0x00, 0xf0, 0x11, 0x00


	//----- nvinfo : EIATTR_KPARAM_INFO
	.align		4
.L_102:
        /*0108*/ 	.byte	0x04, 0x17
        /*010a*/ 	.short	(.L_104 - .L_103)
.L_103:
        /*010c*/ 	.word	0x00000000
        /*0110*/ 	.short	0x0007
        /*0112*/ 	.short	0x0030
        /*0114*/ 	.byte	0x00, 0xf0, 0x11, 0x00


	//----- nvinfo : EIATTR_KPARAM_INFO
	.align		4
.L_104:
        /*0118*/ 	.byte	0x04, 0x17
        /*011a*/ 	.short	(.L_106 - .L_105)
.L_105:
        /*011c*/ 	.word	0x00000000
        /*0120*/ 	.short	0x0006
        /*0122*/ 	.short	0x002c
        /*0124*/ 	.byte	0x00, 0xf0, 0x11, 0x00


	//----- nvinfo : EIATTR_KPARAM_INFO
	.align		4
.L_106:
        /*0128*/ 	.byte	0x04, 0x17
        /*012a*/ 	.short	(.L_108 - .L_107)
.L_107:
        /*012c*/ 	.word	0x00000000
        /*0130*/ 	.short	0x0005
        /*0132*/ 	.short	0x0028
        /*0134*/ 	.byte	0x00, 0xf0, 0x11, 0x00


	//----- nvinfo : EIATTR_KPARAM_INFO
	.align		4
.L_108:
        /*0138*/ 	.byte	0x04, 0x17
        /*013a*/ 	.short	(.L_110 - .L_109)
.L_109:
        /*013c*/ 	.word	0x00000000
        /*0140*/ 	.short	0x0004
        /*0142*/ 	.short	0x0020
        /*0144*/ 	.byte	0x00, 0xf5, 0x21, 0x00


	//----- nvinfo : EIATTR_KPARAM_INFO
	.align		4
.L_110:
        /*0148*/ 	.byte	0x04, 0x17
        /*014a*/ 	.short	(.L_112 - .L_111)
.L_111:
        /*014c*/ 	.word	0x00000000
        /*0150*/ 	.short	0x0003
        /*0152*/ 	.short	0x0018
        /*0154*/ 	.byte	0x00, 0xf5, 0x21, 0x00


	//----- nvinfo : EIATTR_KPARAM_INFO
	.align		4
.L_112:
        /*0158*/ 	.byte	0x04, 0x17
        /*015a*/ 	.short	(.L_114 - .L_113)
.L_113:
        /*015c*/ 	.word	0x00000000
        /*0160*/ 	.short	0x0002
        /*0162*/ 	.short	0x0010
        /*0164*/ 	.byte	0x00, 0xf0, 0x21, 0x00


	//----- nvinfo : EIATTR_KPARAM_INFO
	.align		4
.L_114:
        /*0168*/ 	.byte	0x04, 0x17
        /*016a*/ 	.short	(.L_116 - .L_115)
.L_115:
        /*016c*/ 	.word	0x00000000
        /*0170*/ 	.short	0x0001
        /*0172*/ 	.short	0x0008
        /*0174*/ 	.byte	0x00, 0xf0, 0x21, 0x00


	//----- nvinfo : EIATTR_KPARAM_INFO
	.align		4
.L_116:
        /*0178*/ 	.byte	0x04, 0x17
        /*017a*/ 	.short	(.L_118 - .L_117)
.L_117:
        /*017c*/ 	.word	0x00000000
        /*0180*/ 	.short	0x0000
        /*0182*/ 	.short	0x0000
        /*0184*/ 	.byte	0x00, 0xf5, 0x21, 0x00


	//----- nvinfo : EIATTR_SPARSE_MMA_MASK
	.align		4
.L_118:
        /*0188*/ 	.byte	0x03, 0x50
        /*018a*/ 	.short	0x0000


	//----- nvinfo : EIATTR_MAXREG_COUNT
	.align		4
        /*018c*/ 	.byte	0x03, 0x1b
        /*018e*/ 	.short	0x00ff


	//----- nvinfo : EIATTR_ANNOTATIONS
	.align		4
        /*0190*/ 	.byte	0x04, 0x55
        /*0192*/ 	.short	(.L_120 - .L_119)


	//   ....[0]....
.L_119:
        /*0194*/ 	.word	0x00000001
        /*0198*/ 	.byte	0xf0, 0x0d, 0x00, 0x00, 0x01, 0x00, 0x00, 0x00, 0xc0, 0x4f, 0x00, 0x00, 0x01, 0x00, 0x00, 0x00
        /* <DEDUP_REMOVED lines=1262> */
        /*5088*/ 	.byte	0x40, 0xd8, 0x05, 0x00


	//----- nvinfo : EIATTR_MERCURY_ISA_VERSION
	.align		4
.L_120:
        /*508c*/ 	.byte	0x03, 0x5f
        /*508e*/ 	.short	0x0101


	//----- nvinfo : EIATTR_VRC_CTA_INIT_COUNT
	.align		4
        /*5090*/ 	.byte	0x02, 0x4a
	.zero		1
	.zero		1


	//----- nvinfo : EIATTR_EXIT_INSTR_OFFSETS
	.align		4
        /*5094*/ 	.byte	0x04, 0x1c
        /*5096*/ 	.short	(.L_122 - .L_121)


	//   ....[0]....
.L_121:
        /*5098*/ 	.word	0x000000b0


	//   ....[1]....
        /*509c*/ 	.word	0x0005e170


	//----- nvinfo : EIATTR_CRS_STACK_SIZE
	.align		4
.L_122:
        /*50a0*/ 	.byte	0x04, 0x1e
        /*50a2*/ 	.short	(.L_124 - .L_123)
.L_123:
        /*50a4*/ 	.word	0x00000000


	//----- nvinfo : EIATTR_CBANK_PARAM_SIZE
	.align		4
.L_124:
        /*50a8*/ 	.byte	0x03, 0x19
        /*50aa*/ 	.short	0x00ac


	//----- nvinfo : EIATTR_PARAM_CBANK
	.align		4
        /*50ac*/ 	.byte	0x04, 0x0a
        /*50ae*/ 	.short	(.L_126 - .L_125)
	.align		4
.L_125:
        /*50b0*/ 	.word	index@(.nv.constant0._Z10RosenbrockPdddS_PiiiiiiddddddddPKdS2_S2_S2_S2_i)
        /*50b4*/ 	.short	0x0380
        /*50b6*/ 	.short	0x00ac


	//----- nvinfo : EIATTR_SW_WAR
	.align		4
.L_126:
        /*50b8*/ 	.byte	0x04, 0x36
        /*50ba*/ 	.short	(.L_128 - .L_127)
.L_127:
        /*50bc*/ 	.word	0x00000008
.L_128:


//--------------------- .nv.callgraph             --------------------------
	.section	.nv.callgraph,"",@"SHT_CUDA_CALLGRAPH"
	.align	4
	.sectionentsize	8
	.align		4
        /*0000*/ 	.word	0x00000000
	.align		4
        /*0004*/ 	.word	0xffffffff
	.align		4
        /*0008*/ 	.word	0x00000000
	.align		4
        /*000c*/ 	.word	0xfffffffe
	.align		4
        /*0010*/ 	.word	0x00000000
	.align		4
        /*0014*/ 	.word	0xfffffffd
	.align		4
        /*0018*/ 	.word	0x00000000
	.align		4
        /*001c*/ 	.word	0xfffffffc


//--------------------- .nv.constant3             --------------------------
	.section	.nv.constant3,"a",@progbits
	.align	8
.nv.constant3:
	.type		ros,@object
	.size		ros,(.L_0 - ros)
ros:
        /* <DEDUP_REMOVED lines=150> */
.L_0:


//--------------------- .nv.constant4             --------------------------
	.section	.nv.constant4,"a",@progbits
	.align	8
	.align		8
.nv.constant4:
        /*0000*/ 	.dword	rconst_local
	.align		8
        /*0008*/ 	.dword	temp_gpu
	.align		8
        /*0010*/ 	.dword	press_gpu
	.align		8
        /*0018*/ 	.dword	cair_gpu


//--------------------- .text._Z16reduce_istatus_2P4int4S0_Pi --------------------------
	.section	.text._Z16reduce_istatus_2P4int4S0_Pi,"ax",@progbits
	.align	128
        .global         _Z16reduce_istatus_2P4int4S0_Pi
        .type           _Z16reduce_istatus_2P4int4S0_Pi,@function
        .size           _Z16reduce_istatus_2P4int4S0_Pi,(.L_x_996 - _Z16reduce_istatus_2P4int4S0_Pi)
        .other          _Z16reduce_istatus_2P4int4S0_Pi,@"STO_CUDA_ENTRY STV_DEFAULT"
_Z16reduce_istatus_2P4int4S0_Pi:
.text._Z16reduce_istatus_2P4int4S0_Pi:
[----:B------:R-:W-:Y:S01]  /*0000*/  LDC R1, c[0x0][0x37c] ;  /* 0x0000df00ff017b82 */ /* 0x000fe20000000800 */
[----:B------:R-:W0:Y:S07]  /*0010*/  S2R R0, SR_TID.X ;  /* 0x0000000000007919 */ /* 0x000e2e0000002100 */
[----:B------:R-:W0:Y:S01]  /*0020*/  LDC.64 R4, c[0x0][0x380] ;  /* 0x0000e000ff047b82 */ /* 0x000e220000000a00 */
[----:B------:R-:W1:Y:S07]  /*0030*/  LDCU.64 UR8, c[0x0][0x358] ;  /* 0x00006b00ff0877ac */ /* 0x000e6e0008000a00 */
[----:B------:R-:W2:Y:S01]  /*0040*/  LDC.64 R6, c[0x0][0x388] ;  /* 0x0000e200ff067b82 */ /* 0x000ea20000000a00 */
[----:B0-----:R-:W-:-:S04]  /*0050*/  IMAD.WIDE.U32 R4, R0, 0x10, R4 ;  /* 0x0000001000047825 */ /* 0x001fc800078e0004 */
[----:B--2---:R-:W-:Y:S01]  /*0060*/  IMAD.WIDE.U32 R6, R0, 0x10, R6 ;  /* 0x0000001000067825 */ /* 0x004fe200078e0006 */
[----:B-1----:R-:W2:Y:S04]  /*0070*/  LDG.E.128 R8, desc[UR8][R4.64] ;  /* 0x0000000804087981 */ /* 0x002ea8000c1e1d00 */
[----:B------:R-:W3:Y:S01]  /*0080*/  LDG.E.128 R12, desc[UR8][R6.64] ;  /* 0x00000008060c7981 */ /* 0x000ee2000c1e1d00 */
[----:B------:R-:W0:Y:S01]  /*0090*/  S2UR UR6, SR_CgaCtaId ;  /* 0x00000000000679c3 */ /* 0x000e220000008800 */
[----:B------:R-:W-:Y:S02]  /*00a0*/  UMOV UR4, 0x400 ;  /* 0x0000040000047882 */ /* 0x000fe40000000000 */
[----:B------:R-:W-:Y:S02]  /*00b0*/  UIADD3 UR5, UPT, UPT, UR4, 0x200, URZ ;  /* 0x0000020004057890 */ /* 0x000fe4000fffe0ff */
[----:B0-----:R-:W-:-:S02]  /*00c0*/  ULEA UR4, UR6, UR4, 0x18 ;  /* 0x0000000406047291 */ /* 0x001fc4000f8ec0ff */
[----:B------:R-:W-:-:S04]  /*00d0*/  ULEA UR5, UR6, UR5, 0x18 ;  /* 0x0000000506057291 */ /* 0x000fc8000f8ec0ff */
[C---:B------:R-:W-:Y:S02]  /*00e0*/  LEA R2, R0.reuse, UR4, 0x4 ;  /* 0x0000000400027c11 */ /* 0x040fe4000f8e20ff */
[----:B------:R-:W-:-:S03]  /*00f0*/  LEA R3, R0, UR5, 0x4 ;  /* 0x0000000500037c11 */ /* 0x000fc6000f8e20ff */
[----:B------:R-:W0:Y:S02]  /*0100*/  LDCU UR4, c[0x0][0x360] ;  /* 0x00006c00ff0477ac */ /* 0x000e240008000800 */
[----:B0-----:R-:W-:Y:S01]  /*0110*/  UISETP.NE.AND UP0, UPT, UR4, 0x1, UPT ;  /* 0x000000010400788c */ /* 0x001fe2000bf05270 */
[----:B--2---:R0:W-:Y:S04]  /*0120*/  STS.128 [R2], R8 ;  /* 0x0000000802007388 */ /* 0x0041e80000000c00 */
[----:B---3--:R0:W-:Y:S01]  /*0130*/  STS.128 [R3], R12 ;  /* 0x0000000c03007388 */ /* 0x0081e20000000c00 */
[----:B------:R-:W-:Y:S06]  /*0140*/  BAR.SYNC.DEFER_BLOCKING 0x0 ;  /* 0x0000000000007b1d */ /* 0x000fec0000010000 */
[----:B------:R-:W-:Y:S05]  /*0150*/  BRA.U !UP0, `(.L_x_0) ;  /* 0x0000000108647547 */ /* 0x000fea000b800000 */
[----:B0-----:R-:W-:-:S07]  /*0160*/  IMAD.U32 R9, RZ, RZ, UR4 ;  /* 0x00000004ff097e24 */ /* 0x001fce000f8e00ff */
.L_x_3:
[----:B------:R-:W-:Y:S01]  /*0170*/  SHF.R.U32.HI R9, RZ, 0x1, R9 ;  /* 0x00000001ff097819 */ /* 0x000fe20000011609 */
[----:B------:R-:W-:Y:S03]  /*0180*/  BSSY.RECONVERGENT B0, `(.L_x_1) ;  /* 0x0000013000007945 */ /* 0x000fe60003800200 */
[----:B------:R-:W-:-:S13]  /*0190*/  ISETP.GE.U32.AND P0, PT, R0, R9, PT ;  /* 0x000000090000720c */ /* 0x000fda0003f06070 */
[----:B0-----:R-:W-:Y:S05]  /*01a0*/  @P0 BRA `(.L_x_2) ;  /* 0x0000000000400947 */ /* 0x001fea0003800000 */
[C---:B------:R-:W-:Y:S01]  /*01b0*/  IMAD R8, R9.reuse, 0x10, R2 ;  /* 0x0000001009087824 */ /* 0x040fe200078e0202 */
[----:B------:R-:W-:Y:S01]  /*01c0*/  LDS.128 R4, [R2] ;  /* 0x0000000002047984 */ /* 0x000fe20000000c00 */
[----:B------:R-:W-:-:S03]  /*01d0*/  LEA R10, R9, R3, 0x4 ;  /* 0x00000003090a7211 */ /* 0x000fc600078e20ff */
[----:B------:R-:W0:Y:S02]  /*01e0*/  LDS.128 R12, [R8] ;  /* 0x00000000080c7984 */ /* 0x000e240000000c00 */
[----:B0-----:R-:W-:Y:S01]  /*01f0*/  IADD3 R4, PT, PT, R4, R12, RZ ;  /* 0x0000000c04047210 */ /* 0x001fe20007ffe0ff */
[----:B------:R-:W-:Y:S01]  /*0200*/  IMAD.IADD R5, R5, 0x1, R13 ;  /* 0x0000000105057824 */ /* 0x000fe200078e020d */
[----:B------:R-:W-:Y:S01]  /*0210*/  IADD3 R6, PT, PT, R6, R14, RZ ;  /* 0x0000000e06067210 */ /* 0x000fe20007ffe0ff */
[----:B------:R-:W-:-:S05]  /*0220*/  IMAD.IADD R7, R7, 0x1, R15 ;  /* 0x0000000107077824 */ /* 0x000fca00078e020f */
[----:B------:R-:W-:Y:S04]  /*0230*/  STS.128 [R2], R4 ;  /* 0x0000000402007388 */ /* 0x000fe80000000c00 */
[----:B------:R-:W-:Y:S04]  /*0240*/  LDS.128 R16, [R10] ;  /* 0x000000000a107984 */ /* 0x000fe80000000c00 */
[----:B------:R-:W0:Y:S02]  /*0250*/  LDS.128 R12, [R3] ;  /* 0x00000000030c7984 */ /* 0x000e240000000c00 */
[----:B0-----:R-:W-:Y:S01]  /*0260*/  IMAD.IADD R12, R12, 0x1, R16 ;  /* 0x000000010c0c7824 */ /* 0x001fe200078e0210 */
[----:B------:R-:W-:Y:S01]  /*0270*/  IADD3 R13, PT, PT, R13, R17, RZ ;  /* 0x000000110d0d7210 */ /* 0x000fe20007ffe0ff */
[----:B------:R-:W-:Y:S01]  /*0280*/  IMAD.IADD R14, R14, 0x1, R18 ;  /* 0x000000010e0e7824 */ /* 0x000fe200078e0212 */
[----:B------:R-:W-:-:S05]  /*0290*/  IADD3 R15, PT, PT, R15, R19, RZ ;  /* 0x000000130f0f7210 */ /* 0x000fca0007ffe0ff */
[----:B------:R0:W-:Y:S02]  /*02a0*/  STS.128 [R3], R12 ;  /* 0x0000000c03007388 */ /* 0x0001e40000000c00 */
.L_x_2:
[----:B------:R-:W-:Y:S05]  /*02b0*/  BSYNC.RECONVERGENT B0 ;  /* 0x0000000000007941 */ /* 0x000fea0003800200 */
.L_x_1:
[----:B------:R-:W-:Y:S01]  /*02c0*/  BAR.SYNC.DEFER_BLOCKING 0x0 ;  /* 0x0000000000007b1d */ /* 0x000fe20000010000 */
[----:B------:R-:W-:-:S13]  /*02d0*/  ISETP.NE.AND P0, PT, R9, 0x1, PT ;  /* 0x000000010900780c */ /* 0x000fda0003f05270 */
[----:B------:R-:W-:Y:S05]  /*02e0*/  @P0 BRA `(.L_x_3) ;  /* 0xfffffffc00a00947 */ /* 0x000fea000383ffff */
.L_x_0:
[----:B------:R-:W-:-:S13]  /*02f0*/  ISETP.NE.AND P0, PT, R0, RZ, PT ;  /* 0x000000ff0000720c */ /* 0x000fda0003f05270 */
[----:B------:R-:W-:Y:S05]  /*0300*/  @P0 EXIT ;  /* 0x000000000000094d */ /* 0x000fea0003800000 */
[----:B------:R-:W1:Y:S01]  /*0310*/  S2UR UR5, SR_CgaCtaId ;  /* 0x00000000000579c3 */ /* 0x000e620000008800 */
[----:B------:R-:W-:-:S07]  /*0320*/  UMOV UR4, 0x400 ;  /* 0x0000040000047882 */ /* 0x000fce0000000000 */
[----:B0-----:R-:W0:Y:S01]  /*0330*/  LDC.64 R2, c[0x0][0x390] ;  /* 0x0000e400ff027b82 */ /* 0x001e220000000a00 */
[----:B-1----:R-:W-:-:S09]  /*0340*/  ULEA UR4, UR5, UR4, 0x18 ;  /* 0x0000000405047291 */ /* 0x002fd2000f8ec0ff */
[----:B------:R-:W0:Y:S04]  /*0350*/  LDS.128 R4, [UR4] ;  /* 0x00000004ff047984 */ /* 0x000e280008000c00 */
[----:B------:R-:W1:Y:S04]  /*0360*/  LDS.128 R8, [UR4+0x200] ;  /* 0x00020004ff087984 */ /* 0x000e680008000c00 */
[----:B0-----:R-:W-:Y:S04]  /*0370*/  STG.E desc[UR8][R2.64], R4 ;  /* 0x0000000402007986 */ /* 0x001fe8000c101908 */
[----:B------:R-:W-:Y:S04]  /*0380*/  STG.E desc[UR8][R2.64+0x4], R5 ;  /* 0x0000040502007986 */ /* 0x000fe8000c101908 */
[----:B------:R-:W-:Y:S04]  /*0390*/  STG.E desc[UR8][R2.64+0x8], R6 ;  /* 0x0000080602007986 */ /* 0x000fe8000c101908 */
[----:B------:R-:W-:Y:S04]  /*03a0*/  STG.E desc[UR8][R2.64+0xc], R7 ;  /* 0x00000c0702007986 */ /* 0x000fe8000c101908 */
[----:B-1----:R-:W-:Y:S04]  /*03b0*/  STG.E desc[UR8][R2.64+0x10], R8 ;  /* 0x0000100802007986 */ /* 0x002fe8000c101908 */
[----:B------:R-:W-:Y:S04]  /*03c0*/  STG.E desc[UR8][R2.64+0x14], R9 ;  /* 0x0000140902007986 */ /* 0x000fe8000c101908 */
[----:B------:R-:W-:Y:S04]  /*03d0*/  STG.E desc[UR8][R2.64+0x18], R10 ;  /* 0x0000180a02007986 */ /* 0x000fe8000c101908 */
[----:B------:R-:W-:Y:S01]  /*03e0*/  STG.E desc[UR8][R2.64+0x1c], R11 ;  /* 0x00001c0b02007986 */ /* 0x000fe2000c101908 */
[----:B------:R-:W-:Y:S05]  /*03f0*/  EXIT ;  /* 0x000000000000794d */ /* 0x000fea0003800000 */
.L_x_4:
[----:B------:R-:W-:-:S00]  /*0400*/  BRA `(.L_x_4) ;  /* 0xfffffffc00fc7947 */ /* 0x000fc0000383ffff */
[----:B------:R-:W-:-:S00]  /*0410*/  NOP ;  /* 0x0000000000007918 */ /* 0x000fc00000000000 */
        /* <DEDUP_REMOVED lines=14> */
.L_x_996:


//--------------------- .text._Z16reduce_istatus_1PiP4int4S1_iS_S_ --------------------------
	.section	.text._Z16reduce_istatus_1PiP4int4S1_iS_S_,"ax",@progbits
	.align	128
        .global         _Z16reduce_istatus_1PiP4int4S1_iS_S_
        .type           _Z16reduce_istatus_1PiP4int4S1_iS_S_,@function
        .size           _Z16reduce_istatus_1PiP4int4S1_iS_S_,(.L_x_997 - _Z16reduce_istatus_1PiP4int4S1_iS_S_)
        .other          _Z16reduce_istatus_1PiP4int4S1_iS_S_,@"STO_CUDA_ENTRY STV_DEFAULT"
_Z16reduce_istatus_1PiP4int4S1_iS_S_:
.text._Z16reduce_istatus_1PiP4int4S1_iS_S_:
[----:B------:R-:W-:Y:S01]  /*0000*/  LDC R1, c[0x0][0x37c] ;  /* 0x0000df00ff017b82 */ /* 0x000fe20000000800 */
[----:B------:R-:W0:Y:S07]  /*0010*/  S2R R0, SR_CTAID.X ;  /* 0x0000000000007919 */ /* 0x000e2e0000002500 */
[----:B------:R-:W1:Y:S01]  /*0020*/  LDC R2, c[0x0][0x398] ;  /* 0x0000e600ff027b82 */ /* 0x000e620000000800 */
[----:B------:R-:W2:Y:S01]  /*0030*/  LDCU UR4, c[0x0][0x360] ;  /* 0x00006c00ff0477ac */ /* 0x000ea20008000800 */
[----:B------:R-:W-:Y:S01]  /*0040*/  BSSY.RECONVERGENT B0, `(.L_x_5) ;  /* 0x0000033000007945 */ /* 0x000fe20003800200 */
[----:B------:R-:W0:Y:S01]  /*0050*/  S2R R3, SR_TID.X ;  /* 0x0000000000037919 */ /* 0x000e220000002100 */
[----:B------:R-:W-:Y:S01]  /*0060*/  CS2R R12, SRZ ;  /* 0x00000000000c7805 */ /* 0x000fe2000001ff00 */
[----:B------:R-:W3:Y:S01]  /*0070*/  LDCU.64 UR8, c[0x0][0x358] ;  /* 0x00006b00ff0877ac */ /* 0x000ee20008000a00 */
[----:B------:R-:W-:-:S02]  /*0080*/  CS2R R14, SRZ ;  /* 0x00000000000e7805 */ /* 0x000fc4000001ff00 */
[----:B------:R-:W-:Y:S02]  /*0090*/  CS2R R8, SRZ ;  /* 0x0000000000087805 */ /* 0x000fe4000001ff00 */
[----:B------:R-:W-:Y:S01]  /*00a0*/  CS2R R10, SRZ ;  /* 0x00000000000a7805 */ /* 0x000fe2000001ff00 */
[----:B--2---:R-:W-:Y:S02]  /*00b0*/  IMAD.U32 R6, RZ, RZ, UR4 ;  /* 0x00000004ff067e24 */ /* 0x004fe4000f8e00ff */
[----:B0-----:R-:W-:-:S05]  /*00c0*/  IMAD R5, R0, UR4, R3 ;  /* 0x0000000400057c24 */ /* 0x001fca000f8e0203 */
[----:B-1----:R-:W-:-:S13]  /*00d0*/  ISETP.GE.AND P0, PT, R5, R2, PT ;  /* 0x000000020500720c */ /* 0x002fda0003f06270 */
[----:B---3--:R-:W-:Y:S05]  /*00e0*/  @P0 BRA `(.L_x_6) ;  /* 0x0000000000a00947 */ /* 0x008fea0003800000 */
[----:B------:R-:W0:Y:S01]  /*00f0*/  LDC.64 R16, c[0x0][0x380] ;  /* 0x0000e000ff107b82 */ /* 0x000e220000000a00 */
[----:B------:R-:W1:Y:S01]  /*0100*/  LDCU UR4, c[0x0][0x370] ;  /* 0x00006e00ff0477ac */ /* 0x000e620008000800 */
[----:B------:R-:W-:Y:S02]  /*0110*/  CS2R R10, SRZ ;  /* 0x00000000000a7805 */ /* 0x000fe4000001ff00 */
[----:B------:R-:W-:Y:S02]  /*0120*/  CS2R R8, SRZ ;  /* 0x0000000000087805 */ /* 0x000fe4000001ff00 */
[----:B------:R-:W-:Y:S02]  /*0130*/  CS2R R14, SRZ ;  /* 0x00000000000e7805 */ /* 0x000fe4000001ff00 */
[----:B------:R-:W-:Y:S01]  /*0140*/  CS2R R12, SRZ ;  /* 0x00000000000c7805 */ /* 0x000fe2000001ff00 */
[----:B------:R-:W2:Y:S08]  /*0150*/  LDC.64 R18, c[0x0][0x3a0] ;  /* 0x0000e800ff127b82 */ /* 0x000eb00000000a00 */
[----:B------:R-:W3:Y:S01]  /*0160*/  LDC.64 R20, c[0x0][0x3a8] ;  /* 0x0000ea00ff147b82 */ /* 0x000ee20000000a00 */
[----:B-1----:R-:W-:-:S07]  /*0170*/  IMAD R4, R6, UR4, RZ ;  /* 0x0000000406047c24 */ /* 0x002fce000f8e02ff */
.L_x_7:
[----:B0-----:R-:W-:-:S04]  /*0180*/  IMAD.WIDE R24, R5, 0x4, R16 ;  /* 0x0000000405187825 */ /* 0x001fc800078e0210 */
[C---:B------:R-:W-:Y:S02]  /*0190*/  IMAD.WIDE R22, R2.reuse, 0x4, R24 ;  /* 0x0000000402167825 */ /* 0x040fe400078e0218 */
[----:B------:R-:W4:Y:S02]  /*01a0*/  LDG.E R25, desc[UR8][R24.64] ;  /* 0x0000000818197981 */ /* 0x000f24000c1e1900 */
[C---:B------:R-:W-:Y:S02]  /*01b0*/  IMAD.WIDE R28, R2.reuse, 0x4, R22 ;  /* 0x00000004021c7825 */ /* 0x040fe400078e0216 */
[----:B------:R-:W5:Y:S02]  /*01c0*/  LDG.E R22, desc[UR8][R22.64] ;  /* 0x0000000816167981 */ /* 0x000f64000c1e1900 */
[----:B------:R-:W-:Y:S02]  /*01d0*/  IMAD.WIDE R26, R2, 0x4, R28 ;  /* 0x00000004021a7825 */ /* 0x000fe400078e021c */
[----:B------:R-:W3:Y:S04]  /*01e0*/  LDG.E R29, desc[UR8][R28.64] ;  /* 0x000000081c1d7981 */ /* 0x000ee8000c1e1900 */
[----:B------:R-:W3:Y:S01]  /*01f0*/  LDG.E R28, desc[UR8][R26.64] ;  /* 0x000000081a1c7981 */ /* 0x000ee2000c1e1900 */
[----:B----4-:R-:W-:-:S02]  /*0200*/  IMAD.IADD R8, R25, 0x1, R8 ;  /* 0x0000000119087824 */ /* 0x010fc400078e0208 */
[----:B--2---:R-:W-:Y:S01]  /*0210*/  IMAD.WIDE R24, R5, 0x4, R18 ;  /* 0x0000000405187825 */ /* 0x004fe200078e0212 */
[----:B-----5:R-:W-:-:S03]  /*0220*/  IADD3 R9, PT, PT, R22, R9, RZ ;  /* 0x0000000916097210 */ /* 0x020fc60007ffe0ff */
[----:B------:R-:W-:Y:S01]  /*0230*/  IMAD.WIDE R22, R2, 0x4, R26 ;  /* 0x0000000402167825 */ /* 0x000fe200078e021a */
[----:B---3--:R0:W-:Y:S04]  /*0240*/  STG.E desc[UR8][R24.64], R28 ;  /* 0x0000001c18007986 */ /* 0x0081e8000c101908 */
[----:B------:R1:W2:Y:S01]  /*0250*/  LDG.E R7, desc[UR8][R22.64] ;  /* 0x0000000816077981 */ /* 0x0002a2000c1e1900 */
[----:B------:R-:W-:Y:S02]  /*0260*/  IMAD.IADD R10, R29, 0x1, R10 ;  /* 0x000000011d0a7824 */ /* 0x000fe400078e020a */
[----:B0-----:R-:W-:-:S04]  /*0270*/  IMAD.WIDE R24, R5, 0x4, R20 ;  /* 0x0000000405187825 */ /* 0x001fc800078e0214 */
[----:B-1----:R-:W-:-:S04]  /*0280*/  IMAD.WIDE R22, R2, 0x4, R22 ;  /* 0x0000000402167825 */ /* 0x002fc800078e0216 */
[C---:B------:R-:W-:Y:S01]  /*0290*/  IMAD.WIDE R26, R2.reuse, 0x4, R22 ;  /* 0x00000004021a7825 */ /* 0x040fe200078e0216 */
[----:B--2---:R1:W-:Y:S04]  /*02a0*/  STG.E desc[UR8][R24.64], R7 ;  /* 0x0000000718007986 */ /* 0x0043e8000c101908 */
[----:B------:R-:W2:Y:S04]  /*02b0*/  LDG.E R29, desc[UR8][R22.64] ;  /* 0x00000008161d7981 */ /* 0x000ea8000c1e1900 */
[----:B------:R0:W3:Y:S02]  /*02c0*/  LDG.E R23, desc[UR8][R26.64] ;  /* 0x000000081a177981 */ /* 0x0000e4000c1e1900 */
[----:B0-----:R-:W-:-:S06]  /*02d0*/  IMAD.WIDE R26, R2, 0x4, R26 ;  /* 0x00000004021a7825 */ /* 0x001fcc00078e021a */
[----:B------:R-:W4:Y:S01]  /*02e0*/  LDG.E R26, desc[UR8][R26.64] ;  /* 0x000000081a1a7981 */ /* 0x000f22000c1e1900 */
[----:B------:R-:W-:Y:S01]  /*02f0*/  IADD3 R5, PT, PT, R4, R5, RZ ;  /* 0x0000000504057210 */ /* 0x000fe20007ffe0ff */
[----:B------:R-:W-:Y:S01]  /*0300*/  IMAD.IADD R11, R28, 0x1, R11 ;  /* 0x000000011c0b7824 */ /* 0x000fe200078e020b */
[----:B------:R-:W-:Y:S02]  /*0310*/  IADD3 R12, PT, PT, R7, R12, RZ ;  /* 0x0000000c070c7210 */ /* 0x000fe40007ffe0ff */
[----:B------:R-:W-:Y:S01]  /*0320*/  ISETP.GE.AND P0, PT, R5, R2, PT ;  /* 0x000000020500720c */ /* 0x000fe20003f06270 */
[----:B--2---:R-:W-:Y:S01]  /*0330*/  IMAD.IADD R13, R29, 0x1, R13 ;  /* 0x000000011d0d7824 */ /* 0x004fe200078e020d */
[----:B---3--:R-:W-:Y:S01]  /*0340*/  IADD3 R14, PT, PT, R23, R14, RZ ;  /* 0x0000000e170e7210 */ /* 0x008fe20007ffe0ff */
[----:B----4-:R-:W-:-:S10]  /*0350*/  IMAD.IADD R15, R26, 0x1, R15 ;  /* 0x000000011a0f7824 */ /* 0x010fd400078e020f */
[----:B-1----:R-:W-:Y:S05]  /*0360*/  @!P0 BRA `(.L_x_7) ;  /* 0xfffffffc00848947 */ /* 0x002fea000383ffff */
.L_x_6:
[----:B------:R-:W-:Y:S05]  /*0370*/  BSYNC.RECONVERGENT B0 ;  /* 0x0000000000007941 */ /* 0x000fea0003800200 */
.L_x_5:
[----:B------:R-:W0:Y:S01]  /*0380*/  S2UR UR6, SR_CgaCtaId ;  /* 0x00000000000679c3 */ /* 0x000e220000008800 */
[----:B------:R-:W-:Y:S01]  /*0390*/  UMOV UR4, 0x400 ;  /* 0x0000040000047882 */ /* 0x000fe20000000000 */
[----:B------:R-:W-:Y:S01]  /*03a0*/  ISETP.NE.AND P0, PT, R6, 0x1, PT ;  /* 0x000000010600780c */ /* 0x000fe20003f05270 */
[----:B------:R-:W-:Y:S02]  /*03b0*/  UIADD3 UR5, UPT, UPT, UR4, 0x400, URZ ;  /* 0x0000040004057890 */ /* 0x000fe4000fffe0ff */
[----:B0-----:R-:W-:Y:S02]  /*03c0*/  ULEA UR4, UR6, UR4, 0x18 ;  /* 0x0000000406047291 */ /* 0x001fe4000f8ec0ff */
[----:B------:R-:W-:-:S04]  /*03d0*/  ULEA UR5, UR6, UR5, 0x18 ;  /* 0x0000000506057291 */ /* 0x000fc8000f8ec0ff */
[C---:B------:R-:W-:Y:S02]  /*03e0*/  LEA R5, R3.reuse, UR4, 0x4 ;  /* 0x0000000403057c11 */ /* 0x040fe4000f8e20ff */
[----:B------:R-:W-:-:S03]  /*03f0*/  LEA R7, R3, UR5, 0x4 ;  /* 0x0000000503077c11 */ /* 0x000fc6000f8e20ff */
[----:B------:R0:W-:Y:S04]  /*0400*/  STS.128 [R5], R8 ;  /* 0x0000000805007388 */ /* 0x0001e80000000c00 */
[----:B------:R0:W-:Y:S01]  /*0410*/  STS.128 [R7], R12 ;  /* 0x0000000c07007388 */ /* 0x0001e20000000c00 */
[----:B------:R-:W-:Y:S06]  /*0420*/  BAR.SYNC.DEFER_BLOCKING 0x0 ;  /* 0x0000000000007b1d */ /* 0x000fec0000010000 */
[----:B------:R-:W-:Y:S05]  /*0430*/  @!P0 BRA `(.L_x_8) ;  /* 0x0000000000608947 */ /* 0x000fea0003800000 */
.L_x_11:
[----:B------:R-:W-:Y:S01]  /*0440*/  SHF.R.U32.HI R6, RZ, 0x1, R6 ;  /* 0x00000001ff067819 */ /* 0x000fe20000011606 */
[----:B------:R-:W-:Y:S03]  /*0450*/  BSSY.RECONVERGENT B0, `(.L_x_9) ;  /* 0x0000013000007945 */ /* 0x000fe60003800200 */
[----:B------:R-:W-:-:S13]  /*0460*/  ISETP.GE.U32.AND P0, PT, R3, R6, PT ;  /* 0x000000060300720c */ /* 0x000fda0003f06070 */
[----:B-1----:R-:W-:Y:S05]  /*0470*/  @P0 BRA `(.L_x_10) ;  /* 0x0000000000400947 */ /* 0x002fea0003800000 */
[----:B------:R-:W-:Y:S01]  /*0480*/  LEA R2, R6, R5, 0x4 ;  /* 0x0000000506027211 */ /* 0x000fe200078e20ff */
[----:B0-----:R-:W-:Y:S04]  /*0490*/  LDS.128 R8, [R5] ;  /* 0x0000000005087984 */ /* 0x001fe80000000c00 */
[----:B------:R-:W0:Y:S02]  /*04a0*/  LDS.128 R12, [R2] ;  /* 0x00000000020c7984 */ /* 0x000e240000000c00 */
[----:B0-----:R-:W-:Y:S01]  /*04b0*/  IMAD.IADD R16, R8, 0x1, R12 ;  /* 0x0000000108107824 */ /* 0x001fe200078e020c */
[----:B------:R-:W-:Y:S01]  /*04c0*/  IADD3 R17, PT, PT, R9, R13, RZ ;  /* 0x0000000d09117210 */ /* 0x000fe20007ffe0ff */
[----:B------:R-:W-:Y:S01]  /*04d0*/  IMAD.IADD R18, R10, 0x1, R14 ;  /* 0x000000010a127824 */ /* 0x000fe200078e020e */
[----:B------:R-:W-:Y:S01]  /*04e0*/  IADD3 R19, PT, PT, R11, R15, RZ ;  /* 0x0000000f0b137210 */ /* 0x000fe20007ffe0ff */
[----:B------:R-:W-:-:S04]  /*04f0*/  IMAD R8, R6, 0x10, R7 ;  /* 0x0000001006087824 */ /* 0x000fc800078e0207 */
[----:B------:R-:W-:Y:S04]  /*0500*/  STS.128 [R5], R16 ;  /* 0x0000001005007388 */ /* 0x000fe80000000c00 */
[----:B------:R-:W-:Y:S04]  /*0510*/  LDS.128 R8, [R8] ;  /* 0x0000000008087984 */ /* 0x000fe80000000c00 */
[----:B------:R-:W0:Y:S02]  /*0520*/  LDS.128 R12, [R7] ;  /* 0x00000000070c7984 */ /* 0x000e240000000c00 */
[----:B0-----:R-:W-:Y:S01]  /*0530*/  IADD3 R12, PT, PT, R12, R8, RZ ;  /* 0x000000080c0c7210 */ /* 0x001fe20007ffe0ff */
[----:B------:R-:W-:Y:S01]  /*0540*/  IMAD.IADD R13, R13, 0x1, R9 ;  /* 0x000000010d0d7824 */ /* 0x000fe200078e0209 */
[----:B------:R-:W-:Y:S01]  /*0550*/  IADD3 R14, PT, PT, R14, R10, RZ ;  /* 0x0000000a0e0e7210 */ /* 0x000fe20007ffe0ff */
[----:B------:R-:W-:-:S05]  /*0560*/  IMAD.IADD R15, R15, 0x1, R11 ;  /* 0x000000010f0f7824 */ /* 0x000fca00078e020b */
[----:B------:R1:W-:Y:S02]  /*0570*/  STS.128 [R7], R12 ;  /* 0x0000000c07007388 */ /* 0x0003e40000000c00 */
.L_x_10:
[----:B------:R-:W-:Y:S05]  /*0580*/  BSYNC.RECONVERGENT B0 ;  /* 0x0000000000007941 */ /* 0x000fea0003800200 */
.L_x_9:
[----:B------:R-:W-:Y:S01]  /*0590*/  BAR.SYNC.DEFER_BLOCKING 0x0 ;  /* 0x0000000000007b1d */ /* 0x000fe20000010000 */
[----:B------:R-:W-:-:S13]  /*05a0*/  ISETP.NE.AND P0, PT, R6, 0x1, PT ;  /* 0x000000010600780c */ /* 0x000fda0003f05270 */
[----:B------:R-:W-:Y:S05]  /*05b0*/  @P0 BRA `(.L_x_11) ;  /* 0xfffffffc00a00947 */ /* 0x000fea000383ffff */
.L_x_8:
[----:B------:R-:W-:-:S13]  /*05c0*/  ISETP.NE.AND P0, PT, R3, RZ, PT ;  /* 0x000000ff0300720c */ /* 0x000fda0003f05270 */
[----:B------:R-:W-:Y:S05]  /*05d0*/  @P0 EXIT ;  /* 0x000000000000094d */ /* 0x000fea0003800000 */
[----:B------:R-:W2:Y:S01]  /*05e0*/  S2UR UR5, SR_CgaCtaId ;  /* 0x00000000000579c3 */ /* 0x000ea20000008800 */
[----:B------:R-:W-:-:S07]  /*05f0*/  UMOV UR4, 0x400 ;  /* 0x0000040000047882 */ /* 0x000fce0000000000 */
[----:B------:R-:W3:Y:S08]  /*0600*/  LDC.64 R2, c[0x0][0x388] ;  /* 0x0000e200ff027b82 */ /* 0x000ef00000000a00 */
[----:B01----:R-:W0:Y:S01]  /*0610*/  LDC.64 R12, c[0x0][0x390] ;  /* 0x0000e400ff0c7b82 */ /* 0x003e220000000a00 */
[----:B--2---:R-:W-:Y:S01]  /*0620*/  ULEA UR4, UR5, UR4, 0x18 ;  /* 0x0000000405047291 */ /* 0x004fe2000f8ec0ff */
[----:B---3--:R-:W-:-:S08]  /*0630*/  IMAD.WIDE.U32 R2, R0, 0x10, R2 ;  /* 0x0000001000027825 */ /* 0x008fd000078e0002 */
[----:B------:R-:W1:Y:S04]  /*0640*/  LDS.128 R8, [UR4] ;  /* 0x00000004ff087984 */ /* 0x000e680008000c00 */
[----:B------:R-:W2:Y:S01]  /*0650*/  LDS.128 R4, [UR4+0x400] ;  /* 0x00040004ff047984 */ /* 0x000ea20008000c00 */
[----:B0-----:R-:W-:-:S03]  /*0660*/  IMAD.WIDE.U32 R12, R0, 0x10, R12 ;  /* 0x00000010000c7825 */ /* 0x001fc600078e000c */
[----:B-1----:R-:W-:Y:S04]  /*0670*/  STG.E.128 desc[UR8][R2.64], R8 ;  /* 0x0000000802007986 */ /* 0x002fe8000c101d08 */
[----:B--2---:R-:W-:Y:S01]  /*0680*/  STG.E.128 desc[UR8][R12.64], R4 ;  /* 0x000000040c007986 */ /* 0x004fe2000c101d08 */
[----:B------:R-:W-:Y:S05]  /*0690*/  EXIT ;  /* 0x000000000000794d */ /* 0x000fea0003800000 */
.L_x_12:
        /* <DEDUP_REMOVED lines=14> */
.L_x_997:


//--------------------- .text._Z10RosenbrockPdddS_PiiiiiiddddddddPKdS2_S2_S2_S2_i --------------------------
	.section	.text._Z10RosenbrockPdddS_PiiiiiiddddddddPKdS2_S2_S2_S2_i,"ax",@progbits
	.align	128
        .global         _Z10RosenbrockPdddS_PiiiiiiddddddddPKdS2_S2_S2_S2_i
        .type           _Z10RosenbrockPdddS_PiiiiiiddddddddPKdS2_S2_S2_S2_i,@function
        .size           _Z10RosenbrockPdddS_PiiiiiiddddddddPKdS2_S2_S2_S2_i,(.L_x_995 - _Z10RosenbrockPdddS_PiiiiiiddddddddPKdS2_S2_S2_S2_i)
        .other          _Z10RosenbrockPdddS_PiiiiiiddddddddPKdS2_S2_S2_S2_i,@"STO_CUDA_ENTRY STV_DEFAULT"
_Z10RosenbrockPdddS_PiiiiiiddddddddPKdS2_S2_S2_S2_i:
.text._Z10RosenbrockPdddS_PiiiiiiddddddddPKdS2_S2_S2_S2_i:
[----:B------:R-:W0:Y:S01]  /*0000*/  LDC R1, c[0x0][0x37c] ;  /* 0x0000df00ff017b82 */ /* 0x000e220000000800 */
[----:B------:R-:W1:Y:S07]  /*0010*/  S2R R3, SR_TID.X ;  /* 0x0000000000037919 */ /* 0x000e6e0000002100 */
[----:B------:R-:W1:Y:S01]  /*0020*/  S2UR UR4, SR_CTAID.X ;  /* 0x00000000000479c3 */ /* 0x000e620000002500 */
[----:B0-----:R-:W-:-:S05]  /*0030*/  VIADD R1, R1, 0xffffbab0 ;  /* 0xffffbab001017836 */ /* 0x001fca0000000000 */
[C---:B------:R-:W-:Y:S02]  /*0040*/  R2UR UR8, R1.reuse ;  /* 0x00000000010872ca */ /* 0x040fe400000e0000 */
[----:B------:R-:W1:Y:S01]  /*0050*/  LDC R42, c[0x0][0x360] ;  /* 0x0000d800ff2a7b82 */ /* 0x000e620000000800 */
[C---:B------:R-:W-:Y:S02]  /*0060*/  R2UR UR15, R1.reuse ;  /* 0x00000000010f72ca */ /* 0x040fe400000e0000 */
[----:B------:R-:W-:-:S05]  /*0070*/  R2UR UR7, R1 ;  /* 0x00000000010772ca */ /* 0x000fca00000e0000 */
[----:B------:R-:W0:Y:S01]  /*0080*/  LDC R41, c[0x0][0x428] ;  /* 0x00010a00ff297b82 */ /* 0x000e220000000800 */
[----:B-1----:R-:W-:-:S05]  /*0090*/  IMAD R42, R42, UR4, R3 ;  /* 0x000000042a2a7c24 */ /* 0x002fca000f8e0203 */
[----:B0-----:R-:W-:-:S13]  /*00a0*/  ISETP.GE.AND P0, PT, R42, R41, PT ;  /* 0x000000292a00720c */ /* 0x001fda0003f06270 */
[----:B------:R-:W-:Y:S05]  /*00b0*/  @P0 EXIT ;  /* 0x000000000000094d */ /* 0x000fea0003800000 */
[----:B------:R-:W0:Y:S01]  /*00c0*/  LDC.64 R8, c[0x0][0x380] ;  /* 0x0000e000ff087b82 */ /* 0x000e220000000a00 */
[----:B------:R-:W1:Y:S07]  /*00d0*/  LDCU.64 UR16, c[0x0][0x358] ;  /* 0x00006b00ff1077ac */ /* 0x000e6e0008000a00 */
[----:B------:R-:W2:Y:S08]  /*00e0*/  LDC.64 R2, c[0x4][0x8] ;  /* 0x01000200ff027b82 */ /* 0x000eb00000000a00 */
[----:B------:R-:W3:Y:S01]  /*00f0*/  LDC.64 R36, c[0x4][0x18] ;  /* 0x01000600ff247b82 */ /* 0x000ee20000000a00 */
[----:B------:R-:W-:Y:S01]  /*0100*/  IMAD.MOV.U32 R158, RZ, RZ, 0x1 ;  /* 0x00000001ff9e7424 */ /* 0x000fe200078e00ff */
[----:B------:R-:W4:Y:S01]  /*0110*/  LDCU UR6, c[0x0][0x3b4] ;  /* 0x00007680ff0677ac */ /* 0x000f220008000800 */
[----:B0-----:R-:W-:-:S04]  /*0120*/  IMAD.WIDE R8, R42, 0x8, R8 ;  /* 0x000000082a087825 */ /* 0x001fc800078e0208 */
[----:B------:R-:W-:Y:S02]  /*0130*/  IMAD.WIDE R10, R41, 0x8, R8 ;  /* 0x00000008290a7825 */ /* 0x000fe400078e0208 */
[----:B-1----:R-:W4:Y:S02]  /*0140*/  LDG.E.64 R8, desc[UR16][R8.64] ;  /* 0x0000001008087981 */ /* 0x002f24000c1e1b00 */
[----:B--2---:R-:W-:-:S04]  /*0150*/  IMAD.WIDE R2, R42, 0x8, R2 ;  /* 0x000000082a027825 */ /* 0x004fc800078e0202 */
[C---:B------:R-:W-:Y:S02]  /*0160*/  IMAD.WIDE R12, R41.reuse, 0x8, R10 ;  /* 0x00000008290c7825 */ /* 0x040fe400078e020a */
[----:B------:R-:W2:Y:S02]  /*0170*/  LDG.E.64 R2, desc[UR16][R2.64] ;  /* 0x0000001002027981 */ /* 0x000ea4000c1e1b00 */
[C---:B------:R-:W-:Y:S02]  /*0180*/  IMAD.WIDE R14, R41.reuse, 0x8, R12 ;  /* 0x00000008290e7825 */ /* 0x040fe400078e020c */
[----:B------:R-:W4:Y:S04]  /*0190*/  LDG.E.64 R10, desc[UR16][R10.64] ;  /* 0x000000100a0a7981 */ /* 0x000f28000c1e1b00 */
[----:B------:R-:W4:Y:S01]  /*01a0*/  LDG.E.64 R12, desc[UR16][R12.64] ;  /* 0x000000100c0c7981 */ /* 0x000f22000c1e1b00 */
[----:B------:R-:W-:-:S03]  /*01b0*/  IMAD.WIDE R16, R41, 0x8, R14 ;  /* 0x0000000829107825 */ /* 0x000fc600078e020e */
        /* <DEDUP_REMOVED lines=138> */
[----:B------:R0:W4:Y:S04]  /*0a60*/  LDG.E.64 R164, desc[UR16][R38.64] ;  /* 0x0000001026a47981 */ /* 0x000128000c1e1b00 */
[----:B------:R-:W4:Y:S01]  /*0a70*/  LDG.E.64 R166, desc[UR16][R156.64] ;  /* 0x000000109ca67981 */ /* 0x000f22000c1e1b00 */
[----:B---3--:R-:W-:-:S06]  /*0a80*/  IMAD.WIDE R36, R42, 0x8, R36 ;  /* 0x000000082a247825 */ /* 0x008fcc00078e0224 */
[----:B------:R-:W5:Y:S01]  /*0a90*/  LDG.E.64 R36, desc[UR16][R36.64] ;  /* 0x0000001024247981 */ /* 0x000f62000c1e1b00 */
[----:B--2---:R-:W1:Y:S02]  /*0aa0*/  MUFU.RCP64H R159, R3 ;  /* 0x00000003009f7308 */ /* 0x004e640000001800 */
[----:B-1----:R-:W-:-:S08]  /*0ab0*/  DFMA R160, -R2, R158, 1 ;  /* 0x3ff0000002a0742b */ /* 0x002fd0000000019e */
[----:B------:R-:W-:Y:S01]  /*0ac0*/  DFMA R160, R160, R160, R160 ;  /* 0x000000a0a0a0722b */ /* 0x000fe200000000a0 */
[----:B----4-:R1:W-:Y:S07]  /*0ad0*/  STL.128 [R1+0x250], R8 ;  /* 0x0002500801007387 */ /* 0x0103ee0000100c00 */
[----:B0-----:R-:W-:-:S08]  /*0ae0*/  DFMA R38, R158, R160, R158 ;  /* 0x000000a09e26722b */ /* 0x001fd0000000009e */
[----:B-1----:R-:W-:-:S08]  /*0af0*/  DFMA R8, -R2, R38, 1 ;  /* 0x3ff000000208742b */ /* 0x002fd00000000126 */
[----:B------:R-:W-:Y:S01]  /*0b00*/  DFMA R8, R38, R8, R38 ;  /* 0x000000082608722b */ /* 0x000fe20000000026 */
[----:B------:R0:W-:Y:S07]  /*0b10*/  STL.128 [R1+0x260], R12 ;  /* 0x0002600c01007387 */ /* 0x0001ee0000100c00 */
[----:B------:R-:W-:-:S08]  /*0b20*/  DMUL R10, R8, 19 ;  /* 0x40330000080a7828 */ /* 0x000fd00000000000 */
[----:B0-----:R-:W-:Y:S01]  /*0b30*/  DFMA R12, -R2, R10, 19 ;  /* 0x40330000020c742b */ /* 0x001fe2000000010a */
[----:B------:R0:W-:Y:S07]  /*0b40*/  STL.128 [R1+0x300], R60 ;  /* 0x0003003c01007387 */ /* 0x0001ee0000100c00 */
[----:B------:R-:W-:Y:S01]  /*0b50*/  DFMA R220, R8, R12, R10 ;  /* 0x0000000c08dc722b */ /* 0x000fe2000000000a */
[----:B------:R1:W-:Y:S01]  /*0b60*/  STL.128 [R1+0x2f0], R56 ;  /* 0x0002f03801007387 */ /* 0x0003e20000100c00 */
[----:B0-----:R-:W-:-:S03]  /*0b70*/  IMAD R62, R41, 0x20, R42 ;  /* 0x00000020293e7824 */ /* 0x001fc600078e022a */
[----:B------:R-:W-:Y:S05]  /*0b80*/  STL.128 [R1+0x270], R16 ;  /* 0x0002701001007387 */ /* 0x000fea0000100c00 */
[----:B------:R-:W-:Y:S01]  /*0b90*/  FFMA R0, RZ, R3, R221 ;  /* 0x00000003ff007223 */ /* 0x000fe200000000dd */
[----:B------:R-:W-:Y:S01]  /*0ba0*/  STL.128 [R1+0x280], R20 ;  /* 0x0002801401007387 */ /* 0x000fe20000100c00 */
[----:B-1----:R-:W-:-:S03]  /*0bb0*/  LEA R59, R41, R62, 0x3 ;  /* 0x0000003e293b7211 */ /* 0x002fc600078e18ff */
[----:B------:R-:W-:Y:S01]  /*0bc0*/  STL.128 [R1+0x290], R24 ;  /* 0x0002901801007387 */ /* 0x000fe20000100c00 */
[----:B------:R-:W-:-:S03]  /*0bd0*/  UMOV UR4, 0x10 ;  /* 0x0000001000047882 */ /* 0x000fc60000000000 */
[----:B------:R-:W-:Y:S01]  /*0be0*/  STL.128 [R1+0x2a0], R28 ;  /* 0x0002a01c01007387 */ /* 0x000fe20000100c00 */
[----:B------:R-:W-:-:S03]  /*0bf0*/  IMAD R58, R41, 0x10, R59 ;  /* 0x00000010293a7824 */ /* 0x000fc600078e023b */
[----:B------:R-:W-:Y:S04]  /*0c00*/  STL.128 [R1+0x2b0], R32 ;  /* 0x0002b02001007387 */ /* 0x000fe80000100c00 */
        /* <DEDUP_REMOVED lines=15> */
[----:B------:R-:W-:Y:S01]  /*0d00*/  STL.128 [R1+0x3e0], R112 ;  /* 0x0003e07001007387 */ /* 0x000fe20000100c00 */
[----:B------:R-:W-:Y:S01]  /*0d10*/  UIMAD UR6, UR6, 0x1e0, -UR4 ;  /* 0x000001e0060678a4 */ /* 0x000fe2000f8e0a04 */
[----:B------:R-:W-:Y:S01]  /*0d20*/  FSETP.GT.AND P0, PT, |R0|, 1.469367938527859385e-39, PT ;  /* 0x001000000000780b */ /* 0x000fe20003f04200 */
[--C-:B------:R-:W-:Y:S01]  /*0d30*/  IMAD.IADD R58, R58, 0x1, R41.reuse ;  /* 0x000000013a3a7824 */ /* 0x100fe200078e0229 */
[----:B------:R-:W-:Y:S04]  /*0d40*/  STL.128 [R1+0x3f0], R116 ;  /* 0x0003f07401007387 */ /* 0x000fe80000100c00 */
[----:B------:R-:W-:Y:S01]  /*0d50*/  LEA R60, R41, R58, 0x2 ;  /* 0x0000003a293c7211 */ /* 0x000fe200078e10ff */
        /* <DEDUP_REMOVED lines=9> */
[----:B------:R-:W-:Y:S04]  /*0df0*/  STL.64 [R1+0x32b0], R166 ;  /* 0x0032b0a601007387 */ /* 0x000fe80000100a00 */
[----:B------:R-:W-:Y:S01]  /*0e00*/  STL.128 [R1+0x490], R164 ;  /* 0x000490a401007387 */ /* 0x000fe20000100c00 */
[----:B------:R-:W-:-:S03]  /*0e10*/  IMAD.IADD R60, R60, 0x1, R41 ;  /* 0x000000013c3c7824 */ /* 0x000fc600078e0229 */
[----:B------:R0:W-:Y:S01]  /*0e20*/  STL.128 [R1+0x2d0], R48 ;  /* 0x0002d03001007387 */ /* 0x0001e20000100c00 */
[----:B------:R-:W1:Y:S01]  /*0e30*/  LDCU.64 UR12, c[0x3][UR6] ;  /* 0x00c00000060c77ac */ /* 0x000e620008000a00 */
[----:B------:R-:W-:Y:S01]  /*0e40*/  BSSY.RECONVERGENT B1, `(.L_x_13) ;  /* 0x000000c000017945 */ /* 0x000fe20003800200 */
[----:B------:R-:W-:Y:S01]  /*0e50*/  UIADD3 UR7, UPT, UPT, UR7, 0x250, URZ ;  /* 0x0000025007077890 */ /* 0x000fe2000fffe0ff */
[C---:B------:R-:W-:Y:S02]  /*0e60*/  IMAD R61, R41.reuse, 0x8, R60 ;  /* 0x00000008293d7824 */ /* 0x040fe400078e023c */
[----:B0-----:R-:W-:-:S05]  /*0e70*/  IMAD R50, R41, 0x8, R42 ;  /* 0x0000000829327824 */ /* 0x001fca00078e022a */
[----:B------:R-:W-:Y:S01]  /*0e80*/  LEA R43, R41, R50, 0x2 ;  /* 0x00000032292b7211 */ /* 0x000fe200078e10ff */
[----:B-1----:R-:W-:Y:S06]  /*0e90*/  @P0 BRA `(.L_x_14) ;  /* 0x0000000000180947 */ /* 0x002fec0003800000 */
[----:B------:R-:W-:Y:S01]  /*0ea0*/  IMAD.MOV.U32 R210, RZ, RZ, RZ ;  /* 0x000000ffffd27224 */ /* 0x000fe200078e00ff */
[----:B------:R-:W-:Y:S01]  /*0eb0*/  MOV R211, 0x40330000 ;  /* 0x4033000000d37802 */ /* 0x000fe20000000f00 */
[----:B------:R-:W-:Y:S01]  /*0ec0*/  IMAD.MOV.U32 R212, RZ, RZ, R2 ;  /* 0x000000ffffd47224 */ /* 0x000fe200078e0002 */
[----:B------:R-:W-:Y:S01]  /*0ed0*/  MOV R0, 0xf00 ;  /* 0x00000f0000007802 */ /* 0x000fe20000000f00 */
[----:B------:R-:W-:-:S07]  /*0ee0*/  IMAD.MOV.U32 R213, RZ, RZ, R3 ;  /* 0x000000ffffd57224 */ /* 0x000fce00078e0003 */
[----:B-----5:R-:W-:Y:S05]  /*0ef0*/  CALL.REL.NOINC `($__internal_1_$__cuda_sm20_div_rn_f64_full) ;  /* 0x000005d400507944 */ /* 0x020fea0003c00000 */
.L_x_14:
[----:B------:R-:W-:Y:S05]  /*0f00*/  BSYNC.RECONVERGENT B1 ;  /* 0x0000000000017941 */ /* 0x000fea0003800200 */
.L_x_13:
[----:B------:R-:W-:Y:S02]  /*0f10*/  HFMA2 R4, -RZ, RZ, 1323, -4.565715789794921875e-05 ;  /* 0x652b82feff047431 */ /* 0x000fe400000001ff */
[----:B------:R-:W-:Y:S01]  /*0f20*/  IMAD.MOV.U32 R5, RZ, RZ, 0x3ff71547 ;  /* 0x3ff71547ff057424 */ /* 0x000fe200078e00ff */
[----:B------:R-:W-:Y:S01]  /*0f30*/  UMOV UR4, 0xfefa39ef ;  /* 0xfefa39ef00047882 */ /* 0x000fe20000000000 */
[----:B------:R-:W-:Y:S01]  /*0f40*/  UMOV UR5, 0x3fe62e42 ;  /* 0x3fe62e4200057882 */ /* 0x000fe20000000000 */
[----:B------:R-:W0:Y:S01]  /*0f50*/  MUFU.RCP64H R11, R3 ;  /* 0x00000003000b7308 */ /* 0x000e220000001800 */
[----:B------:R-:W-:Y:S01]  /*0f60*/  IMAD.MOV.U32 R10, RZ, RZ, 0x1 ;  /* 0x00000001ff0a7424 */ /* 0x000fe200078e00ff */
[----:B------:R-:W-:Y:S01]  /*0f70*/  FSETP.GEU.AND P0, PT, |R221|, 4.1917929649353027344, PT ;  /* 0x4086232bdd00780b */ /* 0x000fe20003f0e200 */
[----:B------:R-:W-:Y:S01]  /*0f80*/  BSSY.RECONVERGENT B0, `(.L_x_15) ;  /* 0x000003f000007945 */ /* 0x000fe20003800200 */
[----:B------:R-:W-:-:S08]  /*0f90*/  DFMA R16, R220, R4, 6.75539944105574400000e+15 ;  /* 0x43380000dc10742b */ /* 0x000fd00000000004 */
[----:B------:R-:W-:Y:S02]  /*0fa0*/  DADD R4, R16, -6.75539944105574400000e+15 ;  /* 0xc338000010047429 */ /* 0x000fe40000000000 */
[----:B0-----:R-:W-:-:S06]  /*0fb0*/  DFMA R12, -R2, R10, 1 ;  /* 0x3ff00000020c742b */ /* 0x001fcc000000010a */
[----:B------:R-:W-:Y:S01]  /*0fc0*/  DFMA R8, R4, -UR4, R220 ;  /* 0x8000000404087c2b */ /* 0x000fe200080000dc */
[----:B------:R-:W-:Y:S01]  /*0fd0*/  UMOV UR4, 0x3b39803f ;  /* 0x3b39803f00047882 */ /* 0x000fe20000000000 */
[----:B------:R-:W-:Y:S01]  /*0fe0*/  UMOV UR5, 0x3c7abc9e ;  /* 0x3c7abc9e00057882 */ /* 0x000fe20000000000 */
[----:B------:R-:W-:-:S05]  /*0ff0*/  DFMA R12, R12, R12, R12 ;  /* 0x0000000c0c0c722b */ /* 0x000fca000000000c */
[----:B------:R-:W-:Y:S01]  /*1000*/  DFMA R8, R4, -UR4, R8 ;  /* 0x8000000404087c2b */ /* 0x000fe20008000008 */
[----:B------:R-:W-:Y:S01]  /*1010*/  UMOV UR4, 0x69ce2bdf ;  /* 0x69ce2bdf00047882 */ /* 0x000fe20000000000 */
[----:B------:R-:W-:Y:S01]  /*1020*/  IMAD.MOV.U32 R4, RZ, RZ, -0x35dec16 ;  /* 0xfca213eaff047424 */ /* 0x000fe200078e00ff */
[----:B------:R-:W-:Y:S01]  /*1030*/  MOV R5, 0x3e928af3 ;  /* 0x3e928af300057802 */ /* 0x000fe20000000f00 */
[----:B------:R-:W-:Y:S01]  /*1040*/  UMOV UR5, 0x3e5ade15 ;  /* 0x3e5ade1500057882 */ /* 0x000fe20000000000 */
[----:B------:R-:W-:-:S04]  /*1050*/  DFMA R12, R10, R12, R10 ;  /* 0x0000000c0a0c722b */ /* 0x000fc8000000000a */
[----:B------:R-:W-:Y:S01]  /*1060*/  DFMA R4, R8, UR4, R4 ;  /* 0x0000000408047c2b */ /* 0x000fe20008000004 */
[----:B------:R-:W-:Y:S01]  /*1070*/  UMOV UR4, 0x62401315 ;  /* 0x6240131500047882 */ /* 0x000fe20000000000 */
[----:B------:R-:W-:Y:S02]  /*1080*/  UMOV UR5, 0x3ec71dee ;  /* 0x3ec71dee00057882 */ /* 0x000fe40000000000 */
[----:B------:R-:W-:-:S04]  /*1090*/  DFMA R10, -R2, R12, 1 ;  /* 0x3ff00000020a742b */ /* 0x000fc8000000010c */
[----:B------:R-:W-:Y:S01]  /*10a0*/  DFMA R4, R8, R4, UR4 ;  /* 0x0000000408047e2b */ /* 0x000fe20008000004 */
[----:B------:R-:W-:Y:S01]  /*10b0*/  UMOV UR4, 0x7c89eb71 ;  /* 0x7c89eb7100047882 */ /* 0x000fe20000000000 */
[----:B------:R-:W-:Y:S02]  /*10c0*/  UMOV UR5, 0x3efa0199 ;  /* 0x3efa019900057882 */ /* 0x000fe40000000000 */
[----:B------:R-:W-:-:S04]  /*10d0*/  DFMA R18, R12, R10, R12 ;  /* 0x0000000a0c12722b */ /* 0x000fc8000000000c */
[----:B------:R-:W-:Y:S01]  /*10e0*/  DFMA R4, R8, R4, UR4 ;  /* 0x0000000408047e2b */ /* 0x000fe20008000004 */
[----:B------:R-:W-:Y:S01]  /*10f0*/  UMOV UR4, 0x14761f65 ;  /* 0x14761f6500047882 */ /* 0x000fe20000000000 */
[----:B------:R-:W-:Y:S02]  /*1100*/  UMOV UR5, 0x3f2a01a0 ;  /* 0x3f2a01a000057882 */ /* 0x000fe40000000000 */
[----:B------:R-:W-:-:S04]  /*1110*/  DMUL R12, R18, 1000 ;  /* 0x408f4000120c7828 */ /* 0x000fc80000000000 */
[----:B------:R-:W-:Y:S01]  /*1120*/  DFMA R4, R8, R4, UR4 ;  /* 0x0000000408047e2b */ /* 0x000fe20008000004 */
[----:B------:R-:W-:Y:S01]  /*1130*/  UMOV UR4, 0x1852b7af ;  /* 0x1852b7af00047882 */ /* 0x000fe20000000000 */
[----:B------:R-:W-:Y:S02]  /*1140*/  UMOV UR5, 0x3f56c16c ;  /* 0x3f56c16c00057882 */ /* 0x000fe40000000000 */
[----:B------:R-:W-:-:S04]  /*1150*/  DFMA R14, -R2, R12, 1000 ;  /* 0x408f4000020e742b */ /* 0x000fc8000000010c */
[----:B------:R-:W-:Y:S01]  /*1160*/  DFMA R4, R8, R4, UR4 ;  /* 0x0000000408047e2b */ /* 0x000fe20008000004 */
[----:B------:R-:W-:Y:S01]  /*1170*/  UMOV UR4, 0x11122322 ;  /* 0x1112232200047882 */ /* 0x000fe20000000000 */
[----:B------:R-:W-:-:S06]  /*1180*/  UMOV UR5, 0x3f811111 ;  /* 0x3f81111100057882 */ /* 0x000fcc0000000000 */
        /* <DEDUP_REMOVED lines=9> */
[----:B------:R-:W-:-:S08]  /*1220*/  DFMA R4, R8, R4, UR4 ;  /* 0x0000000408047e2b */ /* 0x000fd00008000004 */
[----:B------:R-:W-:Y:S02]  /*1230*/  DFMA R10, R8, R4, 1 ;  /* 0x3ff00000080a742b */ /* 0x000fe40000000004 */
[----:B------:R-:W-:-:S06]  /*1240*/  DFMA R4, R18, R14, R12 ;  /* 0x0000000e1204722b */ /* 0x000fcc000000000c */
[----:B------:R-:W-:-:S04]  /*1250*/  DFMA R10, R8, R10, 1 ;  /* 0x3ff00000080a742b */ /* 0x000fc8000000000a */
[----:B------:R-:W-:-:S05]  /*1260*/  FFMA R0, RZ, R3, R5 ;  /* 0x00000003ff007223 */ /* 0x000fca0000000005 */
[----:B------:R-:W-:Y:S01]  /*1270*/  FSETP.GT.AND P2, PT, |R0|, 1.469367938527859385e-39, PT ;  /* 0x001000000000780b */ /* 0x000fe20003f44200 */
[----:B------:R-:W-:Y:S01]  /*1280*/  IMAD R9, R16, 0x100000, R11 ;  /* 0x0010000010097824 */ /* 0x000fe200078e020b */
[----:B------:R-:W-:Y:S01]  /*1290*/  MOV R8, R10 ;  /* 0x0000000a00087202 */ /* 0x000fe20000000f00 */
[----:B------:R-:W-:Y:S10]  /*12a0*/  @!P0 BRA `(.L_x_16) ;  /* 0x0000000000308947 */ /* 0x000ff40003800000 */
[----:B------:R-:W-:Y:S01]  /*12b0*/  FSETP.GEU.AND P1, PT, |R221|, 4.2275390625, PT ;  /* 0x40874800dd00780b */ /* 0x000fe20003f2e200 */
[C---:B------:R-:W-:Y:S02]  /*12c0*/  DADD R8, R220.reuse, +INF ;  /* 0x7ff00000dc087429 */ /* 0x040fe40000000000 */
[----:B------:R-:W-:-:S08]  /*12d0*/  DSETP.GEU.AND P0, PT, R220, RZ, PT ;  /* 0x000000ffdc00722a */ /* 0x000fd00003f0e000 */
[----:B------:R-:W-:Y:S02]  /*12e0*/  FSEL R8, R8, RZ, P0 ;  /* 0x000000ff08087208 */ /* 0x000fe40000000000 */
[----:B------:R-:W-:Y:S02]  /*12f0*/  @!P1 LEA.HI R0, R16, R16, RZ, 0x1 ;  /* 0x0000001010009211 */ /* 0x000fe400078f08ff */
[----:B------:R-:W-:Y:S02]  /*1300*/  FSEL R9, R9, RZ, P0 ;  /* 0x000000ff09097208 */ /* 0x000fe40000000000 */
[----:B------:R-:W-:-:S05]  /*1310*/  @!P1 SHF.R.S32.HI R13, RZ, 0x1, R0 ;  /* 0x00000001ff0d9819 */ /* 0x000fca0000011400 */
[----:B------:R-:W-:Y:S02]  /*1320*/  @!P1 IMAD.IADD R12, R16, 0x1, -R13 ;  /* 0x00000001100c9824 */ /* 0x000fe400078e0a0d */
[----:B------:R-:W-:-:S03]  /*1330*/  @!P1 IMAD R11, R13, 0x100000, R11 ;  /* 0x001000000d0b9824 */ /* 0x000fc600078e020b */
[----:B------:R-:W-:Y:S02]  /*1340*/  @!P1 LEA R13, R12, 0x3ff00000, 0x14 ;  /* 0x3ff000000c0d9811 */ /* 0x000fe400078ea0ff */
[----:B------:R-:W-:-:S06]  /*1350*/  @!P1 MOV R12, RZ ;  /* 0x000000ff000c9202 */ /* 0x000fcc0000000f00 */
[----:B------:R-:W-:-:S11]  /*1360*/  @!P1 DMUL R8, R10, R12 ;  /* 0x0000000c0a089228 */ /* 0x000fd60000000000 */
.L_x_16:
[----:B------:R-:W-:Y:S05]  /*1370*/  BSYNC.RECONVERGENT B0 ;  /* 0x0000000000007941 */ /* 0x000fea0003800200 */
.L_x_15:
[----:B------:R-:W-:Y:S04]  /*1380*/  BSSY.RECONVERGENT B1, `(.L_x_17) ;  /* 0x000000a000017945 */ /* 0x000fe80003800200 */
[----:B------:R-:W-:Y:S05]  /*1390*/  @P2 BRA `(.L_x_18) ;  /* 0x0000000000202947 */ /* 0x000fea0003800000 */
[----:B------:R-:W-:Y:S01]  /*13a0*/  IMAD.MOV.U32 R210, RZ, RZ, RZ ;  /* 0x000000ffffd27224 */ /* 0x000fe200078e00ff */
[----:B------:R-:W-:Y:S01]  /*13b0*/  MOV R212, R2 ;  /* 0x0000000200d47202 */ /* 0x000fe20000000f00 */
[----:B------:R-:W-:Y:S01]  /*13c0*/  IMAD.MOV.U32 R211, RZ, RZ, 0x408f4000 ;  /* 0x408f4000ffd37424 */ /* 0x000fe200078e00ff */
[----:B------:R-:W-:Y:S01]  /*13d0*/  MOV R0, 0x1400 ;  /* 0x0000140000007802 */ /* 0x000fe20000000f00 */
[----:B------:R-:W-:-:S07]  /*13e0*/  IMAD.MOV.U32 R213, RZ, RZ, R3 ;  /* 0x000000ffffd57224 */ /* 0x000fce00078e0003 */
[----:B-----5:R-:W-:Y:S05]  /*13f0*/  CALL.REL.NOINC `($__internal_1_$__cuda_sm20_div_rn_f64_full) ;  /* 0x000005d000107944 */ /* 0x020fea0003c00000 */
[----:B------:R-:W-:Y:S01]  /*1400*/  IMAD.MOV.U32 R4, RZ, RZ, R220 ;  /* 0x000000ffff047224 */ /* 0x000fe200078e00dc */
[----:B------:R-:W-:-:S07]  /*1410*/  MOV R5, R221 ;  /* 0x000000dd00057202 */ /* 0x000fce0000000f00 */
.L_x_18:
[----:B------:R-:W-:Y:S05]  /*1420*/  BSYNC.RECONVERGENT B1 ;  /* 0x0000000000017941 */ /* 0x000fea0003800200 */
.L_x_17:
[----:B------:R-:W-:Y:S01]  /*1430*/  IMAD.MOV.U32 R14, RZ, RZ, 0x652b82fe ;  /* 0x652b82feff0e7424 */ /* 0x000fe200078e00ff */
[----:B------:R-:W-:Y:S01]  /*1440*/  UMOV UR4, 0xfefa39ef ;  /* 0xfefa39ef00047882 */ /* 0x000fe20000000000 */
[----:B------:R-:W-:Y:S01]  /*1450*/  IMAD.MOV.U32 R15, RZ, RZ, 0x3ff71547 ;  /* 0x3ff71547ff0f7424 */ /* 0x000fe200078e00ff */
        /* <DEDUP_REMOVED lines=14> */
[----:B------:R-:W-:Y:S01]  /*1540*/  MOV R10, 0xfca213ea ;  /* 0xfca213ea000a7802 */ /* 0x000fe20000000f00 */
[----:B------:R-:W-:Y:S01]  /*1550*/  IMAD.MOV.U32 R11, RZ, RZ, 0x3e928af3 ;  /* 0x3e928af3ff0b7424 */ /* 0x000fe200078e00ff */
        /* <DEDUP_REMOVED lines=30> */
[----:B------:R-:W-:-:S08]  /*1740*/  DFMA R10, R12, R10, 1 ;  /* 0x3ff000000c0a742b */ /* 0x000fd0000000000a */
[----:B------:R-:W-:Y:S02]  /*1750*/  DFMA R12, R12, R10, 1 ;  /* 0x3ff000000c0c742b */ /* 0x000fe4000000000a */
[----:B------:R-:W-:-:S08]  /*1760*/  DFMA R10, -R2, R220, 2200 ;  /* 0x40a13000020a742b */ /* 0x000fd000000001dc */
[----:B------:R-:W-:Y:S01]  /*1770*/  DFMA R220, R16, R10, R220 ;  /* 0x0000000a10dc722b */ /* 0x000fe200000000dc */
[----:B------:R-:W-:Y:S01]  /*1780*/  LEA R11, R14, R13, 0x14 ;  /* 0x0000000d0e0b7211 */ /* 0x000fe200078ea0ff */
[----:B------:R-:W-:Y:S01]  /*1790*/  IMAD.MOV.U32 R10, RZ, RZ, R12 ;  /* 0x000000ffff0a7224 */ /* 0x000fe200078e000c */
[----:B------:R-:W-:Y:S08]  /*17a0*/  @!P0 BRA `(.L_x_20) ;  /* 0x0000000000348947 */ /* 0x000ff00003800000 */
[----:B------:R-:W-:Y:S01]  /*17b0*/  FSETP.GEU.AND P1, PT, |R5|, 4.2275390625, PT ;  /* 0x408748000500780b */ /* 0x000fe20003f2e200 */
[C---:B------:R-:W-:Y:S02]  /*17c0*/  DADD R10, R4.reuse, +INF ;  /* 0x7ff00000040a7429 */ /* 0x040fe40000000000 */
[----:B------:R-:W-:-:S08]  /*17d0*/  DSETP.GEU.AND P0, PT, R4, RZ, PT ;  /* 0x000000ff0400722a */ /* 0x000fd00003f0e000 */
[----:B------:R-:W-:Y:S02]  /*17e0*/  FSEL R10, R10, RZ, P0 ;  /* 0x000000ff0a0a7208 */ /* 0x000fe40000000000 */
[----:B------:R-:W-:Y:S01]  /*17f0*/  @!P1 LEA.HI R0, R14, R14, RZ, 0x1 ;  /* 0x0000000e0e009211 */ /* 0x000fe200078f08ff */
[----:B------:R-:W-:Y:S01]  /*1800*/  @!P1 IMAD.MOV.U32 R4, RZ, RZ, R12 ;  /* 0x000000ffff049224 */ /* 0x000fe200078e000c */
[----:B------:R-:W-:Y:S01]  /*1810*/  FSEL R11, R11, RZ, P0 ;  /* 0x000000ff0b0b7208 */ /* 0x000fe20000000000 */
[----:B------:R-:W-:Y:S01]  /*1820*/  @!P1 IMAD.MOV.U32 R12, RZ, RZ, RZ ;  /* 0x000000ffff0c9224 */ /* 0x000fe200078e00ff */
[----:B------:R-:W-:-:S05]  /*1830*/  @!P1 SHF.R.S32.HI R5, RZ, 0x1, R0 ;  /* 0x00000001ff059819 */ /* 0x000fca0000011400 */
[----:B------:R-:W-:Y:S01]  /*1840*/  @!P1 IMAD.IADD R14, R14, 0x1, -R5 ;  /* 0x000000010e0e9824 */ /* 0x000fe200078e0a05 */
[----:B------:R-:W-:-:S04]  /*1850*/  @!P1 LEA R5, R5, R13, 0x14 ;  /* 0x0000000d05059211 */ /* 0x000fc800078ea0ff */
[----:B------:R-:W-:-:S06]  /*1860*/  @!P1 LEA R13, R14, 0x3ff00000, 0x14 ;  /* 0x3ff000000e0d9811 */ /* 0x000fcc00078ea0ff */
[----:B------:R-:W-:-:S11]  /*1870*/  @!P1 DMUL R10, R4, R12 ;  /* 0x0000000c040a9228 */ /* 0x000fd60000000000 */
.L_x_20:
[----:B------:R-:W-:Y:S05]  /*1880*/  BSYNC.RECONVERGENT B0 ;  /* 0x0000000000007941 */ /* 0x000fea0003800200 */
.L_x_19:
[----:B------:R-:W-:Y:S01]  /*1890*/  UMOV UR4, 0xc2b010e ;  /* 0x0c2b010e00047882 */ /* 0x000fe20000000000 */
[----:B------:R-:W-:Y:S01]  /*18a0*/  UMOV UR5, 0x3921a760 ;  /* 0x3921a76000057882 */ /* 0x000fe20000000000 */
[----:B------:R-:W-:Y:S01]  /*18b0*/  FFMA R0, RZ, R3, R221 ;  /* 0x00000003ff007223 */ /* 0x000fe200000000dd */
[----:B------:R-:W-:Y:S01]  /*18c0*/  DMUL R10, R10, UR4 ;  /* 0x000000040a0a7c28 */ /* 0x000fe20008000000 */
[----:B------:R-:W-:Y:S01]  /*18d0*/  UMOV UR4, 0x41c4df1a ;  /* 0x41c4df1a00047882 */ /* 0x000fe20000000000 */
[----:B------:R-:W-:Y:S01]  /*18e0*/  UMOV UR5, 0x3d7a6366 ;  /* 0x3d7a636600057882 */ /* 0x000fe20000000000 */
[----:B------:R-:W-:Y:S01]  /*18f0*/  BSSY.RECONVERGENT B1, `(.L_x_21) ;  /* 0x000000b000017945 */ /* 0x000fe20003800200 */
[----:B------:R-:W-:-:S04]  /*1900*/  FSETP.GT.AND P0, PT, |R0|, 1.469367938527859385e-39, PT ;  /* 0x001000000000780b */ /* 0x000fc80003f04200 */
[----:B-----5:R-:W-:-:S08]  /*1910*/  DMUL R10, R36, R10 ;  /* 0x0000000a240a7228 */ /* 0x020fd00000000000 */
[----:B------:R-:W-:Y:S01]  /*1920*/  DFMA R48, R8, UR4, R10 ;  /* 0x0000000408307c2b */ /* 0x000fe2000800000a */
[----:B------:R-:W-:Y:S10]  /*1930*/  @P0 BRA `(.L_x_22) ;  /* 0x0000000000180947 */ /* 0x000ff40003800000 */
[----:B------:R-:W-:Y:S01]  /*1940*/  MOV R210, RZ ;  /* 0x000000ff00d27202 */ /* 0x000fe20000000f00 */
[----:B------:R-:W-:Y:S01]  /*1950*/  IMAD.MOV.U32 R211, RZ, RZ, 0x40a13000 ;  /* 0x40a13000ffd37424 */ /* 0x000fe200078e00ff */
[----:B------:R-:W-:Y:S01]  /*1960*/  MOV R213, R3 ;  /* 0x0000000300d57202 */ /* 0x000fe20000000f00 */
[----:B------:R-:W-:Y:S01]  /*1970*/  IMAD.MOV.U32 R212, RZ, RZ, R2 ;  /* 0x000000ffffd47224 */ /* 0x000fe200078e0002 */
[----:B------:R-:W-:-:S07]  /*1980*/  MOV R0, 0x19a0 ;  /* 0x000019a000007802 */ /* 0x000fce0000000f00 */
[----:B------:R-:W-:Y:S05]  /*1990*/  CALL.REL.NOINC `($__internal_1_$__cuda_sm20_div_rn_f64_full) ;  /* 0x000005c800a87944 */ /* 0x000fea0003c00000 */
.L_x_22:
[----:B------:R-:W-:Y:S05]  /*19a0*/  BSYNC.RECONVERGENT B1 ;  /* 0x0000000000017941 */ /* 0x000fea0003800200 */
.L_x_21:
        /* <DEDUP_REMOVED lines=60> */
[----:B------:R-:W-:Y:S02]  /*1d70*/  @!P1 LEA.HI R0, R10, R10, RZ, 0x1 ;  /* 0x0000000a0a009211 */ /* 0x000fe400078f08ff */
[----:B------:R-:W-:Y:S02]  /*1d80*/  FSEL R5, R5, RZ, P0 ;  /* 0x000000ff05057208 */ /* 0x000fe40000000000 */
[----:B------:R-:W-:-:S04]  /*1d90*/  @!P1 SHF.R.S32.HI R11, RZ, 0x1, R0 ;  /* 0x00000001ff0b9819 */ /* 0x000fc80000011400 */
[----:B------:R-:W-:Y:S01]  /*1da0*/  @!P1 LEA R9, R11, R9, 0x14 ;  /* 0x000000090b099211 */ /* 0x000fe200078ea0ff */
[----:B------:R-:W-:-:S05]  /*1db0*/  @!P1 IMAD.IADD R10, R10, 0x1, -R11 ;  /* 0x000000010a0a9824 */ /* 0x000fca00078e0a0b */
[----:B------:R-:W-:Y:S01]  /*1dc0*/  @!P1 LEA R11, R10, 0x3ff00000, 0x14 ;  /* 0x3ff000000a0b9811 */ /* 0x000fe200078ea0ff */
[----:B------:R-:W-:-:S06]  /*1dd0*/  @!P1 IMAD.MOV.U32 R10, RZ, RZ, RZ ;  /* 0x000000ffff0a9224 */ /* 0x000fcc00078e00ff */
[----:B------:R-:W-:-:S11]  /*1de0*/  @!P1 DMUL R4, R8, R10 ;  /* 0x0000000a08049228 */ /* 0x000fd60000000000 */
.L_x_24:
[----:B------:R-:W-:Y:S05]  /*1df0*/  BSYNC.RECONVERGENT B0 ;  /* 0x0000000000007941 */ /* 0x000fea0003800200 */
.L_x_23:
[----:B------:R-:W-:Y:S01]  /*1e00*/  UMOV UR4, 0xe147309 ;  /* 0x0e14730900047882 */ /* 0x000fe20000000000 */
[----:B------:R-:W-:Y:S01]  /*1e10*/  UMOV UR5, 0x3b9a71fc ;  /* 0x3b9a71fc00057882 */ /* 0x000fe20000000000 */
[----:B------:R-:W-:Y:S01]  /*1e20*/  FFMA R0, RZ, R3, R31 ;  /* 0x00000003ff007223 */ /* 0x000fe2000000001f */
[----:B------:R-:W-:Y:S01]  /*1e30*/  DMUL R4, R4, UR4 ;  /* 0x0000000404047c28 */ /* 0x000fe20008000000 */
[----:B------:R-:W-:Y:S03]  /*1e40*/  BSSY.RECONVERGENT B1, `(.L_x_25) ;  /* 0x000000d000017945 */ /* 0x000fe60003800200 */
[----:B------:R-:W-:-:S04]  /*1e50*/  FSETP.GT.AND P0, PT, |R0|, 1.469367938527859385e-39, PT ;  /* 0x001000000000780b */ /* 0x000fc80003f04200 */
[----:B------:R-:W-:-:S08]  /*1e60*/  DFMA R4, R6, R4, 1 ;  /* 0x3ff000000604742b */ /* 0x000fd00000000004 */
[----:B------:R-:W-:Y:S01]  /*1e70*/  DMUL R48, R48, R4 ;  /* 0x0000000430307228 */ /* 0x000fe20000000000 */
[----:B------:R-:W-:Y:S10]  /*1e80*/  @P0 BRA `(.L_x_26) ;  /* 0x0000000000200947 */ /* 0x000ff40003800000 */
[----:B------:R-:W-:Y:S01]  /*1e90*/  IMAD.MOV.U32 R210, RZ, RZ, RZ ;  /* 0x000000ffffd27224 */ /* 0x000fe200078e00ff */
[----:B------:R-:W-:Y:S01]  /*1ea0*/  MOV R211, 0x4072c000 ;  /* 0x4072c00000d37802 */ /* 0x000fe20000000f00 */
[----:B------:R-:W-:Y:S01]  /*1eb0*/  IMAD.MOV.U32 R212, RZ, RZ, R2 ;  /* 0x000000ffffd47224 */ /* 0x000fe200078e0002 */
[----:B------:R-:W-:Y:S01]  /*1ec0*/  MOV R0, 0x1ef0 ;  /* 0x00001ef000007802 */ /* 0x000fe20000000f00 */
[----:B------:R-:W-:-:S07]  /*1ed0*/  IMAD.MOV.U32 R213, RZ, RZ, R3 ;  /* 0x000000ffffd57224 */ /* 0x000fce00078e0003 */
[----:B------:R-:W-:Y:S05]  /*1ee0*/  CALL.REL.NOINC `($__internal_1_$__cuda_sm20_div_rn_f64_full) ;  /* 0x000005c400547944 */ /* 0x000fea0003c00000 */
[----:B------:R-:W-:Y:S01]  /*1ef0*/  MOV R30, R220 ;  /* 0x000000dc001e7202 */ /* 0x000fe20000000f00 */
[----:B------:R-:W-:-:S07]  /*1f00*/  IMAD.MOV.U32 R31, RZ, RZ, R221 ;  /* 0x000000ffff1f7224 */ /* 0x000fce00078e00dd */
.L_x_26:
[----:B------:R-:W-:Y:S05]  /*1f10*/  BSYNC.RECONVERGENT B1 ;  /* 0x0000000000017941 */ /* 0x000fea0003800200 */
.L_x_25:
[----:B------:R-:W-:Y:S01]  /*1f20*/  DADD R12, -RZ, |R30| ;  /* 0x00000000ff0c7229 */ /* 0x000fe2000000051e */
[----:B------:R-:W-:Y:S01]  /*1f30*/  BSSY.RECONVERGENT B0, `(.L_x_27) ;  /* 0x0000006000007945 */ /* 0x000fe20003800200 */
[----:B------:R-:W-:Y:S01]  /*1f40*/  IMAD.MOV.U32 R28, RZ, RZ, RZ ;  /* 0x000000ffff1c7224 */ /* 0x000fe200078e00ff */
[----:B------:R-:W-:Y:S01]  /*1f50*/  MOV R0, 0x1f90 ;  /* 0x00001f9000007802 */ /* 0x000fe20000000f00 */
[----:B------:R-:W-:-:S06]  /*1f60*/  IMAD.MOV.U32 R11, RZ, RZ, 0x40100000 ;  /* 0x40100000ff0b7424 */ /* 0x000fcc00078e00ff */
[----:B------:R-:W-:-:S07]  /*1f70*/  MOV R29, R13 ;  /* 0x0000000d001d7202 */ /* 0x000fce0000000f00 */
[----:B------:R-:W-:Y:S05]  /*1f80*/  CALL.REL.NOINC `($_Z10RosenbrockPdddS_PiiiiiiddddddddPKdS2_S2_S2_S2_i$__internal_accurate_pow) ;  /* 0x000005cc00647944 */ /* 0x000fea0003c00000 */
[----:B------:R-:W-:Y:S05]  /*1f90*/  BSYNC.RECONVERGENT B0 ;  /* 0x0000000000007941 */ /* 0x000fea0003800200 */
.L_x_27:
[----:B------:R-:W0:Y:S01]  /*1fa0*/  MUFU.RCP64H R7, 9.9999938885098060837e-12 ;  /* 0x3da5fd7f00077908 */ /* 0x000e220000001800 */
[C---:B------:R-:W-:Y:S01]  /*1fb0*/  DADD R4, R30.reuse, 4 ;  /* 0x401000001e047429 */ /* 0x040fe20000000000 */
[----:B------:R-:W-:Y:S01]  /*1fc0*/  IMAD.MOV.U32 R12, RZ, RZ, -0x1e869b6b ;  /* 0xe1796495ff0c7424 */ /* 0x000fe200078e00ff */
[----:B------:R-:W-:Y:S01]  /*1fd0*/  MOV R13, 0x3da5fd7f ;  /* 0x3da5fd7f000d7802 */ /* 0x000fe20000000f00 */
[----:B------:R-:W-:Y:S01]  /*1fe0*/  IMAD.MOV.U32 R6, RZ, RZ, 0x1 ;  /* 0x00000001ff067424 */ /* 0x000fe200078e00ff */
[----:B------:R-:W-:Y:S01]  /*1ff0*/  DSETP.NEU.AND P0, PT, R30, RZ, PT ;  /* 0x000000ff1e00722a */ /* 0x000fe20003f0d000 */
[----:B------:R-:W-:Y:S01]  /*2000*/  BSSY.RECONVERGENT B0, `(.L_x_28) ;  /* 0x0000010000007945 */ /* 0x000fe20003800200 */
[----:B------:R-:W-:Y:S01]  /*2010*/  IMAD.MOV.U32 R23, RZ, RZ, R22 ;  /* 0x000000ffff177224 */ /* 0x000fe200078e0016 */
[----:B------:R-:W-:-:S03]  /*2020*/  MOV R22, R11 ;  /* 0x0000000b00167202 */ /* 0x000fc60000000f00 */
[----:B------:R-:W-:-:S04]  /*2030*/  LOP3.LUT R4, R5, 0x7ff00000, RZ, 0xc0, !PT ;  /* 0x7ff0000005047812 */ /* 0x000fc800078ec0ff */
[----:B------:R-:W-:Y:S01]  /*2040*/  ISETP.NE.AND P1, PT, R4, 0x7ff00000, PT ;  /* 0x7ff000000400780c */ /* 0x000fe20003f25270 */
[----:B0-----:R-:W-:-:S03]  /*2050*/  DFMA R8, R6, -R12, 1 ;  /* 0x3ff000000608742b */ /* 0x001fc6000000080c */
[----:B------:R-:W-:-:S05]  /*2060*/  @!P0 CS2R R22, SRZ ;  /* 0x0000000000168805 */ /* 0x000fca000001ff00 */
[----:B------:R-:W-:-:S08]  /*2070*/  DFMA R8, R8, R8, R8 ;  /* 0x000000080808722b */ /* 0x000fd00000000008 */
[----:B------:R-:W-:Y:S01]  /*2080*/  DFMA R8, R6, R8, R6 ;  /* 0x000000080608722b */ /* 0x000fe20000000006 */
[----:B------:R-:W-:Y:S10]  /*2090*/  @P1 BRA `(.L_x_29) ;  /* 0x0000000000181947 */ /* 0x000ff40003800000 */
[----:B------:R-:W-:-:S14]  /*20a0*/  DSETP.NAN.AND P0, PT, R30, R30, PT ;  /* 0x0000001e1e00722a */ /* 0x000fdc0003f08000 */
[----:B------:R-:W-:Y:S01]  /*20b0*/  @P0 DADD R22, R30, 4 ;  /* 0x401000001e160429 */ /* 0x000fe20000000000 */
[----:B------:R-:W-:Y:S10]  /*20c0*/  @P0 BRA `(.L_x_29) ;  /* 0x00000000000c0947 */ /* 0x000ff40003800000 */
[----:B------:R-:W-:-:S14]  /*20d0*/  DSETP.NEU.AND P0, PT, |R30|, +INF , PT ;  /* 0x7ff000001e00742a */ /* 0x000fdc0003f0d200 */
[----:B------:R-:W-:Y:S02]  /*20e0*/  @!P0 IMAD.MOV.U32 R22, RZ, RZ, 0x0 ;  /* 0x00000000ff168424 */ /* 0x000fe400078e00ff */
[----:B------:R-:W-:-:S07]  /*20f0*/  @!P0 IMAD.MOV.U32 R23, RZ, RZ, 0x7ff00000 ;  /* 0x7ff00000ff178424 */ /* 0x000fce00078e00ff */
.L_x_29:
[----:B------:R-:W-:Y:S05]  /*2100*/  BSYNC.RECONVERGENT B0 ;  /* 0x0000000000007941 */ /* 0x000fea0003800200 */
.L_x_28:
[----:B------:R-:W-:Y:S01]  /*2110*/  UMOV UR4, 0xd5a8a733 ;  /* 0xd5a8a73300047882 */ /* 0x000fe20000000000 */
[----:B------:R-:W-:Y:S01]  /*2120*/  UMOV UR5, 0x3959f623 ;  /* 0x3959f62300057882 */ /* 0x000fe20000000000 */
[----:B------:R-:W-:Y:S01]  /*2130*/  DSETP.NEU.AND P0, PT, R30, 1, PT ;  /* 0x3ff000001e00742a */ /* 0x000fe20003f0d000 */
[----:B------:R-:W-:Y:S01]  /*2140*/  BSSY.RECONVERGENT B1, `(.L_x_30) ;  /* 0x0000016000017945 */ /* 0x000fe20003800200 */
[----:B------:R-:W-:Y:S02]  /*2150*/  DMUL R22, R22, UR4 ;  /* 0x0000000416167c28 */ /* 0x000fe40008000000 */
[----:B------:R-:W-:-:S08]  /*2160*/  DFMA R4, R8, -R12, 1 ;  /* 0x3ff000000804742b */ /* 0x000fd0000000080c */
[----:B------:R-:W-:Y:S01]  /*2170*/  FSEL R32, R22, -2.31795085803520000000e+13, P0 ;  /* 0xd5a8a73316207808 */ /* 0x000fe20000000000 */
[----:B------:R-:W-:Y:S01]  /*2180*/  DFMA R4, R8, R4, R8 ;  /* 0x000000040804722b */ /* 0x000fe20000000008 */
[----:B------:R-:W-:-:S06]  /*2190*/  FSEL R33, R23, 0.0002078642573906108737, P0 ;  /* 0x3959f62317217808 */ /* 0x000fcc0000000000 */
[----:B------:R-:W-:-:S08]  /*21a0*/  DMUL R32, R36, R32 ;  /* 0x0000002024207228 */ /* 0x000fd00000000000 */
[----:B------:R-:W-:Y:S02]  /*21b0*/  DMUL R34, R32, R4 ;  /* 0x0000000420227228 */ /* 0x000fe40000000000 */
[----:B------:R-:W-:-:S06]  /*21c0*/  FSETP.GEU.AND P1, PT, |R33|, 6.5827683646048100446e-37, PT ;  /* 0x036000002100780b */ /* 0x000fcc0003f2e200 */
[----:B------:R-:W-:-:S08]  /*21d0*/  DFMA R6, R34, -R12, R32 ;  /* 0x8000000c2206722b */ /* 0x000fd00000000020 */
[----:B------:R-:W-:-:S10]  /*21e0*/  DFMA R34, R4, R6, R34 ;  /* 0x000000060422722b */ /* 0x000fd40000000022 */
[----:B------:R-:W-:-:S05]  /*21f0*/  FFMA R0, RZ, 0.081049911677837371826, R35 ;  /* 0x3da5fd7fff007823 */ /* 0x000fca0000000023 */
[----:B------:R-:W-:-:S13]  /*2200*/  FSETP.GT.AND P0, PT, |R0|, 1.469367938527859385e-39, PT ;  /* 0x001000000000780b */ /* 0x000fda0003f04200 */
[----:B------:R-:W-:Y:S05]  /*2210*/  @P0 BRA P1, `(.L_x_31) ;  /* 0x0000000000200947 */ /* 0x000fea0000800000 */
[----:B------:R-:W-:Y:S01]  /*2220*/  MOV R210, R32 ;  /* 0x0000002000d27202 */ /* 0x000fe20000000f00 */
[----:B------:R-:W-:Y:S01]  /*2230*/  IMAD.MOV.U32 R211, RZ, RZ, R33 ;  /* 0x000000ffffd37224 */ /* 0x000fe200078e0021 */
[----:B------:R-:W-:Y:S01]  /*2240*/  MOV R213, 0x3da5fd7f ;  /* 0x3da5fd7f00d57802 */ /* 0x000fe20000000f00 */
[----:B------:R-:W-:Y:S01]  /*2250*/  IMAD.MOV.U32 R212, RZ, RZ, -0x1e869b6b ;  /* 0xe1796495ffd47424 */ /* 0x000fe200078e00ff */
[----:B------:R-:W-:-:S07]  /*2260*/  MOV R0, 0x2280 ;  /* 0x0000228000007802 */ /* 0x000fce0000000f00 */
[----:B------:R-:W-:Y:S05]  /*2270*/  CALL.REL.NOINC `($__internal_1_$__cuda_sm20_div_rn_f64_full) ;  /* 0x000005c000707944 */ /* 0x000fea0003c00000 */
[----:B------:R-:W-:Y:S02]  /*2280*/  IMAD.MOV.U32 R34, RZ, RZ, R220 ;  /* 0x000000ffff227224 */ /* 0x000fe400078e00dc */
[----:B------:R-:W-:-:S07]  /*2290*/  IMAD.MOV.U32 R35, RZ, RZ, R221 ;  /* 0x000000ffff237224 */ /* 0x000fce00078e00dd */
.L_x_31:
[----:B------:R-:W-:Y:S05]  /*22a0*/  BSYNC.RECONVERGENT B1 ;  /* 0x0000000000017941 */ /* 0x000fea0003800200 */
.L_x_30:
[----:B------:R-:W0:Y:S01]  /*22b0*/  MUFU.RCP64H R5, 1.8999996185302734375 ;  /* 0x3ffe666600057908 */ /* 0x000e220000001800 */
[----:B------:R-:W-:Y:S01]  /*22c0*/  MOV R6, 0x66666666 ;  /* 0x6666666600067802 */ /* 0x000fe20000000f00 */
[----:B------:R-:W-:Y:S01]  /*22d0*/  IMAD.MOV.U32 R7, RZ, RZ, 0x3ffe6666 ;  /* 0x3ffe6666ff077424 */ /* 0x000fe200078e00ff */
[----:B------:R-:W-:Y:S01]  /*22e0*/  UMOV UR4, 0x99999998 ;  /* 0x9999999800047882 */ /* 0x000fe20000000000 */
[----:B------:R-:W-:Y:S01]  /*22f0*/  IMAD.MOV.U32 R4, RZ, RZ, RZ ;  /* 0x000000ffff047224 */ /* 0x000fe200078e00ff */
[----:B------:R-:W-:Y:S01]  /*2300*/  UMOV UR5, 0x3fb99999 ;  /* 0x3fb9999900057882 */ /* 0x000fe20000000000 */
[----:B------:R-:W-:Y:S01]  /*2310*/  MOV R18, 0x8b7a8b04 ;  /* 0x8b7a8b0400127802 */ /* 0x000fe20000000f00 */
[----:B------:R-:W-:Y:S01]  /*2320*/  IMAD.MOV.U32 R19, RZ, RZ, 0x3ed0ee25 ;  /* 0x3ed0ee25ff137424 */ /* 0x000fe200078e00ff */
[----:B------:R-:W-:Y:S01]  /*2330*/  UMOV UR10, 0x3ae80f1e ;  /* 0x3ae80f1e000a7882 */ /* 0x000fe20000000000 */
        /* <DEDUP_REMOVED lines=8> */
[----:B0-----:R-:W-:Y:S01]  /*23c0*/  DFMA R6, R4, -R6, 1 ;  /* 0x3ff000000406742b */ /* 0x001fe20000000806 */
[----:B------:R-:W-:Y:S01]  /*23d0*/  UMOV UR25, 0x3f624924 ;  /* 0x3f62492400197882 */ /* 0x000fe20000000000 */
[----:B------:R-:W-:Y:S01]  /*23e0*/  UMOV UR26, 0x9999a3c4 ;  /* 0x9999a3c4001a7882 */ /* 0x000fe20000000000 */
[----:B------:R-:W-:Y:S01]  /*23f0*/  UMOV UR27, 0x3f899999 ;  /* 0x3f899999001b7882 */ /* 0x000fe20000000000 */
[----:B------:R-:W-:-:S02]  /*2400*/  HFMA2 R21, -RZ, RZ, 1.974609375, 0.0977783203125 ;  /* 0x3fe62e42ff157431 */ /* 0x000fc400000001ff */
[----:B------:R-:W-:Y:S01]  /*2410*/  IMAD.MOV.U32 R20, RZ, RZ, -0x105c611 ;  /* 0xfefa39efff147424 */ /* 0x000fe200078e00ff */
[----:B------:R-:W-:Y:S01]  /*2420*/  UMOV UR30, 0x0 ;  /* 0x00000000001e7882 */ /* 0x000fe20000000000 */
[----:B------:R-:W-:Y:S01]  /*2430*/  UMOV UR31, 0x3ff00000 ;  /* 0x3ff00000001f7882 */ /* 0x000fe20000000000 */
[----:B------:R-:W-:Y:S01]  /*2440*/  DFMA R6, R6, R6, R6 ;  /* 0x000000060606722b */ /* 0x000fe20000000006 */
[----:B------:R-:W-:Y:S01]  /*2450*/  UMOV UR28, 0x55555554 ;  /* 0x55555554001c7882 */ /* 0x000fe20000000000 */
[----:B------:R-:W-:Y:S01]  /*2460*/  UMOV UR29, 0x3fb55555 ;  /* 0x3fb55555001d7882 */ /* 0x000fe20000000000 */
[----:B------:R-:W-:Y:S01]  /*2470*/  IMAD.MOV.U32 R24, RZ, RZ, -0x105c611 ;  /* 0xfefa39efff187424 */ /* 0x000fe200078e00ff */
[----:B------:R-:W-:Y:S01]  /*2480*/  ISETP.GT.AND P0, PT, R35, 0xfffff, PT ;  /* 0x000fffff2300780c */ /* 0x000fe20003f04270 */
[----:B------:R-:W-:Y:S01]  /*2490*/  IMAD.MOV.U32 R25, RZ, RZ, 0x3fe62e42 ;  /* 0x3fe62e42ff197424 */ /* 0x000fe200078e00ff */
[----:B------:R-:W-:Y:S01]  /*24a0*/  MOV R22, 0x3b39803f ;  /* 0x3b39803f00167802 */ /* 0x000fe20000000f00 */
[----:B------:R-:W-:Y:S01]  /*24b0*/  IMAD.MOV.U32 R23, RZ, RZ, 0x3c7abc9e ;  /* 0x3c7abc9eff177424 */ /* 0x000fe200078e00ff */
[----:B------:R-:W-:Y:S01]  /*24c0*/  DFMA R6, R4, R6, R4 ;  /* 0x000000060406722b */ /* 0x000fe20000000004 */
[----:B------:R-:W-:Y:S01]  /*24d0*/  IMAD.MOV.U32 R0, RZ, RZ, R35 ;  /* 0x000000ffff007224 */ /* 0x000fe200078e0023 */
[----:B------:R-:W-:Y:S01]  /*24e0*/  BSSY.RECONVERGENT B0, `(.L_x_32) ;  /* 0x0000059000007945 */ /* 0x000fe20003800200 */
[----:B------:R-:W-:-:S05]  /*24f0*/  IMAD.MOV.U32 R27, RZ, RZ, -0x3ff ;  /* 0xfffffc01ff1b7424 */ /* 0x000fca00078e00ff */
[----:B------:R-:W-:Y:S01]  /*2500*/  DMUL R4, R6, -UR4 ;  /* 0x8000000406047c28 */ /* 0x000fe20008000000 */
[----:B------:R-:W-:-:S07]  /*2510*/  @!P0 MOV R27, 0xfffffbcb ;  /* 0xfffffbcb001b8802 */ /* 0x000fce0000000f00 */
[----:B------:R-:W-:-:S08]  /*2520*/  DFMA R4, R6, -UR4, R4 ;  /* 0x8000000406047c2b */ /* 0x000fd00008000004 */
[C---:B------:R-:W-:Y:S02]  /*2530*/  DMUL R8, R4.reuse, R4 ;  /* 0x0000000404087228 */ /* 0x040fe40000000000 */
[----:B------:R-:W-:Y:S02]  /*2540*/  DADD R12, -R4, -UR4 ;  /* 0x80000004040c7e29 */ /* 0x000fe40008000100 */
[----:B------:R-:W-:-:S04]  /*2550*/  DFMA R14, R20, -UR30, R4 ;  /* 0x8000001e140e7c2b */ /* 0x000fc80008000004 */
[----:B------:R-:W-:Y:S02]  /*2560*/  DFMA R10, R8, UR10, R18 ;  /* 0x0000000a080a7c2b */ /* 0x000fe40008000012 */
[----:B------:R-:W-:Y:S02]  /*2570*/  DADD R12, R12, R12 ;  /* 0x000000000c0c7229 */ /* 0x000fe4000000000c */
[----:B------:R-:W-:-:S04]  /*2580*/  DFMA R16, -R24, -1, R14 ;  /* 0xbff000001810782b */ /* 0x000fc8000000010e */
[----:B------:R-:W-:Y:S02]  /*2590*/  DFMA R10, R8, R10, UR18 ;  /* 0x00000012080a7e2b */ /* 0x000fe4000800000a */
[C---:B------:R-:W-:Y:S01]  /*25a0*/  DFMA R12, -R4.reuse, -UR4, R12 ;  /* 0x80000004040c7c2b */ /* 0x040fe2000800010c */
[----:B------:R-:W-:Y:S01]  /*25b0*/  UMOV UR4, 0xbaaafad3 ;  /* 0xbaaafad300047882 */ /* 0x000fe20000000000 */
[----:B------:R-:W-:Y:S01]  /*25c0*/  DADD R16, -R4, R16 ;  /* 0x0000000004107229 */ /* 0x000fe20000000110 */
[----:B------:R-:W-:-:S03]  /*25d0*/  UMOV UR5, 0x3c695355 ;  /* 0x3c69535500057882 */ /* 0x000fc60000000000 */
[----:B------:R-:W-:Y:S02]  /*25e0*/  DFMA R10, R8, R10, UR20 ;  /* 0x00000014080a7e2b */ /* 0x000fe4000800000a */
[----:B------:R-:W-:Y:S01]  /*25f0*/  DMUL R12, R6, R12 ;  /* 0x0000000c060c7228 */ /* 0x000fe20000000000 */
[----:B------:R-:W-:Y:S01]  /*2600*/  IMAD.MOV.U32 R6, RZ, RZ, R34 ;  /* 0x000000ffff067224 */ /* 0x000fe200078e0022 */
[----:B------:R-:W-:Y:S01]  /*2610*/  MOV R7, R35 ;  /* 0x0000002300077202 */ /* 0x000fe20000000f00 */
[----:B------:R-:W-:-:S03]  /*2620*/  @!P0 DMUL R6, R34, 1.80143985094819840000e+16 ;  /* 0x4350000022068828 */ /* 0x000fc60000000000 */
[----:B------:R-:W-:-:S08]  /*2630*/  DFMA R10, R8, R10, UR22 ;  /* 0x00000016080a7e2b */ /* 0x000fd0000800000a */
[----:B------:R-:W-:Y:S01]  /*2640*/  DFMA R10, R8, R10, UR24 ;  /* 0x00000018080a7e2b */ /* 0x000fe2000800000a */
[----:B------:R-:W-:-:S07]  /*2650*/  @!P0 IMAD.MOV.U32 R0, RZ, RZ, R7 ;  /* 0x000000ffff008224 */ /* 0x000fce00078e0007 */
[----:B------:R-:W-:-:S08]  /*2660*/  DFMA R10, R8, R10, UR26 ;  /* 0x0000001a080a7e2b */ /* 0x000fd0000800000a */
[----:B------:R-:W-:-:S08]  /*2670*/  DFMA R10, R8, R10, UR28 ;  /* 0x0000001c080a7e2b */ /* 0x000fd0000800000a */
[----:B------:R-:W-:Y:S01]  /*2680*/  DMUL R10, R8, R10 ;  /* 0x0000000a080a7228 */ /* 0x000fe20000000000 */
[----:B------:R-:W-:-:S04]  /*2690*/  IADD3 R8, PT, PT, R0, -0x1, RZ ;  /* 0xffffffff00087810 */ /* 0x000fc80007ffe0ff */
[----:B------:R-:W-:Y:S01]  /*26a0*/  ISETP.GT.U32.AND P1, PT, R8, 0x7feffffe, PT ;  /* 0x7feffffe0800780c */ /* 0x000fe20003f24070 */
[----:B------:R-:W-:Y:S02]  /*26b0*/  IMAD.MOV.U32 R8, RZ, RZ, R34 ;  /* 0x000000ffff087224 */ /* 0x000fe400078e0022 */
[----:B------:R-:W-:Y:S01]  /*26c0*/  DFMA R10, R4, R10, R12 ;  /* 0x0000000a040a722b */ /* 0x000fe2000000000c */
[----:B------:R-:W-:-:S07]  /*26d0*/  @!P0 IMAD.MOV.U32 R8, RZ, RZ, R6 ;  /* 0x000000ffff088224 */ /* 0x000fce00078e0006 */
[----:B------:R-:W-:-:S08]  /*26e0*/  DADD R10, R10, -R16 ;  /* 0x000000000a0a7229 */ /* 0x000fd00000000810 */
[----:B------:R-:W-:Y:S01]  /*26f0*/  DFMA R10, R22, -UR30, R10 ;  /* 0x8000001e160a7c2b */ /* 0x000fe2000800000a */
[----:B------:R-:W-:Y:S01]  /*2700*/  UMOV UR30, 0x1526e50e ;  /* 0x1526e50e001e7882 */ /* 0x000fe20000000000 */
[----:B------:R-:W-:-:S06]  /*2710*/  UMOV UR31, 0x3fdbcb7b ;  /* 0x3fdbcb7b001f7882 */ /* 0x000fcc0000000000 */
[----:B------:R-:W-:-:S08]  /*2720*/  DADD R10, R14, R10 ;  /* 0x000000000e0a7229 */ /* 0x000fd0000000000a */
[----:B------:R-:W-:-:S08]  /*2730*/  DMUL R4, R10, UR4 ;  /* 0x000000040a047c28 */ /* 0x000fd00008000000 */
[----:B------:R-:W-:Y:S01]  /*2740*/  DFMA R4, R10, UR30, R4 ;  /* 0x0000001e0a047c2b */ /* 0x000fe20008000004 */
[----:B------:R-:W-:Y:S10]  /*2750*/  @P1 BRA `(.L_x_33) ;  /* 0x0000000000ac1947 */ /* 0x000ff40003800000 */
[----:B------:R-:W-:Y:S01]  /*2760*/  LOP3.LUT R6, R0, 0xfffff, RZ, 0xc0, !PT ;  /* 0x000fffff00067812 */ /* 0x000fe200078ec0ff */
[----:B------:R-:W-:Y:S01]  /*2770*/  IMAD.MOV.U32 R10, RZ, RZ, RZ ;  /* 0x000000ffff0a7224 */ /* 0x000fe200078e00ff */
[----:B------:R-:W-:Y:S01]  /*2780*/  UMOV UR32, 0x80000000 ;  /* 0x8000000000207882 */ /* 0x000fe20000000000 */
[----:B------:R-:W-:Y:S01]  /*2790*/  UMOV UR33, 0x43300000 ;  /* 0x4330000000217882 */ /* 0x000fe20000000000 */
[----:B------:R-:W-:Y:S01]  /*27a0*/  LOP3.LUT R7, R6, 0x3ff00000, RZ, 0xfc, !PT ;  /* 0x3ff0000006077812 */ /* 0x000fe200078efcff */
[----:B------:R-:W-:-:S03]  /*27b0*/  IMAD.MOV.U32 R6, RZ, RZ, R8 ;  /* 0x000000ffff067224 */ /* 0x000fc600078e0008 */
[----:B------:R-:W-:-:S13]  /*27c0*/  ISETP.GE.U32.AND P0, PT, R7, 0x3ff6a09f, PT ;  /* 0x3ff6a09f0700780c */ /* 0x000fda0003f06070 */
[----:B------:R-:W-:-:S05]  /*27d0*/  @P0 IADD3 R9, PT, PT, R7, -0x100000, RZ ;  /* 0xfff0000007090810 */ /* 0x000fca0007ffe0ff */
[----:B------:R-:W-:-:S06]  /*27e0*/  @P0 IMAD.MOV.U32 R7, RZ, RZ, R9 ;  /* 0x000000ffff070224 */ /* 0x000fcc00078e0009 */
[C---:B------:R-:W-:Y:S02]  /*27f0*/  DADD R8, R6.reuse, 1 ;  /* 0x3ff0000006087429 */ /* 0x040fe40000000000 */
[----:B------:R-:W-:-:S04]  /*2800*/  DADD R6, R6, -1 ;  /* 0xbff0000006067429 */ /* 0x000fc80000000000 */
[----:B------:R-:W0:Y:S02]  /*2810*/  MUFU.RCP64H R11, R9 ;  /* 0x00000009000b7308 */ /* 0x000e240000001800 */
[----:B0-----:R-:W-:-:S08]  /*2820*/  DFMA R12, -R8, R10, 1 ;  /* 0x3ff00000080c742b */ /* 0x001fd0000000010a */
[----:B------:R-:W-:-:S08]  /*2830*/  DFMA R12, R12, R12, R12 ;  /* 0x0000000c0c0c722b */ /* 0x000fd0000000000c */
[----:B------:R-:W-:-:S08]  /*2840*/  DFMA R12, R10, R12, R10 ;  /* 0x0000000c0a0c722b */ /* 0x000fd0000000000a */
[----:B------:R-:W-:-:S08]  /*2850*/  DMUL R10, R6, R12 ;  /* 0x0000000c060a7228 */ /* 0x000fd00000000000 */
[----:B------:R-:W-:-:S08]  /*2860*/  DFMA R10, R6, R12, R10 ;  /* 0x0000000c060a722b */ /* 0x000fd0000000000a */
[----:B------:R-:W-:Y:S02]  /*2870*/  DMUL R14, R10, R10 ;  /* 0x0000000a0a0e7228 */ /* 0x000fe40000000000 */
[----:B------:R-:W-:-:S06]  /*2880*/  DADD R8, R6, -R10 ;  /* 0x0000000006087229 */ /* 0x000fcc000000080a */
[----:B------:R-:W-:Y:S01]  /*2890*/  DFMA R16, R14, UR10, R18 ;  /* 0x0000000a0e107c2b */ /* 0x000fe20008000012 */
[----:B------:R-:W-:Y:S01]  /*28a0*/  LEA.HI R18, R0, R27, RZ, 0xc ;  /* 0x0000001b00127211 */ /* 0x000fe200078f60ff */
[----:B------:R-:W-:Y:S01]  /*28b0*/  IMAD.MOV.U32 R19, RZ, RZ, 0x43300000 ;  /* 0x43300000ff137424 */ /* 0x000fe200078e00ff */
[----:B------:R-:W-:Y:S02]  /*28c0*/  DADD R8, R8, R8 ;  /* 0x0000000008087229 */ /* 0x000fe40000000008 */
[----:B------:R-:W-:-:S03]  /*28d0*/  @P0 IADD3 R18, PT, PT, R18, 0x1, RZ ;  /* 0x0000000112120810 */ /* 0x000fc60007ffe0ff */
[----:B------:R-:W-:Y:S01]  /*28e0*/  DFMA R16, R14, R16, UR18 ;  /* 0x000000120e107e2b */ /* 0x000fe20008000010 */
[----:B------:R-:W-:Y:S02]  /*28f0*/  LOP3.LUT R18, R18, 0x80000000, RZ, 0x3c, !PT ;  /* 0x8000000012127812 */ /* 0x000fe400078e3cff */
[----:B------:R-:W-:-:S05]  /*2900*/  DFMA R8, R6, -R10, R8 ;  /* 0x8000000a0608722b */ /* 0x000fca0000000008 */
[----:B------:R-:W-:Y:S02]  /*2910*/  DFMA R16, R14, R16, UR20 ;  /* 0x000000140e107e2b */ /* 0x000fe40008000010 */
[----:B------:R-:W-:Y:S02]  /*2920*/  DADD R18, R18, -UR32 ;  /* 0x8000002012127e29 */ /* 0x000fe40008000000 */
[----:B------:R-:W-:-:S04]  /*2930*/  DMUL R8, R12, R8 ;  /* 0x000000080c087228 */ /* 0x000fc80000000000 */
[----:B------:R-:W-:Y:S02]  /*2940*/  DFMA R16, R14, R16, UR22 ;  /* 0x000000160e107e2b */ /* 0x000fe40008000010 */
[----:B------:R-:W-:-:S06]  /*2950*/  DFMA R20, R18, R20, R10 ;  /* 0x000000141214722b */ /* 0x000fcc000000000a */
[----:B------:R-:W-:Y:S02]  /*2960*/  DFMA R16, R14, R16, UR24 ;  /* 0x000000180e107e2b */ /* 0x000fe40008000010 */
[----:B------:R-:W-:-:S06]  /*2970*/  DFMA R6, R18, -R24, R20 ;  /* 0x800000181206722b */ /* 0x000fcc0000000014 */
[----:B------:R-:W-:Y:S02]  /*2980*/  DFMA R16, R14, R16, UR26 ;  /* 0x0000001a0e107e2b */ /* 0x000fe40008000010 */
[----:B------:R-:W-:-:S06]  /*2990*/  DADD R6, -R10, R6 ;  /* 0x000000000a067229 */ /* 0x000fcc0000000106 */
[----:B------:R-:W-:-:S08]  /*29a0*/  DFMA R16, R14, R16, UR28 ;  /* 0x0000001c0e107e2b */ /* 0x000fd00008000010 */
[----:B------:R-:W-:-:S08]  /*29b0*/  DMUL R16, R14, R16 ;  /* 0x000000100e107228 */ /* 0x000fd00000000000 */
[----:B------:R-:W-:-:S08]  /*29c0*/  DFMA R8, R10, R16, R8 ;  /* 0x000000100a08722b */ /* 0x000fd00000000008 */
[----:B------:R-:W-:-:S08]  /*29d0*/  DADD R6, R8, -R6 ;  /* 0x0000000008067229 */ /* 0x000fd00000000806 */
[----:B------:R-:W-:-:S08]  /*29e0*/  DFMA R6, R18, R22, R6 ;  /* 0x000000161206722b */ /* 0x000fd00000000006 */
[----:B------:R-:W-:Y:S01]  /*29f0*/  DADD R6, R20, R6 ;  /* 0x0000000014067229 */ /* 0x000fe20000000006 */
[----:B------:R-:W-:Y:S10]  /*2a00*/  BRA `(.L_x_34) ;  /* 0x0000000000187947 */ /* 0x000ff40003800000 */
.L_x_33:
[----:B------:R-:W-:Y:S01]  /*2a10*/  IMAD.MOV.U32 R8, RZ, RZ, 0x0 ;  /* 0x00000000ff087424 */ /* 0x000fe200078e00ff */
[----:B------:R-:W-:Y:S02]  /*2a20*/  MOV R9, 0x7ff00000 ;  /* 0x7ff0000000097802 */ /* 0x000fe40000000f00 */
[----:B------:R-:W-:-:S04]  /*2a30*/  LOP3.LUT P0, RZ, R7, 0x7fffffff, RZ, 0xc0, !PT ;  /* 0x7fffffff07ff7812 */ /* 0x000fc8000780c0ff */
[----:B------:R-:W-:-:S10]  /*2a40*/  DFMA R8, R6, R8, +INF ;  /* 0x7ff000000608742b */ /* 0x000fd40000000008 */
[----:B------:R-:W-:Y:S02]  /*2a50*/  FSEL R6, R8, RZ, P0 ;  /* 0x000000ff08067208 */ /* 0x000fe40000000000 */
[----:B------:R-:W-:-:S07]  /*2a60*/  FSEL R7, R9, -QNAN , P0 ;  /* 0xfff0000009077808 */ /* 0x000fce0000000000 */
.L_x_34:
[----:B------:R-:W-:Y:S05]  /*2a70*/  BSYNC.RECONVERGENT B0 ;  /* 0x0000000000007941 */ /* 0x000fea0003800200 */
.L_x_32:
[----:B------:R-:W-:Y:S01]  /*2a80*/  IMAD.MOV.U32 R212, RZ, RZ, -0x7ae147ae ;  /* 0x851eb852ffd47424 */ /* 0x000fe200078e00ff */
[----:B------:R-:W-:Y:S01]  /*2a90*/  BSSY.RECONVERGENT B1, `(.L_x_35) ;  /* 0x0000017000017945 */ /* 0x000fe20003800200 */
[----:B------:R-:W-:-:S06]  /*2aa0*/  IMAD.MOV.U32 R213, RZ, RZ, 0x3ff451eb ;  /* 0x3ff451ebffd57424 */ /* 0x000fcc00078e00ff */
[----:B------:R-:W-:Y:S01]  /*2ab0*/  DFMA R212, R4, -R212, 0.75 ;  /* 0x3fe8000004d4742b */ /* 0x000fe200000008d4 */
[----:B------:R-:W-:-:S05]  /*2ac0*/  MOV R4, 0x1 ;  /* 0x0000000100047802 */ /* 0x000fca0000000f00 */
[----:B------:R-:W0:Y:S02]  /*2ad0*/  MUFU.RCP64H R5, R213 ;  /* 0x000000d500057308 */ /* 0x000e240000001800 */
[----:B0-----:R-:W-:-:S08]  /*2ae0*/  DFMA R8, -R212, R4, 1 ;  /* 0x3ff00000d408742b */ /* 0x001fd00000000104 */
[----:B------:R-:W-:-:S08]  /*2af0*/  DFMA R8, R8, R8, R8 ;  /* 0x000000080808722b */ /* 0x000fd00000000008 */
[----:B------:R-:W-:Y:S02]  /*2b00*/  DFMA R8, R4, R8, R4 ;  /* 0x000000080408722b */ /* 0x000fe40000000004 */
[----:B------:R-:W-:-:S06]  /*2b10*/  DMUL R4, R6, UR4 ;  /* 0x0000000406047c28 */ /* 0x000fcc0008000000 */
[----:B------:R-:W-:Y:S02]  /*2b20*/  DFMA R10, -R212, R8, 1 ;  /* 0x3ff00000d40a742b */ /* 0x000fe40000000108 */
[----:B------:R-:W-:-:S06]  /*2b30*/  DFMA R210, R6, UR30, R4 ;  /* 0x0000001e06d27c2b */ /* 0x000fcc0008000004 */
[----:B------:R-:W-:-:S04]  /*2b40*/  DFMA R10, R8, R10, R8 ;  /* 0x0000000a080a722b */ /* 0x000fc80000000008 */
[----:B------:R-:W-:-:S04]  /*2b50*/  FSETP.GEU.AND P1, PT, |R211|, 6.5827683646048100446e-37, PT ;  /* 0x03600000d300780b */ /* 0x000fc80003f2e200 */
[----:B------:R-:W-:-:S08]  /*2b60*/  DMUL R4, R210, R10 ;  /* 0x0000000ad2047228 */ /* 0x000fd00000000000 */
[----:B------:R-:W-:-:S08]  /*2b70*/  DFMA R6, -R212, R4, R210 ;  /* 0x00000004d406722b */ /* 0x000fd000000001d2 */
[----:B------:R-:W-:-:S10]  /*2b80*/  DFMA R4, R10, R6, R4 ;  /* 0x000000060a04722b */ /* 0x000fd40000000004 */
[----:B------:R-:W-:-:S05]  /*2b90*/  FFMA R0, RZ, R213, R5 ;  /* 0x000000d5ff007223 */ /* 0x000fca0000000005 */
[----:B------:R-:W-:-:S13]  /*2ba0*/  FSETP.GT.AND P0, PT, |R0|, 1.469367938527859385e-39, PT ;  /* 0x001000000000780b */ /* 0x000fda0003f04200 */
[----:B------:R-:W-:Y:S05]  /*2bb0*/  @P0 BRA P1, `(.L_x_36) ;  /* 0x0000000000100947 */ /* 0x000fea0000800000 */
[----:B------:R-:W-:-:S07]  /*2bc0*/  MOV R0, 0x2be0 ;  /* 0x00002be000007802 */ /* 0x000fce0000000f00 */
[----:B------:R-:W-:Y:S05]  /*2bd0*/  CALL.REL.NOINC `($__internal_1_$__cuda_sm20_div_rn_f64_full) ;  /* 0x000005b800187944 */ /* 0x000fea0003c00000 */
[----:B------:R-:W-:Y:S02]  /*2be0*/  IMAD.MOV.U32 R4, RZ, RZ, R220 ;  /* 0x000000ffff047224 */ /* 0x000fe400078e00dc */
[----:B------:R-:W-:-:S07]  /*2bf0*/  IMAD.MOV.U32 R5, RZ, RZ, R221 ;  /* 0x000000ffff057224 */ /* 0x000fce00078e00dd */
.L_x_36:
[----:B------:R-:W-:Y:S05]  /*2c00*/  BSYNC.RECONVERGENT B1 ;  /* 0x0000000000017941 */ /* 0x000fea0003800200 */
.L_x_35:
[----:B------:R-:W-:Y:S01]  /*2c10*/  DADD R12, -RZ, |R4| ;  /* 0x00000000ff0c7229 */ /* 0x000fe20000000504 */
[----:B------:R-:W-:Y:S01]  /*2c20*/  BSSY.RECONVERGENT B0, `(.L_x_37) ;  /* 0x0000006000007945 */ /* 0x000fe20003800200 */
[----:B------:R-:W-:Y:S01]  /*2c30*/  MOV R28, RZ ;  /* 0x000000ff001c7202 */ /* 0x000fe20000000f00 */
[----:B------:R-:W-:Y:S01]  /*2c40*/  IMAD.MOV.U32 R11, RZ, RZ, 0x40000000 ;  /* 0x40000000ff0b7424 */ /* 0x000fe200078e00ff */
[----:B------:R-:W-:-:S06]  /*2c50*/  MOV R0, 0x2c80 ;  /* 0x00002c8000007802 */ /* 0x000fcc0000000f00 */
[----:B------:R-:W-:-:S07]  /*2c60*/  IMAD.MOV.U32 R29, RZ, RZ, R13 ;  /* 0x000000ffff1d7224 */ /* 0x000fce00078e000d */
[----:B------:R-:W-:Y:S05]  /*2c70*/  CALL.REL.NOINC `($_Z10RosenbrockPdddS_PiiiiiiddddddddPKdS2_S2_S2_S2_i$__internal_accurate_pow) ;  /* 0x000005c000287944 */ /* 0x000fea0003c00000 */
[----:B------:R-:W-:Y:S05]  /*2c80*/  BSYNC.RECONVERGENT B0 ;  /* 0x0000000000007941 */ /* 0x000fea0003800200 */
.L_x_37:
[C---:B------:R-:W-:Y:S01]  /*2c90*/  DADD R6, R4.reuse, 2 ;  /* 0x4000000004067429 */ /* 0x040fe20000000000 */
[----:B------:R-:W-:Y:S01]  /*2ca0*/  BSSY.RECONVERGENT B0, `(.L_x_38) ;  /* 0x000000e000007945 */ /* 0x000fe20003800200 */
[----:B------:R-:W-:Y:S01]  /*2cb0*/  DSETP.NEU.AND P0, PT, R4, RZ, PT ;  /* 0x000000ff0400722a */ /* 0x000fe20003f0d000 */
[----:B------:R-:W-:Y:S01]  /*2cc0*/  MOV R23, R22 ;  /* 0x0000001600177202 */ /* 0x000fe20000000f00 */
[----:B------:R-:W-:-:S06]  /*2cd0*/  IMAD.MOV.U32 R22, RZ, RZ, R11 ;  /* 0x000000ffff167224 */ /* 0x000fcc00078e000b */
[----:B------:R-:W-:-:S04]  /*2ce0*/  LOP3.LUT R6, R7, 0x7ff00000, RZ, 0xc0, !PT ;  /* 0x7ff0000007067812 */ /* 0x000fc800078ec0ff */
[----:B------:R-:W-:Y:S02]  /*2cf0*/  ISETP.NE.AND P1, PT, R6, 0x7ff00000, PT ;  /* 0x7ff000000600780c */ /* 0x000fe40003f25270 */
[----:B------:R-:W-:-:S11]  /*2d00*/  @!P0 CS2R R22, SRZ ;  /* 0x0000000000168805 */ /* 0x000fd6000001ff00 */
[----:B------:R-:W-:Y:S05]  /*2d10*/  @P1 BRA `(.L_x_39) ;  /* 0x0000000000181947 */ /* 0x000fea0003800000 */
[----:B------:R-:W-:-:S14]  /*2d20*/  DSETP.NAN.AND P0, PT, R4, R4, PT ;  /* 0x000000040400722a */ /* 0x000fdc0003f08000 */
[----:B------:R-:W-:Y:S01]  /*2d30*/  @P0 DADD R22, R4, 2 ;  /* 0x4000000004160429 */ /* 0x000fe20000000000 */
[----:B------:R-:W-:Y:S10]  /*2d40*/  @P0 BRA `(.L_x_39) ;  /* 0x00000000000c0947 */ /* 0x000ff40003800000 */
[----:B------:R-:W-:-:S14]  /*2d50*/  DSETP.NEU.AND P0, PT, |R4|, +INF , PT ;  /* 0x7ff000000400742a */ /* 0x000fdc0003f0d200 */
[----:B------:R-:W-:Y:S01]  /*2d60*/  @!P0 IMAD.MOV.U32 R22, RZ, RZ, 0x0 ;  /* 0x00000000ff168424 */ /* 0x000fe200078e00ff */
[----:B------:R-:W-:-:S07]  /*2d70*/  @!P0 MOV R23, 0x7ff00000 ;  /* 0x7ff0000000178802 */ /* 0x000fce0000000f00 */
.L_x_39:
[----:B------:R-:W-:Y:S05]  /*2d80*/  BSYNC.RECONVERGENT B0 ;  /* 0x0000000000007941 */ /* 0x000fea0003800200 */
.L_x_38:
[----:B------:R-:W-:Y:S01]  /*2d90*/  DADD R22, R22, 1 ;  /* 0x3ff0000016167429 */ /* 0x000fe20000000000 */
[----:B------:R-:W-:Y:S01]  /*2da0*/  BSSY.RECONVERGENT B0, `(.L_x_40) ;  /* 0x0000012000007945 */ /* 0x000fe20003800200 */
[----:B------:R-:W-:-:S04]  /*2db0*/  DSETP.NEU.AND P0, PT, R4, 1, PT ;  /* 0x3ff000000400742a */ /* 0x000fc80003f0d000 */
[----:B------:R-:W0:Y:S04]  /*2dc0*/  MUFU.RCP64H R7, R23 ;  /* 0x0000001700077308 */ /* 0x000e280000001800 */
[----:B------:R-:W-:-:S05]  /*2dd0*/  VIADD R6, R23, 0x300402 ;  /* 0x0030040217067836 */ /* 0x000fca0000000000 */
[----:B------:R-:W-:Y:S01]  /*2de0*/  FSETP.GEU.AND P1, PT, |R6|, 5.8789094863358348022e-39, PT ;  /* 0x004004020600780b */ /* 0x000fe20003f2e200 */
[----:B0-----:R-:W-:-:S08]  /*2df0*/  DFMA R8, -R22, R6, 1 ;  /* 0x3ff000001608742b */ /* 0x001fd00000000106 */
[----:B------:R-:W-:-:S08]  /*2e00*/  DFMA R8, R8, R8, R8 ;  /* 0x000000080808722b */ /* 0x000fd00000000008 */
[----:B------:R-:W-:-:S08]  /*2e10*/  DFMA R8, R6, R8, R6 ;  /* 0x000000080608722b */ /* 0x000fd00000000006 */
[----:B------:R-:W-:-:S08]  /*2e20*/  DFMA R10, -R22, R8, 1 ;  /* 0x3ff00000160a742b */ /* 0x000fd00000000108 */
[----:B------:R-:W-:Y:S01]  /*2e30*/  DFMA R16, R8, R10, R8 ;  /* 0x0000000a0810722b */ /* 0x000fe20000000008 */
[----:B------:R-:W-:Y:S10]  /*2e40*/  @P1 BRA `(.L_x_41) ;  /* 0x00000000001c1947 */ /* 0x000ff40003800000 */
[----:B------:R-:W-:Y:S01]  /*2e50*/  LOP3.LUT R0, R23, 0x7fffffff, RZ, 0xc0, !PT ;  /* 0x7fffffff17007812 */ /* 0x000fe200078ec0ff */
[----:B------:R-:W-:Y:S01]  /*2e60*/  IMAD.MOV.U32 R4, RZ, RZ, R22 ;  /* 0x000000ffff047224 */ /* 0x000fe200078e0016 */
[----:B------:R-:W-:Y:S02]  /*2e70*/  MOV R5, R23 ;  /* 0x0000001700057202 */ /* 0x000fe40000000f00 */
[----:B------:R-:W-:Y:S01]  /*2e80*/  MOV R6, 0x2eb0 ;  /* 0x00002eb000067802 */ /* 0x000fe20000000f00 */
[----:B------:R-:W-:-:S07]  /*2e90*/  VIADD R0, R0, 0xfff00000 ;  /* 0xfff0000000007836 */ /* 0x000fce0000000000 */
[----:B------:R-:W-:Y:S05]  /*2ea0*/  CALL.REL.NOINC `($__internal_0_$__cuda_sm20_dblrcp_rn_slowpath_v3) ;  /* 0x000005b000b47944 */ /* 0x000fea0003c00000 */
[----:B------:R-:W-:-:S07]  /*2eb0*/  IMAD.MOV.U32 R16, RZ, RZ, R0 ;  /* 0x000000ffff107224 */ /* 0x000fce00078e0000 */
.L_x_41:
[----:B------:R-:W-:Y:S05]  /*2ec0*/  BSYNC.RECONVERGENT B0 ;  /* 0x0000000000007941 */ /* 0x000fea0003800200 */
.L_x_40:
[----:B------:R-:W-:Y:S01]  /*2ed0*/  FSEL R5, R17, 1.75, P0 ;  /* 0x3fe0000011057808 */ /* 0x000fe20000000000 */
[----:B------:R-:W-:Y:S01]  /*2ee0*/  BSSY.RECONVERGENT B0, `(.L_x_42) ;  /* 0x0000008000007945 */ /* 0x000fe20003800200 */
[----:B------:R-:W-:Y:S01]  /*2ef0*/  FSEL R28, R16, RZ, P0 ;  /* 0x000000ff101c7208 */ /* 0x000fe20000000000 */
[----:B------:R-:W-:Y:S01]  /*2f00*/  IMAD.MOV.U32 R29, RZ, RZ, 0x3fdccccc ;  /* 0x3fdcccccff1d7424 */ /* 0x000fe200078e00ff */
[----:B------:R-:W-:Y:S01]  /*2f10*/  MOV R12, 0xcccccccd ;  /* 0xcccccccd000c7802 */ /* 0x000fe20000000f00 */
[----:B------:R-:W-:Y:S01]  /*2f20*/  IMAD.MOV.U32 R11, RZ, RZ, R5 ;  /* 0x000000ffff0b7224 */ /* 0x000fe200078e0005 */
[----:B------:R-:W-:Y:S02]  /*2f30*/  MOV R4, R28 ;  /* 0x0000001c00047202 */ /* 0x000fe40000000f00 */
[----:B------:R-:W-:-:S07]  /*2f40*/  MOV R0, 0x2f60 ;  /* 0x00002f6000007802 */ /* 0x000fce0000000f00 */
[----:B------:R-:W-:Y:S05]  /*2f50*/  CALL.REL.NOINC `($_Z10RosenbrockPdddS_PiiiiiiddddddddPKdS2_S2_S2_S2_i$__internal_accurate_pow) ;  /* 0x000005bc00707944 */ /* 0x000fea0003c00000 */
[----:B------:R-:W-:Y:S05]  /*2f60*/  BSYNC.RECONVERGENT B0 ;  /* 0x0000000000007941 */ /* 0x000fea0003800200 */
.L_x_42:
[----:B------:R-:W-:Y:S01]  /*2f70*/  DADD R212, R34, 1 ;  /* 0x3ff0000022d47429 */ /* 0x000fe20000000000 */
[----:B------:R-:W-:Y:S01]  /*2f80*/  IMAD.MOV.U32 R6, RZ, RZ, 0x1 ;  /* 0x00000001ff067424 */ /* 0x000fe200078e00ff */
[----:B------:R-:W-:Y:S01]  /*2f90*/  UMOV UR4, 0xcccccccd ;  /* 0xcccccccd00047882 */ /* 0x000fe20000000000 */
[----:B------:R-:W-:Y:S01]  /*2fa0*/  UMOV UR5, 0x3fdccccc ;  /* 0x3fdccccc00057882 */ /* 0x000fe20000000000 */
[----:B------:R-:W-:Y:S01]  /*2fb0*/  BSSY.RECONVERGENT B0, `(.L_x_43) ;  /* 0x000001c000007945 */ /* 0x000fe20003800200 */
[----:B------:R-:W-:Y:S01]  /*2fc0*/  DSETP.NEU.AND P0, PT, R30, RZ, PT ;  /* 0x000000ff1e00722a */ /* 0x000fe20003f0d000 */
[----:B------:R-:W0:Y:S01]  /*2fd0*/  MUFU.RCP64H R7, R213 ;  /* 0x000000d500077308 */ /* 0x000e220000001800 */
[----:B------:R-:W-:Y:S01]  /*2fe0*/  DSETP.NEU.AND P2, PT, R4, RZ, PT ;  /* 0x000000ff0400722a */ /* 0x000fe20003f4d000 */
[----:B------:R-:W-:Y:S01]  /*2ff0*/  IMAD.MOV.U32 R23, RZ, RZ, R22 ;  /* 0x000000ffff177224 */ /* 0x000fe200078e0016 */
[----:B------:R-:W-:Y:S02]  /*3000*/  FSETP.GEU.AND P4, PT, |R33|, 6.5827683646048100446e-37, PT ;  /* 0x036000002100780b */ /* 0x000fe40003f8e200 */
[----:B------:R-:W-:Y:S01]  /*3010*/  MOV R22, R11 ;  /* 0x0000000b00167202 */ /* 0x000fe20000000f00 */
[----:B0-----:R-:W-:-:S08]  /*3020*/  DFMA R8, -R212, R6, 1 ;  /* 0x3ff00000d408742b */ /* 0x001fd00000000106 */
[----:B------:R-:W-:-:S08]  /*3030*/  DFMA R8, R8, R8, R8 ;  /* 0x000000080808722b */ /* 0x000fd00000000008 */
[----:B------:R-:W-:-:S08]  /*3040*/  DFMA R8, R6, R8, R6 ;  /* 0x000000080608722b */ /* 0x000fd00000000006 */
[----:B------:R-:W-:-:S08]  /*3050*/  DFMA R6, -R212, R8, 1 ;  /* 0x3ff00000d406742b */ /* 0x000fd00000000108 */
[----:B------:R-:W-:Y:S02]  /*3060*/  DFMA R8, R8, R6, R8 ;  /* 0x000000060808722b */ /* 0x000fe40000000008 */
[----:B------:R-:W-:-:S06]  /*3070*/  DADD R6, R4, UR4 ;  /* 0x0000000404067e29 */ /* 0x000fcc0008000000 */
[----:B------:R-:W-:-:S04]  /*3080*/  DMUL R220, R32, R8 ;  /* 0x0000000820dc7228 */ /* 0x000fc80000000000 */
[----:B------:R-:W-:-:S04]  /*3090*/  LOP3.LUT R6, R7, 0x7ff00000, RZ, 0xc0, !PT ;  /* 0x7ff0000007067812 */ /* 0x000fc800078ec0ff */
[----:B------:R-:W-:Y:S01]  /*30a0*/  DFMA R12, -R212, R220, R32 ;  /* 0x000000dcd40c722b */ /* 0x000fe20000000120 */
[----:B------:R-:W-:-:S07]  /*30b0*/  ISETP.NE.AND P1, PT, R6, 0x7ff00000, PT ;  /* 0x7ff000000600780c */ /* 0x000fce0003f25270 */
[----:B------:R-:W-:-:S10]  /*30c0*/  DFMA R220, R8, R12, R220 ;  /* 0x0000000c08dc722b */ /* 0x000fd400000000dc */
[----:B------:R-:W-:-:S05]  /*30d0*/  FFMA R0, RZ, R213, R221 ;  /* 0x000000d5ff007223 */ /* 0x000fca00000000dd */
[----:B------:R-:W-:Y:S01]  /*30e0*/  FSETP.GT.AND P3, PT, |R0|, 1.469367938527859385e-39, PT ;  /* 0x001000000000780b */ /* 0x000fe20003f64200 */
[----:B------:R-:W-:-:S12]  /*30f0*/  @P1 BRA `(.L_x_44) ;  /* 0x00000000001c1947 */ /* 0x000fd80003800000 */
[----:B------:R-:W-:-:S14]  /*3100*/  DSETP.NAN.AND P1, PT, R4, R4, PT ;  /* 0x000000040400722a */ /* 0x000fdc0003f28000 */
[----:B------:R-:W-:Y:S01]  /*3110*/  @P1 DADD R22, R4, UR4 ;  /* 0x0000000404161e29 */ /* 0x000fe20008000000 */
[----:B------:R-:W-:Y:S10]  /*3120*/  @P1 BRA `(.L_x_44) ;  /* 0x0000000000101947 */ /* 0x000ff40003800000 */
[----:B------:R-:W-:-:S14]  /*3130*/  DSETP.NEU.AND P1, PT, |R4|, +INF , PT ;  /* 0x7ff000000400742a */ /* 0x000fdc0003f2d200 */
[----:B------:R-:W-:Y:S01]  /*3140*/  @!P1 SHF.R.S32.HI R4, RZ, 0x1f, R5 ;  /* 0x0000001fff049819 */ /* 0x000fe20000011405 */
[----:B------:R-:W-:-:S03]  /*3150*/  @!P1 IMAD.MOV.U32 R22, RZ, RZ, RZ ;  /* 0x000000ffff169224 */ /* 0x000fc600078e00ff */
[----:B------:R-:W-:-:S07]  /*3160*/  @!P1 LOP3.LUT R23, R4, 0x7ff00000, RZ, 0xc0, !PT ;  /* 0x7ff0000004179812 */ /* 0x000fce00078ec0ff */
.L_x_44:
[----:B------:R-:W-:Y:S05]  /*3170*/  BSYNC.RECONVERGENT B0 ;  /* 0x0000000000007941 */ /* 0x000fea0003800200 */
.L_x_43:
[----:B------:R-:W-:Y:S01]  /*3180*/  BSSY.RECONVERGENT B1, `(.L_x_45) ;  /* 0x0000008000017945 */ /* 0x000fe20003800200 */
[----:B------:R-:W-:Y:S02]  /*3190*/  FSEL R38, R22, RZ, P2 ;  /* 0x000000ff16267208 */ /* 0x000fe40001000000 */
[----:B------:R-:W-:Y:S01]  /*31a0*/  FSEL R39, R23, 1.875, P2 ;  /* 0x3ff0000017277808 */ /* 0x000fe20001000000 */
[----:B------:R-:W-:Y:S06]  /*31b0*/  @P3 BRA P4, `(.L_x_46) ;  /* 0x0000000000103947 */ /* 0x000fec0002000000 */
[----:B------:R-:W-:Y:S01]  /*31c0*/  IMAD.MOV.U32 R210, RZ, RZ, R32 ;  /* 0x000000ffffd27224 */ /* 0x000fe200078e0020 */
[----:B------:R-:W-:Y:S02]  /*31d0*/  MOV R211, R33 ;  /* 0x0000002100d37202 */ /* 0x000fe40000000f00 */
[----:B------:R-:W-:-:S07]  /*31e0*/  MOV R0, 0x3200 ;  /* 0x0000320000007802 */ /* 0x000fce0000000f00 */
[----:B------:R-:W-:Y:S05]  /*31f0*/  CALL.REL.NOINC `($__internal_1_$__cuda_sm20_div_rn_f64_full) ;  /* 0x000005b000907944 */ /* 0x000fea0003c00000 */
.L_x_46:
[----:B------:R-:W-:Y:S05]  /*3200*/  BSYNC.RECONVERGENT B1 ;  /* 0x0000000000017941 */ /* 0x000fea0003800200 */
.L_x_45:
[----:B------:R-:W-:Y:S01]  /*3210*/  BSSY.RECONVERGENT B0, `(.L_x_47) ;  /* 0x000000f000007945 */ /* 0x000fe20003800200 */
[----:B------:R-:W-:Y:S01]  /*3220*/  DMUL R38, R220, R38 ;  /* 0x00000026dc267228 */ /* 0x000fe20000000000 */
[----:B------:R-:W-:Y:S02]  /*3230*/  @!P0 CS2R R4, SRZ ;  /* 0x0000000000048805 */ /* 0x000fe4000001ff00 */
[----:B------:R-:W-:Y:S08]  /*3240*/  @!P0 BRA `(.L_x_48) ;  /* 0x00000000002c8947 */ /* 0x000ff00003800000 */
[----:B------:R-:W-:Y:S01]  /*3250*/  DADD R12, -RZ, |R30| ;  /* 0x00000000ff0c7229 */ /* 0x000fe2000000051e */
[----:B------:R-:W-:Y:S01]  /*3260*/  BSSY.RECONVERGENT B1, `(.L_x_49) ;  /* 0x0000007000017945 */ /* 0x000fe20003800200 */
[----:B------:R-:W-:Y:S01]  /*3270*/  ISETP.GE.AND P0, PT, R31, RZ, PT ;  /* 0x000000ff1f00720c */ /* 0x000fe20003f06270 */
[----:B------:R-:W-:Y:S01]  /*3280*/  IMAD.MOV.U32 R28, RZ, RZ, -0x33333333 ;  /* 0xcccccccdff1c7424 */ /* 0x000fe200078e00ff */
[----:B------:R-:W-:Y:S02]  /*3290*/  MOV R11, 0x4008cccc ;  /* 0x4008cccc000b7802 */ /* 0x000fe40000000f00 */
[----:B------:R-:W-:-:S04]  /*32a0*/  MOV R0, 0x32d0 ;  /* 0x000032d000007802 */ /* 0x000fc80000000f00 */
[----:B------:R-:W-:-:S07]  /*32b0*/  IMAD.MOV.U32 R29, RZ, RZ, R13 ;  /* 0x000000ffff1d7224 */ /* 0x000fce00078e000d */
[----:B------:R-:W-:Y:S05]  /*32c0*/  CALL.REL.NOINC `($_Z10RosenbrockPdddS_PiiiiiiddddddddPKdS2_S2_S2_S2_i$__internal_accurate_pow) ;  /* 0x000005b800947944 */ /* 0x000fea0003c00000 */
[----:B------:R-:W-:Y:S05]  /*32d0*/  BSYNC.RECONVERGENT B1 ;  /* 0x0000000000017941 */ /* 0x000fea0003800200 */
.L_x_49:
[----:B------:R-:W-:Y:S02]  /*32e0*/  FSEL R4, R11, RZ, P0 ;  /* 0x000000ff0b047208 */ /* 0x000fe40000000000 */
[----:B------:R-:W-:-:S07]  /*32f0*/  FSEL R5, R22, -QNAN , P0 ;  /* 0xfff8000016057808 */ /* 0x000fce0000000000 */
.L_x_48:
[----:B------:R-:W-:Y:S05]  /*3300*/  BSYNC.RECONVERGENT B0 ;  /* 0x0000000000007941 */ /* 0x000fea0003800200 */
.L_x_47:
[----:B------:R-:W0:Y:S01]  /*3310*/  MUFU.RCP64H R9, 1.7999990387096431732e-11 ;  /* 0x3db3ca8c00097908 */ /* 0x000e220000001800 */
[----:B------:R-:W-:Y:S01]  /*3320*/  UMOV UR4, 0xcccccccd ;  /* 0xcccccccd00047882 */ /* 0x000fe20000000000 */
[----:B------:R-:W-:Y:S01]  /*3330*/  UMOV UR5, 0x4008cccc ;  /* 0x4008cccc00057882 */ /* 0x000fe20000000000 */
[----:B------:R-:W-:Y:S01]  /*3340*/  IMAD.MOV.U32 R12, RZ, RZ, -0x4eac58ad ;  /* 0xb153a753ff0c7424 */ /* 0x000fe200078e00ff */
[----:B------:R-:W-:Y:S01]  /*3350*/  DADD R6, R30, UR4 ;  /* 0x000000041e067e29 */ /* 0x000fe20008000000 */
[----:B------:R-:W-:Y:S01]  /*3360*/  IMAD.MOV.U32 R13, RZ, RZ, 0x3db3ca8c ;  /* 0x3db3ca8cff0d7424 */ /* 0x000fe200078e00ff */
[----:B------:R-:W-:Y:S01]  /*3370*/  MOV R8, 0x1 ;  /* 0x0000000100087802 */ /* 0x000fe20000000f00 */
[----:B------:R-:W-:Y:S07]  /*3380*/  BSSY.RECONVERGENT B0, `(.L_x_50) ;  /* 0x000000d000007945 */ /* 0x000fee0003800200 */
[----:B------:R-:W-:Y:S01]  /*3390*/  LOP3.LUT R6, R7, 0x7ff00000, RZ, 0xc0, !PT ;  /* 0x7ff0000007067812 */ /* 0x000fe200078ec0ff */
[----:B0-----:R-:W-:-:S03]  /*33a0*/  DFMA R10, R8, -R12, 1 ;  /* 0x3ff00000080a742b */ /* 0x001fc6000000080c */
[----:B------:R-:W-:-:S05]  /*33b0*/  ISETP.NE.AND P0, PT, R6, 0x7ff00000, PT ;  /* 0x7ff000000600780c */ /* 0x000fca0003f05270 */
[----:B------:R-:W-:-:S08]  /*33c0*/  DFMA R10, R10, R10, R10 ;  /* 0x0000000a0a0a722b */ /* 0x000fd0000000000a */
[----:B------:R-:W-:Y:S01]  /*33d0*/  DFMA R10, R8, R10, R8 ;  /* 0x0000000a080a722b */ /* 0x000fe20000000008 */
[----:B------:R-:W-:Y:S10]  /*33e0*/  @P0 BRA `(.L_x_51) ;  /* 0x0000000000180947 */ /* 0x000ff40003800000 */
[----:B------:R-:W-:-:S14]  /*33f0*/  DSETP.NAN.AND P0, PT, R30, R30, PT ;  /* 0x0000001e1e00722a */ /* 0x000fdc0003f08000 */
[----:B------:R-:W-:Y:S01]  /*3400*/  @P0 DADD R4, R30, UR4 ;  /* 0x000000041e040e29 */ /* 0x000fe20008000000 */
[----:B------:R-:W-:Y:S10]  /*3410*/  @P0 BRA `(.L_x_51) ;  /* 0x00000000000c0947 */ /* 0x000ff40003800000 */
[----:B------:R-:W-:-:S14]  /*3420*/  DSETP.NEU.AND P0, PT, |R30|, +INF , PT ;  /* 0x7ff000001e00742a */ /* 0x000fdc0003f0d200 */
[----:B------:R-:W-:Y:S02]  /*3430*/  @!P0 IMAD.MOV.U32 R4, RZ, RZ, 0x0 ;  /* 0x00000000ff048424 */ /* 0x000fe400078e00ff */
[----:B------:R-:W-:-:S07]  /*3440*/  @!P0 IMAD.MOV.U32 R5, RZ, RZ, 0x7ff00000 ;  /* 0x7ff00000ff058424 */ /* 0x000fce00078e00ff */
.L_x_51:
[----:B------:R-:W-:Y:S05]  /*3450*/  BSYNC.RECONVERGENT B0 ;  /* 0x0000000000007941 */ /* 0x000fea0003800200 */
.L_x_50:
[----:B------:R-:W-:Y:S01]  /*3460*/  UMOV UR4, 0x50e7dac9 ;  /* 0x50e7dac900047882 */ /* 0x000fe20000000000 */
[----:B------:R-:W-:Y:S01]  /*3470*/  UMOV UR5, 0x39a310c2 ;  /* 0x39a310c200057882 */ /* 0x000fe20000000000 */
[----:B------:R-:W-:Y:S01]  /*3480*/  DSETP.NEU.AND P0, PT, R30, 1, PT ;  /* 0x3ff000001e00742a */ /* 0x000fe20003f0d000 */
[----:B------:R-:W-:Y:S01]  /*3490*/  BSSY.RECONVERGENT B1, `(.L_x_52) ;  /* 0x0000016000017945 */ /* 0x000fe20003800200 */
[----:B------:R-:W-:Y:S02]  /*34a0*/  DMUL R4, R4, UR4 ;  /* 0x0000000404047c28 */ /* 0x000fe40008000000 */
[----:B------:R-:W-:-:S08]  /*34b0*/  DFMA R6, R10, -R12, 1 ;  /* 0x3ff000000a06742b */ /* 0x000fd0000000080c */
[----:B------:R-:W-:Y:S01]  /*34c0*/  FSEL R32, R4, 3.11190016000000000000e+10, P0 ;  /* 0x50e7dac904207808 */ /* 0x000fe20000000000 */
[----:B------:R-:W-:Y:S01]  /*34d0*/  DFMA R6, R10, R6, R10 ;  /* 0x000000060a06722b */ /* 0x000fe2000000000a */
[----:B------:R-:W-:-:S06]  /*34e0*/  FSEL R33, R5, 0.00031102268258109688759, P0 ;  /* 0x39a310c205217808 */ /* 0x000fcc0000000000 */
[----:B------:R-:W-:-:S08]  /*34f0*/  DMUL R32, R36, R32 ;  /* 0x0000002024207228 */ /* 0x000fd00000000000 */
[----:B------:R-:W-:Y:S02]  /*3500*/  DMUL R34, R32, R6 ;  /* 0x0000000620227228 */ /* 0x000fe40000000000 */
[----:B------:R-:W-:-:S06]  /*3510*/  FSETP.GEU.AND P1, PT, |R33|, 6.5827683646048100446e-37, PT ;  /* 0x036000002100780b */ /* 0x000fcc0003f2e200 */
[----:B------:R-:W-:-:S08]  /*3520*/  DFMA R4, R34, -R12, R32 ;  /* 0x8000000c2204722b */ /* 0x000fd00000000020 */
[----:B------:R-:W-:-:S10]  /*3530*/  DFMA R34, R6, R4, R34 ;  /* 0x000000040622722b */ /* 0x000fd40000000022 */
[----:B------:R-:W-:-:S05]  /*3540*/  FFMA R0, RZ, 0.087788671255111694336, R35 ;  /* 0x3db3ca8cff007823 */ /* 0x000fca0000000023 */
        /* <DEDUP_REMOVED lines=10> */
.L_x_53:
[----:B------:R-:W-:Y:S05]  /*35f0*/  BSYNC.RECONVERGENT B1 ;  /* 0x0000000000017941 */ /* 0x000fea0003800200 */
.L_x_52:
[----:B------:R-:W0:Y:S01]  /*3600*/  MUFU.RCP64H R5, 1.799999237060546875 ;  /* 0x3ffccccc00057908 */ /* 0x000e220000001800 */
        /* <DEDUP_REMOVED lines=117> */
.L_x_55:
[----:B------:R-:W-:Y:S01]  /*3d60*/  IMAD.MOV.U32 R8, RZ, RZ, 0x0 ;  /* 0x00000000ff087424 */ /* 0x000fe200078e00ff */
[----:B------:R-:W-:Y:S02]  /*3d70*/  MOV R9, 0x7ff00000 ;  /* 0x7ff0000000097802 */ /* 0x000fe40000000f00 */
[----:B------:R-:W-:-:S04]  /*3d80*/  LOP3.LUT P0, RZ, R7, 0x7fffffff, RZ, 0xc0, !PT ;  /* 0x7fffffff07ff7812 */ /* 0x000fc8000780c0ff */
[----:B------:R-:W-:-:S10]  /*3d90*/  DFMA R8, R6, R8, +INF ;  /* 0x7ff000000608742b */ /* 0x000fd40000000008 */
[----:B------:R-:W-:Y:S02]  /*3da0*/  FSEL R6, R8, RZ, P0 ;  /* 0x000000ff08067208 */ /* 0x000fe40000000000 */
[----:B------:R-:W-:-:S07]  /*3db0*/  FSEL R7, R9, -QNAN , P0 ;  /* 0xfff0000009077808 */ /* 0x000fce0000000000 */
.L_x_56:
[----:B------:R-:W-:Y:S05]  /*3dc0*/  BSYNC.RECONVERGENT B0 ;  /* 0x0000000000007941 */ /* 0x000fea0003800200 */
.L_x_54:
        /* <DEDUP_REMOVED lines=24> */
.L_x_58:
[----:B------:R-:W-:Y:S05]  /*3f50*/  BSYNC.RECONVERGENT B1 ;  /* 0x0000000000017941 */ /* 0x000fea0003800200 */
.L_x_57:
        /* <DEDUP_REMOVED lines=8> */
.L_x_59:
        /* <DEDUP_REMOVED lines=15> */
.L_x_61:
[----:B------:R-:W-:Y:S05]  /*40d0*/  BSYNC.RECONVERGENT B0 ;  /* 0x0000000000007941 */ /* 0x000fea0003800200 */
.L_x_60:
        /* <DEDUP_REMOVED lines=19> */
.L_x_63:
[----:B------:R-:W-:Y:S05]  /*4210*/  BSYNC.RECONVERGENT B0 ;  /* 0x0000000000007941 */ /* 0x000fea0003800200 */
.L_x_62:
        /* <DEDUP_REMOVED lines=10> */
.L_x_64:
[----:B------:R-:W-:Y:S01]  /*42c0*/  DADD R212, R34, 1 ;  /* 0x3ff0000022d47429 */ /* 0x000fe20000000000 */
[----:B------:R-:W-:Y:S01]  /*42d0*/  IMAD.MOV.U32 R6, RZ, RZ, 0x1 ;  /* 0x00000001ff067424 */ /* 0x000fe200078e00ff */
[----:B------:R-:W-:Y:S01]  /*42e0*/  UMOV UR4, 0x9999999a ;  /* 0x9999999a00047882 */ /* 0x000fe20000000000 */
[----:B------:R-:W-:Y:S01]  /*42f0*/  UMOV UR5, 0x3fd99999 ;  /* 0x3fd9999900057882 */ /* 0x000fe20000000000 */
[----:B------:R-:W-:Y:S01]  /*4300*/  BSSY.RECONVERGENT B0, `(.L_x_65) ;  /* 0x000001b000007945 */ /* 0x000fe20003800200 */
[----:B------:R-:W-:Y:S01]  /*4310*/  DSETP.NEU.AND P1, PT, R4, RZ, PT ;  /* 0x000000ff0400722a */ /* 0x000fe20003f2d000 */
[----:B------:R-:W0:Y:S01]  /*4320*/  MUFU.RCP64H R7, R213 ;  /* 0x000000d500077308 */ /* 0x000e220000001800 */
        /* <DEDUP_REMOVED lines=24> */
.L_x_66:
[----:B------:R-:W-:Y:S05]  /*44b0*/  BSYNC.RECONVERGENT B0 ;  /* 0x0000000000007941 */ /* 0x000fea0003800200 */
.L_x_65:
        /* <DEDUP_REMOVED lines=8> */
.L_x_68:
[----:B------:R-:W-:Y:S05]  /*4540*/  BSYNC.RECONVERGENT B1 ;  /* 0x0000000000017941 */ /* 0x000fea0003800200 */
.L_x_67:
[----:B------:R-:W0:Y:S01]  /*4550*/  MUFU.RCP64H R5, R3 ;  /* 0x0000000300057308 */ /* 0x000e220000001800 */
[----:B------:R-:W-:Y:S01]  /*4560*/  IMAD.MOV.U32 R4, RZ, RZ, 0x1 ;  /* 0x00000001ff047424 */ /* 0x000fe200078e00ff */
[----:B------:R-:W-:Y:S01]  /*4570*/  BSSY.RECONVERGENT B1, `(.L_x_69) ;  /* 0x0000015000017945 */ /* 0x000fe20003800200 */
[----:B------:R-:W-:-:S04]  /*4580*/  DMUL R40, R220, R40 ;  /* 0x00000028dc287228 */ /* 0x000fc80000000000 */
[----:B0-----:R-:W-:-:S08]  /*4590*/  DFMA R6, -R2, R4, 1 ;  /* 0x3ff000000206742b */ /* 0x001fd00000000104 */
[----:B------:R-:W-:-:S08]  /*45a0*/  DFMA R6, R6, R6, R6 ;  /* 0x000000060606722b */ /* 0x000fd00000000006 */
[----:B------:R-:W-:-:S08]  /*45b0*/  DFMA R6, R4, R6, R4 ;  /* 0x000000060406722b */ /* 0x000fd00000000004 */
[----:B------:R-:W-:-:S08]  /*45c0*/  DFMA R4, -R2, R6, 1 ;  /* 0x3ff000000204742b */ /* 0x000fd00000000106 */
[----:B------:R-:W-:-:S08]  /*45d0*/  DFMA R8, R6, R4, R6 ;  /* 0x000000040608722b */ /* 0x000fd00000000006 */
[----:B------:R-:W-:-:S08]  /*45e0*/  DMUL R4, R8, 5820 ;  /* 0x40b6bc0008047828 */ /* 0x000fd00000000000 */
[----:B------:R-:W-:-:S08]  /*45f0*/  DFMA R6, -R2, R4, 5820 ;  /* 0x40b6bc000206742b */ /* 0x000fd00000000104 */
[----:B------:R-:W-:-:S10]  /*4600*/  DFMA R4, R8, R6, R4 ;  /* 0x000000060804722b */ /* 0x000fd40000000004 */
[----:B------:R-:W-:-:S05]  /*4610*/  FFMA R0, RZ, R3, R5 ;  /* 0x00000003ff007223 */ /* 0x000fca0000000005 */
[----:B------:R-:W-:-:S13]  /*4620*/  FSETP.GT.AND P0, PT, |R0|, 1.469367938527859385e-39, PT ;  /* 0x001000000000780b */ /* 0x000fda0003f04200 */
[----:B------:R-:W-:Y:S05]  /*4630*/  @P0 BRA `(.L_x_70) ;  /* 0x0000000000200947 */ /* 0x000fea0003800000 */
        /* <DEDUP_REMOVED lines=8> */
.L_x_70:
[----:B------:R-:W-:Y:S05]  /*46c0*/  BSYNC.RECONVERGENT B1 ;  /* 0x0000000000017941 */ /* 0x000fea0003800200 */
.L_x_69:
[----:B------:R-:W-:Y:S02]  /*46d0*/  HFMA2 R13, -RZ, RZ, 1.9912109375, 0.00128841400146484375 ;  /* 0x3ff71547ff0d7431 */ /* 0x000fe400000001ff */
[----:B------:R-:W-:Y:S01]  /*46e0*/  IMAD.MOV.U32 R12, RZ, RZ, 0x652b82fe ;  /* 0x652b82feff0c7424 */ /* 0x000fe200078e00ff */
[----:B------:R-:W-:Y:S01]  /*46f0*/  UMOV UR4, 0xfefa39ef ;  /* 0xfefa39ef00047882 */ /* 0x000fe20000000000 */
[----:B------:R-:W-:Y:S01]  /*4700*/  UMOV UR5, 0x3fe62e42 ;  /* 0x3fe62e4200057882 */ /* 0x000fe20000000000 */
[----:B------:R-:W0:Y:S01]  /*4710*/  MUFU.RCP64H R11, R3 ;  /* 0x00000003000b7308 */ /* 0x000e220000001800 */
[----:B------:R-:W-:Y:S01]  /*4720*/  MOV R10, 0x1 ;  /* 0x00000001000a7802 */ /* 0x000fe20000000f00 */
[----:B------:R-:W-:Y:S01]  /*4730*/  BSSY.RECONVERGENT B0, `(.L_x_71) ;  /* 0x0000041000007945 */ /* 0x000fe20003800200 */
[----:B------:R-:W-:Y:S01]  /*4740*/  FSETP.GEU.AND P0, PT, |R5|, 4.1917929649353027344, PT ;  /* 0x4086232b0500780b */ /* 0x000fe20003f0e200 */
        /* <DEDUP_REMOVED lines=10> */
[----:B------:R-:W-:Y:S01]  /*47f0*/  UMOV UR5, 0x3e5ade15 ;  /* 0x3e5ade1500057882 */ /* 0x000fe20000000000 */
[----:B------:R-:W-:Y:S01]  /*4800*/  IMAD.MOV.U32 R7, RZ, RZ, 0x3e928af3 ;  /* 0x3e928af3ff077424 */ /* 0x000fe200078e00ff */
[----:B------:R-:W-:-:S05]  /*4810*/  DFMA R14, R10, R14, R10 ;  /* 0x0000000e0a0e722b */ /* 0x000fca000000000a */
[----:B------:R-:W-:Y:S01]  /*4820*/  DFMA R6, R8, UR4, R6 ;  /* 0x0000000408067c2b */ /* 0x000fe20008000006 */
[----:B------:R-:W-:Y:S01]  /*4830*/  UMOV UR4, 0x62401315 ;  /* 0x6240131500047882 */ /* 0x000fe20000000000 */
[----:B------:R-:W-:Y:S01]  /*4840*/  UMOV UR5, 0x3ec71dee ;  /* 0x3ec71dee00057882 */ /* 0x000fe20000000000 */
[----:B------:R-:W-:-:S05]  /*4850*/  DFMA R10, -R2, R14, 1 ;  /* 0x3ff00000020a742b */ /* 0x000fca000000010e */
[----:B------:R-:W-:Y:S01]  /*4860*/  DFMA R6, R8, R6, UR4 ;  /* 0x0000000408067e2b */ /* 0x000fe20008000006 */
[----:B------:R-:W-:Y:S01]  /*4870*/  UMOV UR4, 0x7c89eb71 ;  /* 0x7c89eb7100047882 */ /* 0x000fe20000000000 */
[----:B------:R-:W-:Y:S01]  /*4880*/  UMOV UR5, 0x3efa0199 ;  /* 0x3efa019900057882 */ /* 0x000fe20000000000 */
[----:B------:R-:W-:-:S05]  /*4890*/  DFMA R14, R14, R10, R14 ;  /* 0x0000000a0e0e722b */ /* 0x000fca000000000e */
[----:B------:R-:W-:Y:S01]  /*48a0*/  DFMA R6, R8, R6, UR4 ;  /* 0x0000000408067e2b */ /* 0x000fe20008000006 */
[----:B------:R-:W-:Y:S01]  /*48b0*/  UMOV UR4, 0x14761f65 ;  /* 0x14761f6500047882 */ /* 0x000fe20000000000 */
[----:B------:R-:W-:Y:S01]  /*48c0*/  UMOV UR5, 0x3f2a01a0 ;  /* 0x3f2a01a000057882 */ /* 0x000fe20000000000 */
[----:B------:R-:W-:-:S05]  /*48d0*/  DMUL R220, R14, 6280 ;  /* 0x40b888000edc7828 */ /* 0x000fca0000000000 */
[----:B------:R-:W-:Y:S01]  /*48e0*/  DFMA R6, R8, R6, UR4 ;  /* 0x0000000408067e2b */ /* 0x000fe20008000006 */
        /* <DEDUP_REMOVED lines=9> */
[----:B------:R-:W-:-:S03]  /*4980*/  UMOV UR5, 0x3fa55555 ;  /* 0x3fa5555500057882 */ /* 0x000fc60000000000 */
[----:B------:R-:W-:-:S03]  /*4990*/  FFMA R0, RZ, R3, R221 ;  /* 0x00000003ff007223 */ /* 0x000fc600000000dd */
[----:B------:R-:W-:Y:S01]  /*49a0*/  DFMA R6, R8, R6, UR4 ;  /* 0x0000000408067e2b */ /* 0x000fe20008000006 */
[----:B------:R-:W-:Y:S01]  /*49b0*/  UMOV UR4, 0x55555511 ;  /* 0x5555551100047882 */ /* 0x000fe20000000000 */
[----:B------:R-:W-:Y:S01]  /*49c0*/  UMOV UR5, 0x3fc55555 ;  /* 0x3fc5555500057882 */ /* 0x000fe20000000000 */
[----:B------:R-:W-:-:S05]  /*49d0*/  FSETP.GT.AND P2, PT, |R0|, 1.469367938527859385e-39, PT ;  /* 0x001000000000780b */ /* 0x000fca0003f44200 */
[----:B------:R-:W-:Y:S01]  /*49e0*/  DFMA R6, R8, R6, UR4 ;  /* 0x0000000408067e2b */ /* 0x000fe20008000006 */
[----:B------:R-:W-:Y:S01]  /*49f0*/  UMOV UR4, 0xb ;  /* 0x0000000b00047882 */ /* 0x000fe20000000000 */
[----:B------:R-:W-:-:S06]  /*4a00*/  UMOV UR5, 0x3fe00000 ;  /* 0x3fe0000000057882 */ /* 0x000fcc0000000000 */
[----:B------:R-:W-:-:S08]  /*4a10*/  DFMA R6, R8, R6, UR4 ;  /* 0x0000000408067e2b */ /* 0x000fd00008000006 */
[----:B------:R-:W-:-:S08]  /*4a20*/  DFMA R6, R8, R6, 1 ;  /* 0x3ff000000806742b */ /* 0x000fd00000000006 */
[----:B------:R-:W-:-:S10]  /*4a30*/  DFMA R8, R8, R6, 1 ;  /* 0x3ff000000808742b */ /* 0x000fd40000000006 */
[----:B------:R-:W-:Y:S02]  /*4a40*/  IMAD R7, R12, 0x100000, R9 ;  /* 0x001000000c077824 */ /* 0x000fe400078e0209 */
[----:B------:R-:W-:Y:S01]  /*4a50*/  IMAD.MOV.U32 R6, RZ, RZ, R8 ;  /* 0x000000ffff067224 */ /* 0x000fe200078e0008 */
[----:B------:R-:W-:Y:S06]  /*4a60*/  @!P0 BRA `(.L_x_72) ;  /* 0x0000000000348947 */ /* 0x000fec0003800000 */
[----:B------:R-:W-:Y:S01]  /*4a70*/  FSETP.GEU.AND P1, PT, |R5|, 4.2275390625, PT ;  /* 0x408748000500780b */ /* 0x000fe20003f2e200 */
[C---:B------:R-:W-:Y:S02]  /*4a80*/  DADD R6, R4.reuse, +INF ;  /* 0x7ff0000004067429 */ /* 0x040fe40000000000 */
[----:B------:R-:W-:-:S08]  /*4a90*/  DSETP.GEU.AND P0, PT, R4, RZ, PT ;  /* 0x000000ff0400722a */ /* 0x000fd00003f0e000 */
[----:B------:R-:W-:Y:S02]  /*4aa0*/  FSEL R6, R6, RZ, P0 ;  /* 0x000000ff06067208 */ /* 0x000fe40000000000 */
[C---:B------:R-:W-:Y:S01]  /*4ab0*/  @!P1 LEA.HI R0, R12.reuse, R12, RZ, 0x1 ;  /* 0x0000000c0c009211 */ /* 0x040fe200078f08ff */
[----:B------:R-:W-:Y:S01]  /*4ac0*/  @!P1 IMAD.MOV.U32 R4, RZ, RZ, R8 ;  /* 0x000000ffff049224 */ /* 0x000fe200078e0008 */
[----:B------:R-:W-:Y:S02]  /*4ad0*/  @!P1 MOV R8, RZ ;  /* 0x000000ff00089202 */ /* 0x000fe40000000f00 */
[----:B------:R-:W-:Y:S02]  /*4ae0*/  @!P1 SHF.R.S32.HI R5, RZ, 0x1, R0 ;  /* 0x00000001ff059819 */ /* 0x000fe40000011400 */
[----:B------:R-:W-:Y:S02]  /*4af0*/  FSEL R7, R7, RZ, P0 ;  /* 0x000000ff07077208 */ /* 0x000fe40000000000 */
[----:B------:R-:W-:Y:S01]  /*4b00*/  @!P1 IADD3 R12, PT, PT, R12, -R5, RZ ;  /* 0x800000050c0c9210 */ /* 0x000fe20007ffe0ff */
[----:B------:R-:W-:-:S03]  /*4b10*/  @!P1 IMAD R5, R5, 0x100000, R9 ;  /* 0x0010000005059824 */ /* 0x000fc600078e0209 */
[----:B------:R-:W-:-:S06]  /*4b20*/  @!P1 LEA R9, R12, 0x3ff00000, 0x14 ;  /* 0x3ff000000c099811 */ /* 0x000fcc00078ea0ff */
[----:B------:R-:W-:-:S11]  /*4b30*/  @!P1 DMUL R6, R4, R8 ;  /* 0x0000000804069228 */ /* 0x000fd60000000000 */
.L_x_72:
[----:B------:R-:W-:Y:S05]  /*4b40*/  BSYNC.RECONVERGENT B0 ;  /* 0x0000000000007941 */ /* 0x000fea0003800200 */
.L_x_71:
[----:B------:R-:W-:Y:S01]  /*4b50*/  UMOV UR4, 0xe826d695 ;  /* 0xe826d69500047882 */ /* 0x000fe20000000000 */
[----:B------:R-:W-:Y:S01]  /*4b60*/  UMOV UR5, 0x3e112e0b ;  /* 0x3e112e0b00057882 */ /* 0x000fe20000000000 */
[----:B------:R-:W-:Y:S01]  /*4b70*/  BSSY.RECONVERGENT B1, `(.L_x_73) ;  /* 0x0000009000017945 */ /* 0x000fe20003800200 */
[----:B------:R-:W-:-:S03]  /*4b80*/  DMUL R10, R6, UR4 ;  /* 0x00000004060a7c28 */ /* 0x000fc60008000000 */
[----:B------:R-:W-:Y:S08]  /*4b90*/  @P2 BRA `(.L_x_74) ;  /* 0x0000000000182947 */ /* 0x000ff00003800000 */
[----:B------:R-:W-:Y:S01]  /*4ba0*/  IMAD.MOV.U32 R210, RZ, RZ, RZ ;  /* 0x000000ffffd27224 */ /* 0x000fe200078e00ff */
[----:B------:R-:W-:Y:S01]  /*4bb0*/  MOV R212, R2 ;  /* 0x0000000200d47202 */ /* 0x000fe20000000f00 */
[----:B------:R-:W-:Y:S01]  /*4bc0*/  IMAD.MOV.U32 R211, RZ, RZ, 0x40b88800 ;  /* 0x40b88800ffd37424 */ /* 0x000fe200078e00ff */
[----:B------:R-:W-:Y:S01]  /*4bd0*/  MOV R0, 0x4c00 ;  /* 0x00004c0000007802 */ /* 0x000fe20000000f00 */
[----:B------:R-:W-:-:S07]  /*4be0*/  IMAD.MOV.U32 R213, RZ, RZ, R3 ;  /* 0x000000ffffd57224 */ /* 0x000fce00078e0003 */
[----:B------:R-:W-:Y:S05]  /*4bf0*/  CALL.REL.NOINC `($__internal_1_$__cuda_sm20_div_rn_f64_full) ;  /* 0x0000059800107944 */ /* 0x000fea0003c00000 */
.L_x_74:
[----:B------:R-:W-:Y:S05]  /*4c00*/  BSYNC.RECONVERGENT B1 ;  /* 0x0000000000017941 */ /* 0x000fea0003800200 */
.L_x_73:
[----:B------:R-:W-:Y:S01]  /*4c10*/  IMAD.MOV.U32 R8, RZ, RZ, 0x652b82fe ;  /* 0x652b82feff087424 */ /* 0x000fe200078e00ff */
[----:B------:R-:W-:Y:S01]  /*4c20*/  MOV R9, 0x3ff71547 ;  /* 0x3ff7154700097802 */ /* 0x000fe20000000f00 */
[----:B------:R-:W-:Y:S01]  /*4c30*/  UMOV UR4, 0xfefa39ef ;  /* 0xfefa39ef00047882 */ /* 0x000fe20000000000 */
[----:B------:R-:W-:Y:S01]  /*4c40*/  UMOV UR5, 0x3fe62e42 ;  /* 0x3fe62e4200057882 */ /* 0x000fe20000000000 */
[----:B------:R-:W-:Y:S01]  /*4c50*/  FSETP.GEU.AND P0, PT, |R221|, 4.1917929649353027344, PT ;  /* 0x4086232bdd00780b */ /* 0x000fe20003f0e200 */
[----:B------:R-:W-:Y:S02]  /*4c60*/  BSSY.RECONVERGENT B0, `(.L_x_75) ;  /* 0x0000035000007945 */ /* 0x000fe40003800200 */
[----:B------:R-:W-:-:S08]  /*4c70*/  DFMA R8, R220, R8, 6.75539944105574400000e+15 ;  /* 0x43380000dc08742b */ /* 0x000fd00000000008 */
[----:B------:R-:W-:-:S08]  /*4c80*/  DADD R4, R8, -6.75539944105574400000e+15 ;  /* 0xc338000008047429 */ /* 0x000fd00000000000 */
[----:B------:R-:W-:Y:S01]  /*4c90*/  DFMA R6, R4, -UR4, R220 ;  /* 0x8000000404067c2b */ /* 0x000fe200080000dc */
[----:B------:R-:W-:Y:S01]  /*4ca0*/  UMOV UR4, 0x3b39803f ;  /* 0x3b39803f00047882 */ /* 0x000fe20000000000 */
[----:B------:R-:W-:-:S06]  /*4cb0*/  UMOV UR5, 0x3c7abc9e ;  /* 0x3c7abc9e00057882 */ /* 0x000fcc0000000000 */
[----:B------:R-:W-:Y:S01]  /*4cc0*/  DFMA R6, R4, -UR4, R6 ;  /* 0x8000000404067c2b */ /* 0x000fe20008000006 */
[----:B------:R-:W-:Y:S01]  /*4cd0*/  UMOV UR4, 0x69ce2bdf ;  /* 0x69ce2bdf00047882 */ /* 0x000fe20000000000 */
[----:B------:R-:W-:Y:S01]  /*4ce0*/  IMAD.MOV.U32 R4, RZ, RZ, -0x35dec16 ;  /* 0xfca213eaff047424 */ /* 0x000fe200078e00ff */
[----:B------:R-:W-:Y:S01]  /*4cf0*/  UMOV UR5, 0x3e5ade15 ;  /* 0x3e5ade1500057882 */ /* 0x000fe20000000000 */
[----:B------:R-:W-:-:S06]  /*4d00*/  IMAD.MOV.U32 R5, RZ, RZ, 0x3e928af3 ;  /* 0x3e928af3ff057424 */ /* 0x000fcc00078e00ff */
[----:B------:R-:W-:Y:S01]  /*4d10*/  DFMA R4, R6, UR4, R4 ;  /* 0x0000000406047c2b */ /* 0x000fe20008000004 */
        /* <DEDUP_REMOVED lines=25> */
[----:B------:R-:W-:-:S10]  /*4eb0*/  DFMA R6, R6, R4, 1 ;  /* 0x3ff000000606742b */ /* 0x000fd40000000004 */
[----:B------:R-:W-:Y:S01]  /*4ec0*/  LEA R5, R8, R7, 0x14 ;  /* 0x0000000708057211 */ /* 0x000fe200078ea0ff */
[----:B------:R-:W-:Y:S01]  /*4ed0*/  IMAD.MOV.U32 R4, RZ, RZ, R6 ;  /* 0x000000ffff047224 */ /* 0x000fe200078e0006 */
[----:B------:R-:W-:Y:S06]  /*4ee0*/  @!P0 BRA `(.L_x_76) ;  /* 0x0000000000308947 */ /* 0x000fec0003800000 */
        /* <DEDUP_REMOVED lines=12> */
.L_x_76:
[----:B------:R-:W-:Y:S05]  /*4fb0*/  BSYNC.RECONVERGENT B0 ;  /* 0x0000000000007941 */ /* 0x000fea0003800200 */
.L_x_75:
[----:B------:R-:W2:Y:S01]  /*4fc0*/  LDL.64 R8, [R1+0x32b0] ;  /* 0x0032b00001087983 */ /* 0x000ea20000100a00 */
[----:B------:R-:W-:Y:S01]  /*4fd0*/  DMUL R4, R4, 5 ;  /* 0x4014000004047828 */ /* 0x000fe20000000000 */
[----:B------:R-:W-:Y:S01]  /*4fe0*/  UMOV UR4, 0x39a08cea ;  /* 0x39a08cea00047882 */ /* 0x000fe20000000000 */
[----:B------:R-:W-:Y:S01]  /*4ff0*/  UMOV UR5, 0x46293e59 ;  /* 0x46293e5900057882 */ /* 0x000fe20000000000 */
[----:B------:R-:W-:Y:S05]  /*5000*/  BSSY.RECONVERGENT B1, `(.L_x_77) ;  /* 0x0000015000017945 */ /* 0x000fea0003800200 */
[C---:B--2---:R-:W-:Y:S01]  /*5010*/  DFMA R212, R8.reuse, R4, UR4 ;  /* 0x0000000408d47e2b */ /* 0x044fe20008000004 */
[----:B------:R-:W-:Y:S01]  /*5020*/  IMAD.MOV.U32 R4, RZ, RZ, 0x1 ;  /* 0x00000001ff047424 */ /* 0x000fe200078e00ff */
[----:B------:R-:W-:-:S04]  /*5030*/  DMUL R210, R8, R10 ;  /* 0x0000000a08d27228 */ /* 0x000fc80000000000 */
[----:B------:R-:W0:Y:S06]  /*5040*/  MUFU.RCP64H R5, R213 ;  /* 0x000000d500057308 */ /* 0x000e2c0000001800 */
[----:B------:R-:W-:Y:S01]  /*5050*/  FSETP.GEU.AND P1, PT, |R211|, 6.5827683646048100446e-37, PT ;  /* 0x03600000d300780b */ /* 0x000fe20003f2e200 */
[----:B0-----:R-:W-:-:S08]  /*5060*/  DFMA R6, -R212, R4, 1 ;  /* 0x3ff00000d406742b */ /* 0x001fd00000000104 */
[----:B------:R-:W-:-:S08]  /*5070*/  DFMA R6, R6, R6, R6 ;  /* 0x000000060606722b */ /* 0x000fd00000000006 */
[----:B------:R-:W-:-:S08]  /*5080*/  DFMA R6, R4, R6, R4 ;  /* 0x000000060406722b */ /* 0x000fd00000000004 */
[----:B------:R-:W-:-:S08]  /*5090*/  DFMA R4, -R212, R6, 1 ;  /* 0x3ff00000d404742b */ /* 0x000fd00000000106 */
[----:B------:R-:W-:-:S08]  /*50a0*/  DFMA R4, R6, R4, R6 ;  /* 0x000000040604722b */ /* 0x000fd00000000006 */
        /* <DEDUP_REMOVED lines=8> */
[----:B------:R-:W-:Y:S01]  /*5130*/  MOV R44, R220 ;  /* 0x000000dc002c7202 */ /* 0x000fe20000000f00 */
[----:B------:R-:W-:-:S07]  /*5140*/  IMAD.MOV.U32 R45, RZ, RZ, R221 ;  /* 0x000000ffff2d7224 */ /* 0x000fce00078e00dd */
.L_x_78:
[----:B------:R-:W-:Y:S05]  /*5150*/  BSYNC.RECONVERGENT B1 ;  /* 0x0000000000017941 */ /* 0x000fea0003800200 */
.L_x_77:
[----:B------:R-:W0:Y:S01]  /*5160*/  MUFU.RCP64H R5, R3 ;  /* 0x0000000300057308 */ /* 0x000e220000001800 */
[----:B------:R-:W-:Y:S01]  /*5170*/  IMAD.MOV.U32 R4, RZ, RZ, 0x1 ;  /* 0x00000001ff047424 */ /* 0x000fe200078e00ff */
[----:B------:R-:W-:Y:S05]  /*5180*/  BSSY.RECONVERGENT B1, `(.L_x_79) ;  /* 0x0000012000017945 */ /* 0x000fea0003800200 */
        /* <DEDUP_REMOVED lines=11> */
[----:B------:R-:W-:Y:S01]  /*5240*/  MOV R210, RZ ;  /* 0x000000ff00d27202 */ /* 0x000fe20000000f00 */
[----:B------:R-:W-:Y:S01]  /*5250*/  IMAD.MOV.U32 R211, RZ, RZ, 0x404b8000 ;  /* 0x404b8000ffd37424 */ /* 0x000fe200078e00ff */
[----:B------:R-:W-:Y:S01]  /*5260*/  MOV R213, R3 ;  /* 0x0000000300d57202 */ /* 0x000fe20000000f00 */
[----:B------:R-:W-:Y:S01]  /*5270*/  IMAD.MOV.U32 R212, RZ, RZ, R2 ;  /* 0x000000ffffd47224 */ /* 0x000fe200078e0002 */
[----:B------:R-:W-:-:S07]  /*5280*/  MOV R0, 0x52a0 ;  /* 0x000052a000007802 */ /* 0x000fce0000000f00 */
[----:B------:R-:W-:Y:S05]  /*5290*/  CALL.REL.NOINC `($__internal_1_$__cuda_sm20_div_rn_f64_full) ;  /* 0x0000059000687944 */ /* 0x000fea0003c00000 */
.L_x_80:
[----:B------:R-:W-:Y:S05]  /*52a0*/  BSYNC.RECONVERGENT B1 ;  /* 0x0000000000017941 */ /* 0x000fea0003800200 */
.L_x_79:
[----:B------:R-:W-:Y:S01]  /*52b0*/  IMAD.MOV.U32 R16, RZ, RZ, 0x652b82fe ;  /* 0x652b82feff107424 */ /* 0x000fe200078e00ff */
[----:B------:R-:W-:Y:S01]  /*52c0*/  UMOV UR4, 0xfefa39ef ;  /* 0xfefa39ef00047882 */ /* 0x000fe20000000000 */
[----:B------:R-:W-:Y:S01]  /*52d0*/  IMAD.MOV.U32 R17, RZ, RZ, 0x3ff71547 ;  /* 0x3ff71547ff117424 */ /* 0x000fe200078e00ff */
[----:B------:R-:W-:Y:S01]  /*52e0*/  UMOV UR5, 0x3fe62e42 ;  /* 0x3fe62e4200057882 */ /* 0x000fe20000000000 */
[----:B------:R-:W0:Y:S01]  /*52f0*/  MUFU.RCP64H R9, 300 ;  /* 0x4072c00000097908 */ /* 0x000e220000001800 */
[----:B------:R-:W-:Y:S01]  /*5300*/  IMAD.MOV.U32 R12, RZ, RZ, 0x0 ;  /* 0x00000000ff0c7424 */ /* 0x000fe200078e00ff */
[----:B------:R-:W-:Y:S01]  /*5310*/  MOV R13, 0x4072c000 ;  /* 0x4072c000000d7802 */ /* 0x000fe20000000f00 */
[----:B------:R-:W-:Y:S01]  /*5320*/  IMAD.MOV.U32 R8, RZ, RZ, 0x1 ;  /* 0x00000001ff087424 */ /* 0x000fe200078e00ff */
[----:B------:R-:W-:Y:S01]  /*5330*/  DFMA R16, R220, R16, 6.75539944105574400000e+15 ;  /* 0x43380000dc10742b */ /* 0x000fe20000000010 */
[----:B------:R-:W1:Y:S01]  /*5340*/  LDC.64 R46, c[0x4][RZ] ;  /* 0x01000000ff2e7b82 */ /* 0x000e620000000a00 */
[----:B------:R-:W-:Y:S01]  /*5350*/  FSETP.GEU.AND P0, PT, |R221|, 4.1917929649353027344, PT ;  /* 0x4086232bdd00780b */ /* 0x000fe20003f0e200 */
[----:B------:R-:W-:Y:S05]  /*5360*/  BSSY.RECONVERGENT B0, `(.L_x_81) ;  /* 0x000003b000007945 */ /* 0x000fea0003800200 */
[----:B------:R-:W-:-:S02]  /*5370*/  DADD R4, R16, -6.75539944105574400000e+15 ;  /* 0xc338000010047429 */ /* 0x000fc40000000000 */
[----:B0-----:R-:W-:-:S06]  /*5380*/  DFMA R10, R8, -R12, 1 ;  /* 0x3ff00000080a742b */ /* 0x001fcc000000080c */
        /* <DEDUP_REMOVED lines=13> */
[----:B------:R-:W-:-:S04]  /*5460*/  DFMA R8, R10, -R12, 1 ;  /* 0x3ff000000a08742b */ /* 0x000fc8000000080c */
[----:B------:R-:W-:Y:S01]  /*5470*/  DFMA R4, R6, R4, UR4 ;  /* 0x0000000406047e2b */ /* 0x000fe20008000004 */
[----:B------:R-:W-:Y:S01]  /*5480*/  UMOV UR4, 0x7c89eb71 ;  /* 0x7c89eb7100047882 */ /* 0x000fe20000000000 */
[----:B------:R-:W-:Y:S02]  /*5490*/  UMOV UR5, 0x3efa0199 ;  /* 0x3efa019900057882 */ /* 0x000fe40000000000 */
[----:B------:R-:W-:-:S04]  /*54a0*/  DFMA R10, R10, R8, R10 ;  /* 0x000000080a0a722b */ /* 0x000fc8000000000a */
[----:B------:R-:W-:Y:S01]  /*54b0*/  DFMA R4, R6, R4, UR4 ;  /* 0x0000000406047e2b */ /* 0x000fe20008000004 */
[----:B------:R-:W-:Y:S01]  /*54c0*/  UMOV UR4, 0x14761f65 ;  /* 0x14761f6500047882 */ /* 0x000fe20000000000 */
[----:B------:R-:W-:Y:S02]  /*54d0*/  UMOV UR5, 0x3f2a01a0 ;  /* 0x3f2a01a000057882 */ /* 0x000fe40000000000 */
[----:B------:R-:W-:-:S04]  /*54e0*/  DMUL R12, R2, R10 ;  /* 0x0000000a020c7228 */ /* 0x000fc80000000000 */
[----:B------:R-:W-:Y:S01]  /*54f0*/  DFMA R4, R6, R4, UR4 ;  /* 0x0000000406047e2b */ /* 0x000fe20008000004 */
[----:B------:R-:W-:Y:S01]  /*5500*/  UMOV UR4, 0x1852b7af ;  /* 0x1852b7af00047882 */ /* 0x000fe20000000000 */
[----:B------:R-:W-:Y:S02]  /*5510*/  UMOV UR5, 0x3f56c16c ;  /* 0x3f56c16c00057882 */ /* 0x000fe40000000000 */
[----:B------:R-:W-:-:S04]  /*5520*/  DFMA R14, R12, -300, R2 ;  /* 0xc072c0000c0e782b */ /* 0x000fc80000000002 */
        /* <DEDUP_REMOVED lines=15> */
[----:B------:R-:W-:Y:S01]  /*5620*/  IMAD R5, R16, 0x100000, R7 ;  /* 0x0010000010057824 */ /* 0x000fe200078e0207 */
[----:B------:R-:W-:Y:S01]  /*5630*/  MOV R4, R6 ;  /* 0x0000000600047202 */ /* 0x000fe20000000f00 */
[----:B-1----:R-:W-:Y:S06]  /*5640*/  @!P0 BRA `(.L_x_82) ;  /* 0x0000000000308947 */ /* 0x002fec0003800000 */
        /* <DEDUP_REMOVED lines=12> */
.L_x_82:
[----:B------:R-:W-:Y:S05]  /*5710*/  BSYNC.RECONVERGENT B0 ;  /* 0x0000000000007941 */ /* 0x000fea0003800200 */
.L_x_81:
[----:B------:R-:W-:Y:S01]  /*5720*/  UMOV UR4, 0x4d375962 ;  /* 0x4d37596200047882 */ /* 0x000fe20000000000 */
[----:B------:R-:W-:Y:S01]  /*5730*/  UMOV UR5, 0x3dc22456 ;  /* 0x3dc2245600057882 */ /* 0x000fe20000000000 */
[----:B------:R-:W-:Y:S01]  /*5740*/  IMAD.WIDE R46, R42, 0x8, R46 ;  /* 0x000000082a2e7825 */ /* 0x000fe200078e022e */
[----:B------:R-:W-:Y:S01]  /*5750*/  DMUL R6, R4, UR4 ;  /* 0x0000000404067c28 */ /* 0x000fe20008000000 */
[----:B------:R-:W-:Y:S01]  /*5760*/  FSETP.GEU.AND P1, PT, |R3|, 6.5827683646048100446e-37, PT ;  /* 0x036000000300780b */ /* 0x000fe20003f2e200 */
[----:B------:R-:W-:Y:S01]  /*5770*/  DFMA R4, R10, R14, R12 ;  /* 0x0000000e0a04722b */ /* 0x000fe2000000000c */
[----:B------:R-:W-:Y:S04]  /*5780*/  BSSY.RECONVERGENT B1, `(.L_x_83) ;  /* 0x000000d000017945 */ /* 0x000fe80003800200 */
[----:B------:R0:W-:Y:S05]  /*5790*/  STG.E.64 desc[UR16][R46.64], R6 ;  /* 0x000000062e007986 */ /* 0x0001ea000c101b10 */
[----:B------:R-:W-:-:S05]  /*57a0*/  FFMA R0, RZ, 3.79296875, R5 ;  /* 0x4072c000ff007823 */ /* 0x000fca0000000005 */
[----:B------:R-:W-:-:S13]  /*57b0*/  FSETP.GT.AND P0, PT, |R0|, 1.469367938527859385e-39, PT ;  /* 0x001000000000780b */ /* 0x000fda0003f04200 */
[----:B0-----:R-:W-:Y:S05]  /*57c0*/  @P0 BRA P1, `(.L_x_84) ;  /* 0x0000000000200947 */ /* 0x001fea0000800000 */
[----:B------:R-:W-:Y:S01]  /*57d0*/  IMAD.MOV.U32 R210, RZ, RZ, R2 ;  /* 0x000000ffffd27224 */ /* 0x000fe200078e0002 */
[----:B------:R-:W-:Y:S01]  /*57e0*/  MOV R212, RZ ;  /* 0x000000ff00d47202 */ /* 0x000fe20000000f00 */
[----:B------:R-:W-:Y:S01]  /*57f0*/  IMAD.MOV.U32 R211, RZ, RZ, R3 ;  /* 0x000000ffffd37224 */ /* 0x000fe200078e0003 */
[----:B------:R-:W-:Y:S01]  /*5800*/  MOV R0, 0x5830 ;  /* 0x0000583000007802 */ /* 0x000fe20000000f00 */
[----:B------:R-:W-:-:S07]  /*5810*/  IMAD.MOV.U32 R213, RZ, RZ, 0x4072c000 ;  /* 0x4072c000ffd57424 */ /* 0x000fce00078e00ff */
[----:B------:R-:W-:Y:S05]  /*5820*/  CALL.REL.NOINC `($__internal_1_$__cuda_sm20_div_rn_f64_full) ;  /* 0x0000058c00047944 */ /* 0x000fea0003c00000 */
[----:B------:R-:W-:Y:S01]  /*5830*/  IMAD.MOV.U32 R4, RZ, RZ, R220 ;  /* 0x000000ffff047224 */ /* 0x000fe200078e00dc */
[----:B------:R-:W-:-:S07]  /*5840*/  MOV R5, R221 ;  /* 0x000000dd00057202 */ /* 0x000fce0000000f00 */
.L_x_84:
[----:B------:R-:W-:Y:S05]  /*5850*/  BSYNC.RECONVERGENT B1 ;  /* 0x0000000000017941 */ /* 0x000fea0003800200 */
.L_x_83:
[----:B------:R-:W-:Y:S01]  /*5860*/  DSETP.NEU.AND P0, PT, R4, RZ, PT ;  /* 0x000000ff0400722a */ /* 0x000fe20003f0d000 */
[----:B------:R-:W-:-:S13]  /*5870*/  BSSY.RECONVERGENT B0, `(.L_x_85) ;  /* 0x000000f000007945 */ /* 0x000fda0003800200 */
[----:B------:R-:W-:Y:S02]  /*5880*/  @!P0 IMAD.MOV.U32 R6, RZ, RZ, 0x0 ;  /* 0x00000000ff068424 */ /* 0x000fe400078e00ff */
[----:B------:R-:W-:Y:S01]  /*5890*/  @!P0 IMAD.MOV.U32 R7, RZ, RZ, 0x7ff00000 ;  /* 0x7ff00000ff078424 */ /* 0x000fe200078e00ff */
[----:B------:R-:W-:Y:S06]  /*58a0*/  @!P0 BRA `(.L_x_86) ;  /* 0x00000000002c8947 */ /* 0x000fec0003800000 */
[----:B------:R-:W-:Y:S01]  /*58b0*/  DADD R12, -RZ, |R4| ;  /* 0x00000000ff0c7229 */ /* 0x000fe20000000504 */
[----:B------:R-:W-:Y:S01]  /*58c0*/  BSSY.RECONVERGENT B1, `(.L_x_87) ;  /* 0x0000007000017945 */ /* 0x000fe20003800200 */
[----:B------:R-:W-:Y:S01]  /*58d0*/  ISETP.GE.AND P0, PT, R5, RZ, PT ;  /* 0x000000ff0500720c */ /* 0x000fe20003f06270 */
[----:B------:R-:W-:Y:S01]  /*58e0*/  IMAD.MOV.U32 R28, RZ, RZ, 0x33333333 ;  /* 0x33333333ff1c7424 */ /* 0x000fe200078e00ff */
[----:B------:R-:W-:Y:S01]  /*58f0*/  MOV R0, 0x5930 ;  /* 0x0000593000007802 */ /* 0x000fe20000000f00 */
[----:B------:R-:W-:-:S05]  /*5900*/  IMAD.MOV.U32 R11, RZ, RZ, -0x3ffccccd ;  /* 0xc0033333ff0b7424 */ /* 0x000fca00078e00ff */
[----:B------:R-:W-:-:S07]  /*5910*/  MOV R29, R13 ;  /* 0x0000000d001d7202 */ /* 0x000fce0000000f00 */
[----:B------:R-:W-:Y:S05]  /*5920*/  CALL.REL.NOINC `($_Z10RosenbrockPdddS_PiiiiiiddddddddPKdS2_S2_S2_S2_i$__internal_accurate_pow) ;  /* 0x0000059000fc7944 */ /* 0x000fea0003c00000 */
[----:B------:R-:W-:Y:S05]  /*5930*/  BSYNC.RECONVERGENT B1 ;  /* 0x0000000000017941 */ /* 0x000fea0003800200 */
.L_x_87:
[----:B------:R-:W-:Y:S02]  /*5940*/  FSEL R6, R11, RZ, P0 ;  /* 0x000000ff0b067208 */ /* 0x000fe40000000000 */
[----:B------:R-:W-:-:S07]  /*5950*/  FSEL R7, R22, -QNAN , P0 ;  /* 0xfff8000016077808 */ /* 0x000fce0000000000 */
.L_x_86:
[----:B------:R-:W-:Y:S05]  /*5960*/  BSYNC.RECONVERGENT B0 ;  /* 0x0000000000007941 */ /* 0x000fea0003800200 */
.L_x_85:
[----:B------:R-:W-:Y:S01]  /*5970*/  UMOV UR4, 0x33333333 ;  /* 0x3333333300047882 */ /* 0x000fe20000000000 */
[----:B------:R-:W-:Y:S01]  /*5980*/  UMOV UR5, 0x40033333 ;  /* 0x4003333300057882 */ /* 0x000fe20000000000 */
[----:B------:R-:W0:Y:S01]  /*5990*/  LDC R11, c[0x0][0x428] ;  /* 0x00010a00ff0b7b82 */ /* 0x000e220000000800 */
[----:B------:R-:W-:Y:S01]  /*59a0*/  DADD R8, R4, -UR4 ;  /* 0x8000000404087e29 */ /* 0x000fe20008000000 */
[----:B------:R-:W-:Y:S09]  /*59b0*/  BSSY.RECONVERGENT B0, `(.L_x_88) ;  /* 0x0000009000007945 */ /* 0x000ff20003800200 */
[----:B------:R-:W-:-:S04]  /*59c0*/  LOP3.LUT R8, R9, 0x7ff00000, RZ, 0xc0, !PT ;  /* 0x7ff0000009087812 */ /* 0x000fc800078ec0ff */
[----:B------:R-:W-:-:S13]  /*59d0*/  ISETP.NE.AND P0, PT, R8, 0x7ff00000, PT ;  /* 0x7ff000000800780c */ /* 0x000fda0003f05270 */
[----:B------:R-:W-:Y:S05]  /*59e0*/  @P0 BRA `(.L_x_89) ;  /* 0x0000000000140947 */ /* 0x000fea0003800000 */
[----:B------:R-:W-:-:S14]  /*59f0*/  DSETP.NAN.AND P0, PT, R4, R4, PT ;  /* 0x000000040400722a */ /* 0x000fdc0003f08000 */
[----:B------:R-:W-:Y:S01]  /*5a00*/  @P0 DADD R6, R4, -UR4 ;  /* 0x8000000404060e29 */ /* 0x000fe20008000000 */
[----:B------:R-:W-:Y:S10]  /*5a10*/  @P0 BRA `(.L_x_89) ;  /* 0x0000000000080947 */ /* 0x000ff40003800000 */
[----:B------:R-:W-:-:S14]  /*5a20*/  DSETP.NEU.AND P0, PT, |R4|, +INF , PT ;  /* 0x7ff000000400742a */ /* 0x000fdc0003f0d200 */
[----:B------:R-:W-:-:S07]  /*5a30*/  @!P0 CS2R R6, SRZ ;  /* 0x0000000000068805 */ /* 0x000fce000001ff00 */
.L_x_89:
[----:B------:R-:W-:Y:S05]  /*5a40*/  BSYNC.RECONVERGENT B0 ;  /* 0x0000000000007941 */ /* 0x000fea0003800200 */
.L_x_88:
[----:B------:R-:W-:Y:S01]  /*5a50*/  UMOV UR4, 0x5c78f26e ;  /* 0x5c78f26e00047882 */ /* 0x000fe20000000000 */
[----:B------:R-:W-:Y:S01]  /*5a60*/  UMOV UR5, 0x3908ec4b ;  /* 0x3908ec4b00057882 */ /* 0x000fe20000000000 */
[----:B------:R-:W-:Y:S01]  /*5a70*/  DSETP.NEU.AND P0, PT, R4, 1, PT ;  /* 0x3ff000000400742a */ /* 0x000fe20003f0d000 */
[----:B0-----:R-:W-:Y:S01]  /*5a80*/  IMAD.WIDE R46, R11, 0x8, R46 ;  /* 0x000000080b2e7825 */ /* 0x001fe200078e022e */
[----:B------:R-:W-:Y:S01]  /*5a90*/  DMUL R6, R6, UR4 ;  /* 0x0000000406067c28 */ /* 0x000fe20008000000 */
[----:B------:R-:W-:Y:S09]  /*5aa0*/  BSSY.RECONVERGENT B0, `(.L_x_90) ;  /* 0x0000013000007945 */ /* 0x000ff20003800200 */
[----:B------:R-:W-:-:S02]  /*5ab0*/  FSEL R4, R6, 2.80289393938268160000e+17, P0 ;  /* 0x5c78f26e06047808 */ /* 0x000fc40000000000 */
[----:B------:R-:W-:Y:S01]  /*5ac0*/  FSEL R5, R7, 0.00013057996693532913923, P0 ;  /* 0x3908ec4b07057808 */ /* 0x000fe20000000000 */
[----:B------:R-:W-:-:S05]  /*5ad0*/  DSETP.NEU.AND P0, PT, R30, RZ, PT ;  /* 0x000000ff1e00722a */ /* 0x000fca0003f0d000 */
[----:B------:R-:W-:-:S07]  /*5ae0*/  DMUL R4, R36, R4 ;  /* 0x0000000424047228 */ /* 0x000fce0000000000 */
[----:B------:R0:W-:Y:S02]  /*5af0*/  STG.E.64 desc[UR16][R46.64], R4 ;  /* 0x000000042e007986 */ /* 0x0001e4000c101b10 */
[----:B------:R-:W-:Y:S01]  /*5b00*/  @!P0 CS2R R6, SRZ ;  /* 0x0000000000068805 */ /* 0x000fe2000001ff00 */
[----:B------:R-:W-:Y:S06]  /*5b10*/  @!P0 BRA `(.L_x_91) ;  /* 0x00000000002c8947 */ /* 0x000fec0003800000 */
[----:B------:R-:W-:Y:S01]  /*5b20*/  DADD R12, -RZ, |R30| ;  /* 0x00000000ff0c7229 */ /* 0x000fe2000000051e */
[----:B------:R-:W-:Y:S01]  /*5b30*/  BSSY.RECONVERGENT B1, `(.L_x_92) ;  /* 0x0000007000017945 */ /* 0x000fe20003800200 */
[----:B------:R-:W-:Y:S01]  /*5b40*/  ISETP.GE.AND P0, PT, R31, RZ, PT ;  /* 0x000000ff1f00720c */ /* 0x000fe20003f06270 */
[----:B------:R-:W-:Y:S01]  /*5b50*/  IMAD.MOV.U32 R28, RZ, RZ, -0x33333333 ;  /* 0xcccccccdff1c7424 */ /* 0x000fe200078e00ff */
[----:B------:R-:W-:Y:S01]  /*5b60*/  MOV R0, 0x5ba0 ;  /* 0x00005ba000007802 */ /* 0x000fe20000000f00 */
[----:B------:R-:W-:-:S05]  /*5b70*/  IMAD.MOV.U32 R11, RZ, RZ, 0x3ff4cccc ;  /* 0x3ff4ccccff0b7424 */ /* 0x000fca00078e00ff */
[----:B------:R-:W-:-:S07]  /*5b80*/  MOV R29, R13 ;  /* 0x0000000d001d7202 */ /* 0x000fce0000000f00 */
[----:B0-----:R-:W-:Y:S05]  /*5b90*/  CALL.REL.NOINC `($_Z10RosenbrockPdddS_PiiiiiiddddddddPKdS2_S2_S2_S2_i$__internal_accurate_pow) ;  /* 0x0000059000607944 */ /* 0x001fea0003c00000 */
[----:B------:R-:W-:Y:S05]  /*5ba0*/  BSYNC.RECONVERGENT B1 ;  /* 0x0000000000017941 */ /* 0x000fea0003800200 */
.L_x_92:
[----:B------:R-:W-:Y:S02]  /*5bb0*/  FSEL R6, R11, RZ, P0 ;  /* 0x000000ff0b067208 */ /* 0x000fe40000000000 */
[----:B------:R-:W-:-:S07]  /*5bc0*/  FSEL R7, R22, -QNAN , P0 ;  /* 0xfff8000016077808 */ /* 0x000fce0000000000 */
.L_x_91:
[----:B------:R-:W-:Y:S05]  /*5bd0*/  BSYNC.RECONVERGENT B0 ;  /* 0x0000000000007941 */ /* 0x000fea0003800200 */
.L_x_90:
[----:B------:R-:W-:Y:S01]  /*5be0*/  UMOV UR4, 0xcccccccd ;  /* 0xcccccccd00047882 */ /* 0x000fe20000000000 */
[----:B------:R-:W-:Y:S01]  /*5bf0*/  UMOV UR5, 0x3ff4cccc ;  /* 0x3ff4cccc00057882 */ /* 0x000fe20000000000 */
[----:B------:R-:W-:Y:S01]  /*5c00*/  BSSY.RECONVERGENT B0, `(.L_x_93) ;  /* 0x000000c000007945 */ /* 0x000fe20003800200 */
[C---:B0-----:R-:W-:Y:S02]  /*5c10*/  DADD R4, R30.reuse, UR4 ;  /* 0x000000041e047e29 */ /* 0x041fe40008000000 */
[----:B------:R-:W-:-:S08]  /*5c20*/  DSETP.NEU.AND P1, PT, R30, RZ, PT ;  /* 0x000000ff1e00722a */ /* 0x000fd00003f2d000 */
[----:B------:R-:W-:-:S04]  /*5c30*/  LOP3.LUT R4, R5, 0x7ff00000, RZ, 0xc0, !PT ;  /* 0x7ff0000005047812 */ /* 0x000fc800078ec0ff */
[----:B------:R-:W-:-:S13]  /*5c40*/  ISETP.NE.AND P0, PT, R4, 0x7ff00000, PT ;  /* 0x7ff000000400780c */ /* 0x000fda0003f05270 */
[----:B------:R-:W-:Y:S05]  /*5c50*/  @P0 BRA `(.L_x_94) ;  /* 0x0000000000180947 */ /* 0x000fea0003800000 */
[----:B------:R-:W-:-:S14]  /*5c60*/  DSETP.NAN.AND P0, PT, R30, R30, PT ;  /* 0x0000001e1e00722a */ /* 0x000fdc0003f08000 */
[----:B------:R-:W-:Y:S01]  /*5c70*/  @P0 DADD R6, R30, UR4 ;  /* 0x000000041e060e29 */ /* 0x000fe20008000000 */
[----:B------:R-:W-:Y:S10]  /*5c80*/  @P0 BRA `(.L_x_94) ;  /* 0x00000000000c0947 */ /* 0x000ff40003800000 */
[----:B------:R-:W-:-:S14]  /*5c90*/  DSETP.NEU.AND P0, PT, |R30|, +INF , PT ;  /* 0x7ff000001e00742a */ /* 0x000fdc0003f0d200 */
[----:B------:R-:W-:Y:S01]  /*5ca0*/  @!P0 MOV R6, 0x0 ;  /* 0x0000000000068802 */ /* 0x000fe20000000f00 */
[----:B------:R-:W-:-:S07]  /*5cb0*/  @!P0 IMAD.MOV.U32 R7, RZ, RZ, 0x7ff00000 ;  /* 0x7ff00000ff078424 */ /* 0x000fce00078e00ff */
.L_x_94:
[----:B------:R-:W-:Y:S05]  /*5cc0*/  BSYNC.RECONVERGENT B0 ;  /* 0x0000000000007941 */ /* 0x000fea0003800200 */
.L_x_93:
[----:B------:R-:W-:Y:S01]  /*5cd0*/  UMOV UR4, 0x49feb1e ;  /* 0x049feb1e00047882 */ /* 0x000fe20000000000 */
[----:B------:R-:W-:Y:S01]  /*5ce0*/  UMOV UR5, 0x396c8ec1 ;  /* 0x396c8ec100057882 */ /* 0x000fe20000000000 */
[----:B------:R-:W-:Y:S01]  /*5cf0*/  DSETP.NEU.AND P0, PT, R30, 1, PT ;  /* 0x3ff000001e00742a */ /* 0x000fe20003f0d000 */
[----:B------:R-:W-:Y:S01]  /*5d00*/  BSSY.RECONVERGENT B0, `(.L_x_95) ;  /* 0x0000012000007945 */ /* 0x000fe20003800200 */
[----:B------:R-:W-:Y:S01]  /*5d10*/  DMUL R6, R6, UR4 ;  /* 0x0000000406067c28 */ /* 0x000fe20008000000 */
[----:B------:R-:W-:Y:S01]  /*5d20*/  @!P1 IMAD.MOV.U32 R4, RZ, RZ, 0x0 ;  /* 0x00000000ff049424 */ /* 0x000fe200078e00ff */
[----:B------:R-:W-:-:S08]  /*5d30*/  @!P1 MOV R5, 0x7ff00000 ;  /* 0x7ff0000000059802 */ /* 0x000fd00000000f00 */
[----:B------:R-:W-:Y:S02]  /*5d40*/  FSEL R34, R6, 3.7596641391842082247e-36, P0 ;  /* 0x049feb1e06227808 */ /* 0x000fe40000000000 */
[----:B------:R-:W-:Y:S01]  /*5d50*/  FSEL R35, R7, 0.0002255989384138956666, P0 ;  /* 0x396c8ec107237808 */ /* 0x000fe20000000000 */
[----:B------:R-:W-:Y:S06]  /*5d60*/  @!P1 BRA `(.L_x_96) ;  /* 0x00000000002c9947 */ /* 0x000fec0003800000 */
        /* <DEDUP_REMOVED lines=9> */
.L_x_97:
[----:B------:R-:W-:Y:S02]  /*5e00*/  FSEL R4, R11, RZ, P0 ;  /* 0x000000ff0b047208 */ /* 0x000fe40000000000 */
[----:B------:R-:W-:-:S07]  /*5e10*/  FSEL R5, R22, -QNAN , P0 ;  /* 0xfff8000016057808 */ /* 0x000fce0000000000 */
.L_x_96:
[----:B------:R-:W-:Y:S05]  /*5e20*/  BSYNC.RECONVERGENT B0 ;  /* 0x0000000000007941 */ /* 0x000fea0003800200 */
.L_x_95:
[----:B------:R-:W-:Y:S01]  /*5e30*/  UMOV UR4, 0x9999999a ;  /* 0x9999999a00047882 */ /* 0x000fe20000000000 */
[----:B------:R-:W-:Y:S01]  /*5e40*/  UMOV UR5, 0x3fc99999 ;  /* 0x3fc9999900057882 */ /* 0x000fe20000000000 */
[----:B------:R-:W-:Y:S01]  /*5e50*/  BSSY.RECONVERGENT B0, `(.L_x_98) ;  /* 0x000000a000007945 */ /* 0x000fe20003800200 */
[----:B------:R-:W-:-:S10]  /*5e60*/  DADD R6, R30, -UR4 ;  /* 0x800000041e067e29 */ /* 0x000fd40008000000 */
        /* <DEDUP_REMOVED lines=8> */
.L_x_99:
[----:B------:R-:W-:Y:S05]  /*5ef0*/  BSYNC.RECONVERGENT B0 ;  /* 0x0000000000007941 */ /* 0x000fea0003800200 */
.L_x_98:
[----:B------:R-:W-:Y:S01]  /*5f00*/  UMOV UR4, 0xe361ce4c ;  /* 0xe361ce4c00047882 */ /* 0x000fe20000000000 */
[----:B------:R-:W-:Y:S01]  /*5f10*/  UMOV UR5, 0x3dd49da7 ;  /* 0x3dd49da700057882 */ /* 0x000fe20000000000 */
[----:B------:R-:W-:Y:S01]  /*5f20*/  DSETP.NEU.AND P0, PT, R30, 1, PT ;  /* 0x3ff000001e00742a */ /* 0x000fe20003f0d000 */
[----:B------:R-:W-:Y:S01]  /*5f30*/  BSSY.RECONVERGENT B1, `(.L_x_100) ;  /* 0x0000019000017945 */ /* 0x000fe20003800200 */
[----:B------:R-:W-:Y:S02]  /*5f40*/  DMUL R4, R4, UR4 ;  /* 0x0000000404047c28 */ /* 0x000fe40008000000 */
[----:B------:R-:W-:-:S08]  /*5f50*/  DMUL R34, R36, R34 ;  /* 0x0000002224227228 */ /* 0x000fd00000000000 */
[----:B------:R-:W-:Y:S02]  /*5f60*/  FSEL R213, R5, 0.10381632298231124878, P0 ;  /* 0x3dd49da705d57808 */ /* 0x000fe40000000000 */
[----:B------:R-:W-:Y:S01]  /*5f70*/  FSEL R212, R4, -4.16538267305469227827e+21, P0 ;  /* 0xe361ce4c04d47808 */ /* 0x000fe20000000000 */
[----:B------:R-:W-:Y:S01]  /*5f80*/  IMAD.MOV.U32 R4, RZ, RZ, 0x1 ;  /* 0x00000001ff047424 */ /* 0x000fe200078e00ff */
[----:B------:R-:W0:Y:S01]  /*5f90*/  MUFU.RCP64H R5, R213 ;  /* 0x000000d500057308 */ /* 0x000e220000001800 */
[----:B------:R-:W-:-:S04]  /*5fa0*/  FSETP.GEU.AND P1, PT, |R35|, 6.5827683646048100446e-37, PT ;  /* 0x036000002300780b */ /* 0x000fc80003f2e200 */
        /* <DEDUP_REMOVED lines=11> */
[----:B------:R-:W-:Y:S01]  /*6060*/  IMAD.MOV.U32 R210, RZ, RZ, R34 ;  /* 0x000000ffffd27224 */ /* 0x000fe200078e0022 */
[----:B------:R-:W-:Y:S02]  /*6070*/  MOV R211, R35 ;  /* 0x0000002300d37202 */ /* 0x000fe40000000f00 */
[----:B------:R-:W-:-:S07]  /*6080*/  MOV R0, 0x60a0 ;  /* 0x000060a000007802 */ /* 0x000fce0000000f00 */
[----:B------:R-:W-:Y:S05]  /*6090*/  CALL.REL.NOINC `($__internal_1_$__cuda_sm20_div_rn_f64_full) ;  /* 0x0000058000e87944 */ /* 0x000fea0003c00000 */
[----:B------:R-:W-:Y:S02]  /*60a0*/  IMAD.MOV.U32 R32, RZ, RZ, R220 ;  /* 0x000000ffff207224 */ /* 0x000fe400078e00dc */
[----:B------:R-:W-:-:S07]  /*60b0*/  IMAD.MOV.U32 R33, RZ, RZ, R221 ;  /* 0x000000ffff217224 */ /* 0x000fce00078e00dd */
.L_x_101:
[----:B------:R-:W-:Y:S05]  /*60c0*/  BSYNC.RECONVERGENT B1 ;  /* 0x0000000000017941 */ /* 0x000fea0003800200 */
.L_x_100:
[----:B------:R-:W-:Y:S01]  /*60d0*/  ISETP.GT.AND P0, PT, R33, 0xfffff, PT ;  /* 0x000fffff2100780c */ /* 0x000fe20003f04270 */
[--C-:B------:R-:W-:Y:S01]  /*60e0*/  IMAD.MOV.U32 R5, RZ, RZ, R33.reuse ;  /* 0x000000ffff057224 */ /* 0x100fe200078e0021 */
[----:B------:R-:W-:Y:S01]  /*60f0*/  MOV R4, R32 ;  /* 0x0000002000047202 */ /* 0x000fe20000000f00 */
[----:B------:R-:W-:Y:S01]  /*6100*/  IMAD.MOV.U32 R0, RZ, RZ, R33 ;  /* 0x000000ffff007224 */ /* 0x000fe200078e0021 */
[----:B------:R-:W-:Y:S01]  /*6110*/  BSSY.RECONVERGENT B0, `(.L_x_102) ;  /* 0x0000051000007945 */ /* 0x000fe20003800200 */
[----:B------:R-:W-:-:S08]  /*6120*/  IMAD.MOV.U32 R17, RZ, RZ, -0x3ff ;  /* 0xfffffc01ff117424 */ /* 0x000fd000078e00ff */
[----:B------:R-:W-:Y:S01]  /*6130*/  @!P0 DMUL R4, R32, 1.80143985094819840000e+16 ;  /* 0x4350000020048828 */ /* 0x000fe20000000000 */
[----:B------:R-:W-:-:S09]  /*6140*/  @!P0 IMAD.MOV.U32 R17, RZ, RZ, -0x435 ;  /* 0xfffffbcbff118424 */ /* 0x000fd200078e00ff */
[----:B------:R-:W-:-:S05]  /*6150*/  @!P0 MOV R0, R5 ;  /* 0x0000000500008202 */ /* 0x000fca0000000f00 */
[----:B------:R-:W-:-:S05]  /*6160*/  VIADD R6, R0, 0xffffffff ;  /* 0xffffffff00067836 */ /* 0x000fca0000000000 */
[----:B------:R-:W-:Y:S02]  /*6170*/  ISETP.GT.U32.AND P1, PT, R6, 0x7feffffe, PT ;  /* 0x7feffffe0600780c */ /* 0x000fe40003f24070 */
[----:B------:R-:W-:Y:S01]  /*6180*/  MOV R6, R32 ;  /* 0x0000002000067202 */ /* 0x000fe20000000f00 */
[----:B------:R-:W-:-:S10]  /*6190*/  @!P0 IMAD.MOV.U32 R6, RZ, RZ, R4 ;  /* 0x000000ffff068224 */ /* 0x000fd400078e0004 */
[----:B------:R-:W-:Y:S05]  /*61a0*/  @P1 BRA `(.L_x_103) ;  /* 0x0000000400041947 */ /* 0x000fea0003800000 */
[----:B------:R-:W-:Y:S01]  /*61b0*/  LOP3.LUT R4, R0, 0xfffff, RZ, 0xc0, !PT ;  /* 0x000fffff00047812 */ /* 0x000fe200078ec0ff */
[----:B------:R-:W-:Y:S01]  /*61c0*/  IMAD.MOV.U32 R14, RZ, RZ, -0x748574fc ;  /* 0x8b7a8b04ff0e7424 */ /* 0x000fe200078e00ff */
[----:B------:R-:W-:Y:S01]  /*61d0*/  MOV R8, RZ ;  /* 0x000000ff00087202 */ /* 0x000fe20000000f00 */
[----:B------:R-:W-:Y:S01]  /*61e0*/  IMAD.MOV.U32 R15, RZ, RZ, 0x3ed0ee25 ;  /* 0x3ed0ee25ff0f7424 */ /* 0x000fe200078e00ff */
[----:B------:R-:W-:Y:S01]  /*61f0*/  LOP3.LUT R5, R4, 0x3ff00000, RZ, 0xfc, !PT ;  /* 0x3ff0000004057812 */ /* 0x000fe200078efcff */
[----:B------:R-:W-:Y:S01]  /*6200*/  UMOV UR4, 0x3ae80f1e ;  /* 0x3ae80f1e00047882 */ /* 0x000fe20000000000 */
[----:B------:R-:W-:Y:S01]  /*6210*/  MOV R4, R6 ;  /* 0x0000000600047202 */ /* 0x000fe20000000f00 */
[----:B------:R-:W-:Y:S01]  /*6220*/  UMOV UR5, 0x3eb1380b ;  /* 0x3eb1380b00057882 */ /* 0x000fe20000000000 */
[----:B------:R-:W-:Y:S01]  /*6230*/  ISETP.GE.U32.AND P0, PT, R5, 0x3ff6a09f, PT ;  /* 0x3ff6a09f0500780c */ /* 0x000fe20003f06070 */
[----:B------:R-:W-:Y:S01]  /*6240*/  UMOV UR10, 0x80000000 ;  /* 0x80000000000a7882 */ /* 0x000fe20000000000 */
[----:B------:R-:W-:Y:S01]  /*6250*/  LEA.HI R17, R0, R17, RZ, 0xc ;  /* 0x0000001100117211 */ /* 0x000fe200078f60ff */
[----:B------:R-:W-:-:S10]  /*6260*/  UMOV UR11, 0x43300000 ;  /* 0x43300000000b7882 */ /* 0x000fd40000000000 */
[----:B------:R-:W-:Y:S01]  /*6270*/  @P0 VIADD R7, R5, 0xfff00000 ;  /* 0xfff0000005070836 */ /* 0x000fe20000000000 */
[----:B------:R-:W-:-:S03]  /*6280*/  @P0 IADD3 R17, PT, PT, R17, 0x1, RZ ;  /* 0x0000000111110810 */ /* 0x000fc60007ffe0ff */
[----:B------:R-:W-:Y:S01]  /*6290*/  @P0 IMAD.MOV.U32 R5, RZ, RZ, R7 ;  /* 0x000000ffff050224 */ /* 0x000fe200078e0007 */
[----:B------:R-:W-:Y:S01]  /*62a0*/  LOP3.LUT R16, R17, 0x80000000, RZ, 0x3c, !PT ;  /* 0x8000000011107812 */ /* 0x000fe200078e3cff */
[----:B------:R-:W-:-:S04]  /*62b0*/  IMAD.MOV.U32 R17, RZ, RZ, 0x43300000 ;  /* 0x43300000ff117424 */ /* 0x000fc800078e00ff */
[C---:B------:R-:W-:Y:S02]  /*62c0*/  DADD R6, R4.reuse, 1 ;  /* 0x3ff0000004067429 */ /* 0x040fe40000000000 */
[----:B------:R-:W-:Y:S02]  /*62d0*/  DADD R4, R4, -1 ;  /* 0xbff0000004047429 */ /* 0x000fe40000000000 */
[----:B------:R-:W-:Y:S01]  /*62e0*/  DADD R16, R16, -UR10 ;  /* 0x8000000a10107e29 */ /* 0x000fe20008000000 */
[----:B------:R-:W-:Y:S01]  /*62f0*/  UMOV UR10, 0xfefa39ef ;  /* 0xfefa39ef000a7882 */ /* 0x000fe20000000000 */
[----:B------:R-:W0:Y:S01]  /*6300*/  MUFU.RCP64H R9, R7 ;  /* 0x0000000700097308 */ /* 0x000e220000001800 */
[----:B------:R-:W-:Y:S01]  /*6310*/  UMOV UR11, 0x3fe62e42 ;  /* 0x3fe62e42000b7882 */ /* 0x000fe20000000000 */
[----:B0-----:R-:W-:-:S08]  /*6320*/  DFMA R10, -R6, R8, 1 ;  /* 0x3ff00000060a742b */ /* 0x001fd00000000108 */
[----:B------:R-:W-:-:S08]  /*6330*/  DFMA R10, R10, R10, R10 ;  /* 0x0000000a0a0a722b */ /* 0x000fd0000000000a */
[----:B------:R-:W-:-:S08]  /*6340*/  DFMA R10, R8, R10, R8 ;  /* 0x0000000a080a722b */ /* 0x000fd00000000008 */
[----:B------:R-:W-:-:S08]  /*6350*/  DMUL R8, R4, R10 ;  /* 0x0000000a04087228 */ /* 0x000fd00000000000 */
[----:B------:R-:W-:-:S08]  /*6360*/  DFMA R8, R4, R10, R8 ;  /* 0x0000000a0408722b */ /* 0x000fd00000000008 */
[----:B------:R-:W-:-:S08]  /*6370*/  DMUL R12, R8, R8 ;  /* 0x00000008080c7228 */ /* 0x000fd00000000000 */
[----:B------:R-:W-:Y:S01]  /*6380*/  DFMA R6, R12, UR4, R14 ;  /* 0x000000040c067c2b */ /* 0x000fe2000800000e */
[----:B------:R-:W-:Y:S01]  /*6390*/  UMOV UR4, 0x9f02676f ;  /* 0x9f02676f00047882 */ /* 0x000fe20000000000 */
[----:B------:R-:W-:Y:S01]  /*63a0*/  UMOV UR5, 0x3ef3b266 ;  /* 0x3ef3b26600057882 */ /* 0x000fe20000000000 */
[----:B------:R-:W-:-:S05]  /*63b0*/  DADD R14, R4, -R8 ;  /* 0x00000000040e7229 */ /* 0x000fca0000000808 */
[----:B------:R-:W-:Y:S01]  /*63c0*/  DFMA R6, R12, R6, UR4 ;  /* 0x000000040c067e2b */ /* 0x000fe20008000006 */
[----:B------:R-:W-:Y:S01]  /*63d0*/  UMOV UR4, 0xa9ab0956 ;  /* 0xa9ab095600047882 */ /* 0x000fe20000000000 */
[----:B------:R-:W-:Y:S01]  /*63e0*/  UMOV UR5, 0x3f1745cb ;  /* 0x3f1745cb00057882 */ /* 0x000fe20000000000 */
[----:B------:R-:W-:-:S05]  /*63f0*/  DADD R14, R14, R14 ;  /* 0x000000000e0e7229 */ /* 0x000fca000000000e */
[----:B------:R-:W-:Y:S01]  /*6400*/  DFMA R6, R12, R6, UR4 ;  /* 0x000000040c067e2b */ /* 0x000fe20008000006 */
[----:B------:R-:W-:Y:S01]  /*6410*/  UMOV UR4, 0x2d1b5154 ;  /* 0x2d1b515400047882 */ /* 0x000fe20000000000 */
[----:B------:R-:W-:Y:S01]  /*6420*/  UMOV UR5, 0x3f3c71c7 ;  /* 0x3f3c71c700057882 */ /* 0x000fe20000000000 */
[----:B------:R-:W-:Y:S02]  /*6430*/  DFMA R14, R4, -R8, R14 ;  /* 0x80000008040e722b */ /* 0x000fe4000000000e */
[----:B------:R-:W-:-:S03]  /*6440*/  DFMA R4, R16, UR10, R8 ;  /* 0x0000000a10047c2b */ /* 0x000fc60008000008 */
[----:B------:R-:W-:Y:S01]  /*6450*/  DFMA R6, R12, R6, UR4 ;  /* 0x000000040c067e2b */ /* 0x000fe20008000006 */
[----:B------:R-:W-:Y:S01]  /*6460*/  UMOV UR4, 0x923be72d ;  /* 0x923be72d00047882 */ /* 0x000fe20000000000 */
[----:B------:R-:W-:Y:S01]  /*6470*/  UMOV UR5, 0x3f624924 ;  /* 0x3f62492400057882 */ /* 0x000fe20000000000 */
[----:B------:R-:W-:-:S05]  /*6480*/  DMUL R14, R10, R14 ;  /* 0x0000000e0a0e7228 */ /* 0x000fca0000000000 */
        /* <DEDUP_REMOVED lines=8> */
[----:B------:R-:W-:Y:S02]  /*6510*/  UMOV UR5, 0x3fe62e42 ;  /* 0x3fe62e4200057882 */ /* 0x000fe40000000000 */
[----:B------:R-:W-:Y:S01]  /*6520*/  DFMA R18, R16, -UR4, R4 ;  /* 0x8000000410127c2b */ /* 0x000fe20008000004 */
[----:B------:R-:W-:Y:S01]  /*6530*/  UMOV UR4, 0x3b39803f ;  /* 0x3b39803f00047882 */ /* 0x000fe20000000000 */
[----:B------:R-:W-:Y:S02]  /*6540*/  UMOV UR5, 0x3c7abc9e ;  /* 0x3c7abc9e00057882 */ /* 0x000fe40000000000 */
[----:B------:R-:W-:-:S04]  /*6550*/  DMUL R6, R12, R6 ;  /* 0x000000060c067228 */ /* 0x000fc80000000000 */
[----:B------:R-:W-:-:S04]  /*6560*/  DADD R18, -R8, R18 ;  /* 0x0000000008127229 */ /* 0x000fc80000000112 */
[----:B------:R-:W-:-:S08]  /*6570*/  DFMA R6, R8, R6, R14 ;  /* 0x000000060806722b */ /* 0x000fd0000000000e */
[----:B------:R-:W-:-:S08]  /*6580*/  DADD R6, R6, -R18 ;  /* 0x0000000006067229 */ /* 0x000fd00000000812 */
[----:B------:R-:W-:-:S08]  /*6590*/  DFMA R6, R16, UR4, R6 ;  /* 0x0000000410067c2b */ /* 0x000fd00008000006 */
[----:B------:R-:W-:Y:S01]  /*65a0*/  DADD R4, R4, R6 ;  /* 0x0000000004047229 */ /* 0x000fe20000000006 */
[----:B------:R-:W-:Y:S10]  /*65b0*/  BRA `(.L_x_104) ;  /* 0x0000000000187947 */ /* 0x000ff40003800000 */
.L_x_103:
[----:B------:R-:W-:Y:S01]  /*65c0*/  IMAD.MOV.U32 R6, RZ, RZ, 0x0 ;  /* 0x00000000ff067424 */ /* 0x000fe200078e00ff */
[----:B------:R-:W-:Y:S02]  /*65d0*/  MOV R7, 0x7ff00000 ;  /* 0x7ff0000000077802 */ /* 0x000fe40000000f00 */
[----:B------:R-:W-:-:S04]  /*65e0*/  LOP3.LUT P0, RZ, R5, 0x7fffffff, RZ, 0xc0, !PT ;  /* 0x7fffffff05ff7812 */ /* 0x000fc8000780c0ff */
[----:B------:R-:W-:-:S10]  /*65f0*/  DFMA R6, R4, R6, +INF ;  /* 0x7ff000000406742b */ /* 0x000fd40000000006 */
[----:B------:R-:W-:Y:S02]  /*6600*/  FSEL R4, R6, RZ, P0 ;  /* 0x000000ff06047208 */ /* 0x000fe40000000000 */
[----:B------:R-:W-:-:S07]  /*6610*/  FSEL R5, R7, -QNAN , P0 ;  /* 0xfff0000007057808 */ /* 0x000fce0000000000 */
.L_x_104:
[----:B------:R-:W-:Y:S05]  /*6620*/  BSYNC.RECONVERGENT B0 ;  /* 0x0000000000007941 */ /* 0x000fea0003800200 */
.L_x_102:
[----:B------:R-:W-:Y:S01]  /*6630*/  UMOV UR4, 0xbaaafad3 ;  /* 0xbaaafad300047882 */ /* 0x000fe20000000000 */
[----:B------:R-:W-:Y:S01]  /*6640*/  UMOV UR5, 0x3c695355 ;  /* 0x3c69535500057882 */ /* 0x000fe20000000000 */
[----:B------:R-:W-:Y:S01]  /*6650*/  BSSY.RECONVERGENT B0, `(.L_x_105) ;  /* 0x000000b000007945 */ /* 0x000fe20003800200 */
[C---:B------:R-:W-:Y:S01]  /*6660*/  DMUL R6, R4.reuse, UR4 ;  /* 0x0000000404067c28 */ /* 0x040fe20008000000 */
[----:B------:R-:W-:Y:S01]  /*6670*/  UMOV UR4, 0x1526e50e ;  /* 0x1526e50e00047882 */ /* 0x000fe20000000000 */
[----:B------:R-:W-:Y:S01]  /*6680*/  UMOV UR5, 0x3fdbcb7b ;  /* 0x3fdbcb7b00057882 */ /* 0x000fe20000000000 */
[----:B------:R-:W-:Y:S01]  /*6690*/  IMAD.MOV.U32 R28, RZ, RZ, RZ ;  /* 0x000000ffff1c7224 */ /* 0x000fe200078e00ff */
[----:B------:R-:W-:Y:S02]  /*66a0*/  MOV R11, 0x40000000 ;  /* 0x40000000000b7802 */ /* 0x000fe40000000f00 */
[----:B------:R-:W-:Y:S02]  /*66b0*/  MOV R0, 0x6700 ;  /* 0x0000670000007802 */ /* 0x000fe40000000f00 */
[----:B------:R-:W-:-:S08]  /*66c0*/  DFMA R4, R4, UR4, R6 ;  /* 0x0000000404047c2b */ /* 0x000fd00008000006 */
[----:B------:R-:W-:-:S10]  /*66d0*/  DADD R12, -RZ, |R4| ;  /* 0x00000000ff0c7229 */ /* 0x000fd40000000504 */
[----:B------:R-:W-:-:S07]  /*66e0*/  IMAD.MOV.U32 R29, RZ, RZ, R13 ;  /* 0x000000ffff1d7224 */ /* 0x000fce00078e000d */
[----:B------:R-:W-:Y:S05]  /*66f0*/  CALL.REL.NOINC `($_Z10RosenbrockPdddS_PiiiiiiddddddddPKdS2_S2_S2_S2_i$__internal_accurate_pow) ;  /* 0x0000058400887944 */ /* 0x000fea0003c00000 */
[----:B------:R-:W-:Y:S05]  /*6700*/  BSYNC.RECONVERGENT B0 ;  /* 0x0000000000007941 */ /* 0x000fea0003800200 */
.L_x_105:
[C---:B------:R-:W-:Y:S01]  /*6710*/  DADD R6, R4.reuse, 2 ;  /* 0x4000000004067429 */ /* 0x040fe20000000000 */
[----:B------:R-:W-:Y:S01]  /*6720*/  BSSY.RECONVERGENT B0, `(.L_x_106) ;  /* 0x000000e000007945 */ /* 0x000fe20003800200 */
[----:B------:R-:W-:Y:S01]  /*6730*/  DSETP.NEU.AND P0, PT, R4, RZ, PT ;  /* 0x000000ff0400722a */ /* 0x000fe20003f0d000 */
[----:B------:R-:W-:Y:S02]  /*6740*/  IMAD.MOV.U32 R23, RZ, RZ, R22 ;  /* 0x000000ffff177224 */ /* 0x000fe400078e0016 */
[----:B------:R-:W-:-:S05]  /*6750*/  IMAD.MOV.U32 R22, RZ, RZ, R11 ;  /* 0x000000ffff167224 */ /* 0x000fca00078e000b */
        /* <DEDUP_REMOVED lines=8> */
[----:B------:R-:W-:Y:S01]  /*67e0*/  @!P0 MOV R22, 0x0 ;  /* 0x0000000000168802 */ /* 0x000fe20000000f00 */
[----:B------:R-:W-:-:S07]  /*67f0*/  @!P0 IMAD.MOV.U32 R23, RZ, RZ, 0x7ff00000 ;  /* 0x7ff00000ff178424 */ /* 0x000fce00078e00ff */
.L_x_107:
[----:B------:R-:W-:Y:S05]  /*6800*/  BSYNC.RECONVERGENT B0 ;  /* 0x0000000000007941 */ /* 0x000fea0003800200 */
.L_x_106:
        /* <DEDUP_REMOVED lines=18> */
[----:B------:R-:W-:-:S07]  /*6930*/  MOV R16, R0 ;  /* 0x0000000000107202 */ /* 0x000fce0000000f00 */
.L_x_109:
[----:B------:R-:W-:Y:S05]  /*6940*/  BSYNC.RECONVERGENT B0 ;  /* 0x0000000000007941 */ /* 0x000fea0003800200 */
.L_x_108:
[----:B------:R-:W-:Y:S01]  /*6950*/  FSEL R28, R16, RZ, P0 ;  /* 0x000000ff101c7208 */ /* 0x000fe20000000000 */
[----:B------:R-:W-:Y:S01]  /*6960*/  BSSY.RECONVERGENT B0, `(.L_x_110) ;  /* 0x0000008000007945 */ /* 0x000fe20003800200 */
[----:B------:R-:W-:Y:S01]  /*6970*/  FSEL R5, R17, 1.75, P0 ;  /* 0x3fe0000011057808 */ /* 0x000fe20000000000 */
[----:B------:R-:W-:Y:S01]  /*6980*/  IMAD.MOV.U32 R12, RZ, RZ, 0x33333333 ;  /* 0x33333333ff0c7424 */ /* 0x000fe200078e00ff */
[----:B------:R-:W-:Y:S01]  /*6990*/  MOV R0, 0x69e0 ;  /* 0x000069e000007802 */ /* 0x000fe20000000f00 */
[----:B------:R-:W-:Y:S01]  /*69a0*/  IMAD.MOV.U32 R29, RZ, RZ, 0x3fe33333 ;  /* 0x3fe33333ff1d7424 */ /* 0x000fe200078e00ff */
[----:B------:R-:W-:Y:S01]  /*69b0*/  MOV R11, R5 ;  /* 0x00000005000b7202 */ /* 0x000fe20000000f00 */
[----:B------:R-:W-:-:S07]  /*69c0*/  IMAD.MOV.U32 R4, RZ, RZ, R28 ;  /* 0x000000ffff047224 */ /* 0x000fce00078e001c */
[----:B------:R-:W-:Y:S05]  /*69d0*/  CALL.REL.NOINC `($_Z10RosenbrockPdddS_PiiiiiiddddddddPKdS2_S2_S2_S2_i$__internal_accurate_pow) ;  /* 0x0000058000d07944 */ /* 0x000fea0003c00000 */
[----:B------:R-:W-:Y:S05]  /*69e0*/  BSYNC.RECONVERGENT B0 ;  /* 0x0000000000007941 */ /* 0x000fea0003800200 */
.L_x_110:
[----:B------:R-:W-:Y:S01]  /*69f0*/  DADD R212, R32, 1 ;  /* 0x3ff0000020d47429 */ /* 0x000fe20000000000 */
[----:B------:R-:W-:Y:S01]  /*6a00*/  IMAD.MOV.U32 R6, RZ, RZ, 0x1 ;  /* 0x00000001ff067424 */ /* 0x000fe200078e00ff */
[----:B------:R-:W-:Y:S01]  /*6a10*/  UMOV UR4, 0x33333333 ;  /* 0x3333333300047882 */ /* 0x000fe20000000000 */
[----:B------:R-:W-:Y:S01]  /*6a20*/  UMOV UR5, 0x3fe33333 ;  /* 0x3fe3333300057882 */ /* 0x000fe20000000000 */
[----:B------:R-:W-:Y:S01]  /*6a30*/  BSSY.RECONVERGENT B0, `(.L_x_111) ;  /* 0x000001b000007945 */ /* 0x000fe20003800200 */
[----:B------:R-:W-:Y:S01]  /*6a40*/  DSETP.NEU.AND P1, PT, R4, RZ, PT ;  /* 0x000000ff0400722a */ /* 0x000fe20003f2d000 */
[----:B------:R-:W0:Y:S01]  /*6a50*/  MUFU.RCP64H R7, R213 ;  /* 0x000000d500077308 */ /* 0x000e220000001800 */
[----:B------:R-:W-:Y:S01]  /*6a60*/  MOV R23, R22 ;  /* 0x0000001600177202 */ /* 0x000fe20000000f00 */
[----:B------:R-:W-:Y:S01]  /*6a70*/  IMAD.MOV.U32 R22, RZ, RZ, R11 ;  /* 0x000000ffff167224 */ /* 0x000fe200078e000b */
[----:B------:R-:W-:Y:S01]  /*6a80*/  FSETP.GEU.AND P3, PT, |R35|, 6.5827683646048100446e-37, PT ;  /* 0x036000002300780b */ /* 0x000fe20003f6e200 */
        /* <DEDUP_REMOVED lines=21> */
.L_x_112:
[----:B------:R-:W-:Y:S05]  /*6be0*/  BSYNC.RECONVERGENT B0 ;  /* 0x0000000000007941 */ /* 0x000fea0003800200 */
.L_x_111:
[----:B------:R-:W-:Y:S01]  /*6bf0*/  BSSY.RECONVERGENT B1, `(.L_x_113) ;  /* 0x0000008000017945 */ /* 0x000fe20003800200 */
[----:B------:R-:W-:Y:S02]  /*6c00*/  FSEL R4, R22, RZ, P1 ;  /* 0x000000ff16047208 */ /* 0x000fe40000800000 */
[----:B------:R-:W-:Y:S01]  /*6c10*/  FSEL R5, R23, 1.875, P1 ;  /* 0x3ff0000017057808 */ /* 0x000fe20000800000 */
[----:B------:R-:W-:Y:S06]  /*6c20*/  @P2 BRA P3, `(.L_x_114) ;  /* 0x0000000000102947 */ /* 0x000fec0001800000 */
[----:B------:R-:W-:Y:S01]  /*6c30*/  MOV R210, R34 ;  /* 0x0000002200d27202 */ /* 0x000fe20000000f00 */
[----:B------:R-:W-:Y:S01]  /*6c40*/  IMAD.MOV.U32 R211, RZ, RZ, R35 ;  /* 0x000000ffffd37224 */ /* 0x000fe200078e0023 */
[----:B------:R-:W-:-:S07]  /*6c50*/  MOV R0, 0x6c70 ;  /* 0x00006c7000007802 */ /* 0x000fce0000000f00 */
[----:B------:R-:W-:Y:S05]  /*6c60*/  CALL.REL.NOINC `($__internal_1_$__cuda_sm20_div_rn_f64_full) ;  /* 0x0000057400f47944 */ /* 0x000fea0003c00000 */
.L_x_114:
[----:B------:R-:W-:Y:S05]  /*6c70*/  BSYNC.RECONVERGENT B1 ;  /* 0x0000000000017941 */ /* 0x000fea0003800200 */
.L_x_113:
[----:B------:R-:W0:Y:S01]  /*6c80*/  MUFU.RCP64H R7, R3 ;  /* 0x0000000300077308 */ /* 0x000e220000001800 */
[----:B------:R-:W-:Y:S01]  /*6c90*/  IMAD.MOV.U32 R6, RZ, RZ, 0x1 ;  /* 0x00000001ff067424 */ /* 0x000fe200078e00ff */
[----:B------:R-:W1:Y:S01]  /*6ca0*/  LDC R13, c[0x0][0x428] ;  /* 0x00010a00ff0d7b82 */ /* 0x000e620000000800 */
[----:B------:R-:W-:Y:S01]  /*6cb0*/  DMUL R4, R220, R4 ;  /* 0x00000004dc047228 */ /* 0x000fe20000000000 */
[----:B------:R-:W-:Y:S03]  /*6cc0*/  BSSY.RECONVERGENT B1, `(.L_x_115) ;  /* 0x0000014000017945 */ /* 0x000fe60003800200 */
[----:B0-----:R-:W-:-:S08]  /*6cd0*/  DFMA R8, -R2, R6, 1 ;  /* 0x3ff000000208742b */ /* 0x001fd00000000106 */
[----:B------:R-:W-:Y:S01]  /*6ce0*/  DFMA R8, R8, R8, R8 ;  /* 0x000000080808722b */ /* 0x000fe20000000008 */
[----:B-1----:R-:W-:-:S05]  /*6cf0*/  IMAD.WIDE R46, R13, 0x8, R46 ;  /* 0x000000080d2e7825 */ /* 0x002fca00078e022e */
[----:B------:R0:W-:Y:S02]  /*6d00*/  STG.E.64 desc[UR16][R46.64], R4 ;  /* 0x000000042e007986 */ /* 0x0001e4000c101b10 */
[----:B------:R-:W-:-:S08]  /*6d10*/  DFMA R8, R6, R8, R6 ;  /* 0x000000080608722b */ /* 0x000fd00000000006 */
[----:B------:R-:W-:-:S08]  /*6d20*/  DFMA R6, -R2, R8, 1 ;  /* 0x3ff000000206742b */ /* 0x000fd00000000108 */
[----:B------:R-:W-:-:S08]  /*6d30*/  DFMA R10, R8, R6, R8 ;  /* 0x00000006080a722b */ /* 0x000fd00000000008 */
[----:B------:R-:W-:-:S08]  /*6d40*/  DMUL R6, R10, -940 ;  /* 0xc08d60000a067828 */ /* 0x000fd00000000000 */
[----:B------:R-:W-:-:S08]  /*6d50*/  DFMA R8, -R2, R6, -940 ;  /* 0xc08d60000208742b */ /* 0x000fd00000000106 */
[----:B------:R-:W-:-:S10]  /*6d60*/  DFMA R220, R10, R8, R6 ;  /* 0x000000080adc722b */ /* 0x000fd40000000006 */
[----:B------:R-:W-:-:S05]  /*6d70*/  FFMA R0, RZ, R3, R221 ;  /* 0x00000003ff007223 */ /* 0x000fca00000000dd */
[----:B------:R-:W-:-:S13]  /*6d80*/  FSETP.GT.AND P0, PT, |R0|, 1.469367938527859385e-39, PT ;  /* 0x001000000000780b */ /* 0x000fda0003f04200 */
[----:B0-----:R-:W-:Y:S05]  /*6d90*/  @P0 BRA `(.L_x_116) ;  /* 0x0000000000180947 */ /* 0x001fea0003800000 */
[----:B------:R-:W-:Y:S01]  /*6da0*/  MOV R210, RZ ;  /* 0x000000ff00d27202 */ /* 0x000fe20000000f00 */
[----:B------:R-:W-:Y:S01]  /*6db0*/  IMAD.MOV.U32 R211, RZ, RZ, -0x3f72a000 ;  /* 0xc08d6000ffd37424 */ /* 0x000fe200078e00ff */
[----:B------:R-:W-:Y:S01]  /*6dc0*/  MOV R213, R3 ;  /* 0x0000000300d57202 */ /* 0x000fe20000000f00 */
[----:B------:R-:W-:Y:S01]  /*6dd0*/  IMAD.MOV.U32 R212, RZ, RZ, R2 ;  /* 0x000000ffffd47224 */ /* 0x000fe200078e0002 */
[----:B------:R-:W-:-:S07]  /*6de0*/  MOV R0, 0x6e00 ;  /* 0x00006e0000007802 */ /* 0x000fce0000000f00 */
[----:B------:R-:W-:Y:S05]  /*6df0*/  CALL.REL.NOINC `($__internal_1_$__cuda_sm20_div_rn_f64_full) ;  /* 0x0000057400907944 */ /* 0x000fea0003c00000 */
.L_x_116:
[----:B------:R-:W-:Y:S05]  /*6e00*/  BSYNC.RECONVERGENT B1 ;  /* 0x0000000000017941 */ /* 0x000fea0003800200 */
.L_x_115:
[----:B------:R-:W-:Y:S01]  /*6e10*/  IMAD.MOV.U32 R8, RZ, RZ, 0x652b82fe ;  /* 0x652b82feff087424 */ /* 0x000fe200078e00ff */
[----:B------:R-:W-:Y:S01]  /*6e20*/  UMOV UR4, 0xfefa39ef ;  /* 0xfefa39ef00047882 */ /* 0x000fe20000000000 */
[----:B------:R-:W-:Y:S01]  /*6e30*/  IMAD.MOV.U32 R9, RZ, RZ, 0x3ff71547 ;  /* 0x3ff71547ff097424 */ /* 0x000fe200078e00ff */
[----:B------:R-:W-:Y:S01]  /*6e40*/  UMOV UR5, 0x3fe62e42 ;  /* 0x3fe62e4200057882 */ /* 0x000fe20000000000 */
[----:B------:R-:W0:Y:S01]  /*6e50*/  MUFU.RCP64H R11, R3 ;  /* 0x00000003000b7308 */ /* 0x000e220000001800 */
[----:B------:R-:W-:Y:S01]  /*6e60*/  IMAD.MOV.U32 R10, RZ, RZ, 0x1 ;  /* 0x00000001ff0a7424 */ /* 0x000fe200078e00ff */
[----:B------:R-:W1:Y:S01]  /*6e70*/  LDC R17, c[0x0][0x428] ;  /* 0x00010a00ff117b82 */ /* 0x000e620000000800 */
[----:B------:R-:W-:Y:S01]  /*6e80*/  FSETP.GEU.AND P0, PT, |R221|, 4.1917929649353027344, PT ;  /* 0x4086232bdd00780b */ /* 0x000fe20003f0e200 */
[----:B------:R-:W-:Y:S01]  /*6e90*/  DFMA R8, R220, R8, 6.75539944105574400000e+15 ;  /* 0x43380000dc08742b */ /* 0x000fe20000000008 */
[----:B------:R-:W-:Y:S07]  /*6ea0*/  BSSY.RECONVERGENT B0, `(.L_x_117) ;  /* 0x000003b000007945 */ /* 0x000fee0003800200 */
[----:B------:R-:W-:-:S02]  /*6eb0*/  DADD R4, R8, -6.75539944105574400000e+15 ;  /* 0xc338000008047429 */ /* 0x000fc40000000000 */
        /* <DEDUP_REMOVED lines=22> */
[----:B------:R-:W-:-:S04]  /*7020*/  DMUL R10, R14, -1800 ;  /* 0xc09c20000e0a7828 */ /* 0x000fc80000000000 */
[----:B------:R-:W-:Y:S01]  /*7030*/  DFMA R4, R6, R4, UR4 ;  /* 0x0000000406047e2b */ /* 0x000fe20008000004 */
[----:B------:R-:W-:Y:S01]  /*7040*/  UMOV UR4, 0x1852b7af ;  /* 0x1852b7af00047882 */ /* 0x000fe20000000000 */
[----:B------:R-:W-:Y:S02]  /*7050*/  UMOV UR5, 0x3f56c16c ;  /* 0x3f56c16c00057882 */ /* 0x000fe40000000000 */
[----:B------:R-:W-:-:S04]  /*7060*/  DFMA R12, -R2, R10, -1800 ;  /* 0xc09c2000020c742b */ /* 0x000fc8000000010a */
        /* <DEDUP_REMOVED lines=17> */
[----:B-1----:R-:W-:Y:S06]  /*7180*/  @!P0 BRA `(.L_x_118) ;  /* 0x0000000000308947 */ /* 0x002fec0003800000 */
        /* <DEDUP_REMOVED lines=12> */
.L_x_118:
[----:B------:R-:W-:Y:S05]  /*7250*/  BSYNC.RECONVERGENT B0 ;  /* 0x0000000000007941 */ /* 0x000fea0003800200 */
.L_x_117:
[----:B------:R-:W-:Y:S01]  /*7260*/  DFMA R220, R14, R12, R10 ;  /* 0x0000000c0edc722b */ /* 0x000fe2000000000a */
[----:B------:R-:W-:Y:S01]  /*7270*/  UMOV UR4, 0x8ece0dea ;  /* 0x8ece0dea00047882 */ /* 0x000fe20000000000 */
[----:B------:R-:W-:Y:S01]  /*7280*/  UMOV UR5, 0x3d7de81e ;  /* 0x3d7de81e00057882 */ /* 0x000fe20000000000 */
[----:B------:R-:W-:Y:S01]  /*7290*/  IMAD.WIDE R46, R17, 0x8, R46 ;  /* 0x00000008112e7825 */ /* 0x000fe200078e022e */
[----:B------:R-:W-:Y:S01]  /*72a0*/  DMUL R4, R4, UR4 ;  /* 0x0000000404047c28 */ /* 0x000fe20008000000 */
[----:B------:R-:W-:Y:S05]  /*72b0*/  BSSY.RECONVERGENT B1, `(.L_x_119) ;  /* 0x000000b000017945 */ /* 0x000fea0003800200 */
[----:B------:R-:W-:Y:S01]  /*72c0*/  FFMA R0, RZ, R3, R221 ;  /* 0x00000003ff007223 */ /* 0x000fe200000000dd */
[----:B------:R0:W-:Y:S04]  /*72d0*/  STG.E.64 desc[UR16][R46.64], R4 ;  /* 0x000000042e007986 */ /* 0x0001e8000c101b10 */
[----:B------:R-:W-:-:S13]  /*72e0*/  FSETP.GT.AND P0, PT, |R0|, 1.469367938527859385e-39, PT ;  /* 0x001000000000780b */ /* 0x000fda0003f04200 */
[----:B0-----:R-:W-:Y:S05]  /*72f0*/  @P0 BRA `(.L_x_120) ;  /* 0x0000000000180947 */ /* 0x001fea0003800000 */
[----:B------:R-:W-:Y:S01]  /*7300*/  IMAD.MOV.U32 R210, RZ, RZ, RZ ;  /* 0x000000ffffd27224 */ /* 0x000fe200078e00ff */
[----:B------:R-:W-:Y:S01]  /*7310*/  MOV R211, 0xc09c2000 ;  /* 0xc09c200000d37802 */ /* 0x000fe20000000f00 */
[----:B------:R-:W-:Y:S01]  /*7320*/  IMAD.MOV.U32 R212, RZ, RZ, R2 ;  /* 0x000000ffffd47224 */ /* 0x000fe200078e0002 */
[----:B------:R-:W-:Y:S01]  /*7330*/  MOV R0, 0x7360 ;  /* 0x0000736000007802 */ /* 0x000fe20000000f00 */
[----:B------:R-:W-:-:S07]  /*7340*/  IMAD.MOV.U32 R213, RZ, RZ, R3 ;  /* 0x000000ffffd57224 */ /* 0x000fce00078e0003 */
[----:B------:R-:W-:Y:S05]  /*7350*/  CALL.REL.NOINC `($__internal_1_$__cuda_sm20_div_rn_f64_full) ;  /* 0x0000057000387944 */ /* 0x000fea0003c00000 */
.L_x_120:
[----:B------:R-:W-:Y:S05]  /*7360*/  BSYNC.RECONVERGENT B1 ;  /* 0x0000000000017941 */ /* 0x000fea0003800200 */
.L_x_119:
[----:B------:R-:W-:Y:S01]  /*7370*/  MOV R8, 0x652b82fe ;  /* 0x652b82fe00087802 */ /* 0x000fe20000000f00 */
[----:B------:R-:W-:Y:S01]  /*7380*/  IMAD.MOV.U32 R9, RZ, RZ, 0x3ff71547 ;  /* 0x3ff71547ff097424 */ /* 0x000fe200078e00ff */
[----:B------:R-:W-:Y:S01]  /*7390*/  UMOV UR4, 0xfefa39ef ;  /* 0xfefa39ef00047882 */ /* 0x000fe20000000000 */
[----:B------:R-:W-:Y:S01]  /*73a0*/  UMOV UR5, 0x3fe62e42 ;  /* 0x3fe62e4200057882 */ /* 0x000fe20000000000 */
[----:B------:R-:W0:Y:S01]  /*73b0*/  MUFU.RCP64H R11, R3 ;  /* 0x00000003000b7308 */ /* 0x000e220000001800 */
[----:B------:R-:W-:Y:S01]  /*73c0*/  IMAD.MOV.U32 R10, RZ, RZ, 0x1 ;  /* 0x00000001ff0a7424 */ /* 0x000fe200078e00ff */
[----:B------:R-:W1:Y:S01]  /*73d0*/  LDC R17, c[0x0][0x428] ;  /* 0x00010a00ff117b82 */ /* 0x000e620000000800 */
[----:B------:R-:W-:Y:S01]  /*73e0*/  DFMA R8, R220, R8, 6.75539944105574400000e+15 ;  /* 0x43380000dc08742b */ /* 0x000fe20000000008 */
[----:B------:R-:W-:Y:S01]  /*73f0*/  FSETP.GEU.AND P0, PT, |R221|, 4.1917929649353027344, PT ;  /* 0x4086232bdd00780b */ /* 0x000fe20003f0e200 */
[----:B------:R-:W-:Y:S06]  /*7400*/  BSSY.RECONVERGENT B0, `(.L_x_121) ;  /* 0x000003b000007945 */ /* 0x000fec0003800200 */
        /* <DEDUP_REMOVED lines=58> */
.L_x_122:
[----:B------:R-:W-:Y:S05]  /*77b0*/  BSYNC.RECONVERGENT B0 ;  /* 0x0000000000007941 */ /* 0x000fea0003800200 */
.L_x_121:
        /* <DEDUP_REMOVED lines=11> */
[----:B------:R-:W-:Y:S01]  /*7870*/  MOV R212, R2 ;  /* 0x0000000200d47202 */ /* 0x000fe20000000f00 */
[----:B------:R-:W-:Y:S01]  /*7880*/  IMAD.MOV.U32 R211, RZ, RZ, -0x3f816000 ;  /* 0xc07ea000ffd37424 */ /* 0x000fe200078e00ff */
[----:B------:R-:W-:Y:S01]  /*7890*/  MOV R0, 0x78c0 ;  /* 0x000078c000007802 */ /* 0x000fe20000000f00 */
[----:B------:R-:W-:-:S07]  /*78a0*/  IMAD.MOV.U32 R213, RZ, RZ, R3 ;  /* 0x000000ffffd57224 */ /* 0x000fce00078e0003 */
[----:B------:R-:W-:Y:S05]  /*78b0*/  CALL.REL.NOINC `($__internal_1_$__cuda_sm20_div_rn_f64_full) ;  /* 0x0000056800e07944 */ /* 0x000fea0003c00000 */
.L_x_124:
[----:B------:R-:W-:Y:S05]  /*78c0*/  BSYNC.RECONVERGENT B1 ;  /* 0x0000000000017941 */ /* 0x000fea0003800200 */
.L_x_123:
[----:B------:R-:W-:Y:S01]  /*78d0*/  IMAD.MOV.U32 R8, RZ, RZ, 0x652b82fe ;  /* 0x652b82feff087424 */ /* 0x000fe200078e00ff */
[----:B------:R-:W-:Y:S01]  /*78e0*/  MOV R9, 0x3ff71547 ;  /* 0x3ff7154700097802 */ /* 0x000fe20000000f00 */
[----:B------:R-:W-:Y:S01]  /*78f0*/  UMOV UR4, 0xfefa39ef ;  /* 0xfefa39ef00047882 */ /* 0x000fe20000000000 */
[----:B------:R-:W-:Y:S01]  /*7900*/  UMOV UR5, 0x3fe62e42 ;  /* 0x3fe62e4200057882 */ /* 0x000fe20000000000 */
[----:B------:R-:W0:Y:S01]  /*7910*/  MUFU.RCP64H R11, R3 ;  /* 0x00000003000b7308 */ /* 0x000e220000001800 */
[----:B------:R-:W-:Y:S01]  /*7920*/  MOV R10, 0x1 ;  /* 0x00000001000a7802 */ /* 0x000fe20000000f00 */
        /* <DEDUP_REMOVED lines=57> */
[----:B------:R-:W-:Y:S01]  /*7cc0*/  @!P1 IADD3 R8, PT, PT, R8, -R9, RZ ;  /* 0x8000000908089210 */ /* 0x000fe20007ffe0ff */
[----:B------:R-:W-:-:S03]  /*7cd0*/  @!P1 IMAD R7, R9, 0x100000, R7 ;  /* 0x0010000009079824 */ /* 0x000fc600078e0207 */
[----:B------:R-:W-:Y:S01]  /*7ce0*/  @!P1 LEA R9, R8, 0x3ff00000, 0x14 ;  /* 0x3ff0000008099811 */ /* 0x000fe200078ea0ff */
[----:B------:R-:W-:-:S06]  /*7cf0*/  @!P1 IMAD.MOV.U32 R8, RZ, RZ, RZ ;  /* 0x000000ffff089224 */ /* 0x000fcc00078e00ff */
[----:B------:R-:W-:-:S11]  /*7d00*/  @!P1 DMUL R4, R6, R8 ;  /* 0x0000000806049228 */ /* 0x000fd60000000000 */
.L_x_126:
[----:B------:R-:W-:Y:S05]  /*7d10*/  BSYNC.RECONVERGENT B0 ;  /* 0x0000000000007941 */ /* 0x000fea0003800200 */
.L_x_125:
        /* <DEDUP_REMOVED lines=10> */
[----:B------:R-:W-:Y:S01]  /*7dc0*/  MOV R210, RZ ;  /* 0x000000ff00d27202 */ /* 0x000fe20000000f00 */
[----:B------:R-:W-:Y:S01]  /*7dd0*/  IMAD.MOV.U32 R211, RZ, RZ, 0x406f4000 ;  /* 0x406f4000ffd37424 */ /* 0x000fe200078e00ff */
[----:B------:R-:W-:Y:S01]  /*7de0*/  MOV R213, R3 ;  /* 0x0000000300d57202 */ /* 0x000fe20000000f00 */
[----:B------:R-:W-:Y:S01]  /*7df0*/  IMAD.MOV.U32 R212, RZ, RZ, R2 ;  /* 0x000000ffffd47224 */ /* 0x000fe200078e0002 */
[----:B------:R-:W-:-:S07]  /*7e00*/  MOV R0, 0x7e20 ;  /* 0x00007e2000007802 */ /* 0x000fce0000000f00 */
[----:B------:R-:W-:Y:S05]  /*7e10*/  CALL.REL.NOINC `($__internal_1_$__cuda_sm20_div_rn_f64_full) ;  /* 0x0000056400887944 */ /* 0x000fea0003c00000 */
.L_x_128:
[----:B------:R-:W-:Y:S05]  /*7e20*/  BSYNC.RECONVERGENT B1 ;  /* 0x0000000000017941 */ /* 0x000fea0003800200 */
.L_x_127:
        /* <DEDUP_REMOVED lines=15> */
[----:B------:R-:W-:Y:S01]  /*7f20*/  DFMA R12, R12, R12, R12 ;  /* 0x0000000c0c0c722b */ /* 0x000fe2000000000c */
[----:B-1----:R-:W-:-:S04]  /*7f30*/  IMAD.WIDE R46, R55, 0x8, R46 ;  /* 0x00000008372e7825 */ /* 0x002fc800078e022e */
        /* <DEDUP_REMOVED lines=52> */
.L_x_130:
[----:B------:R-:W-:Y:S05]  /*8280*/  BSYNC.RECONVERGENT B0 ;  /* 0x0000000000007941 */ /* 0x000fea0003800200 */
.L_x_129:
[----:B------:R-:W-:Y:S01]  /*8290*/  UMOV UR4, 0x41c4df1a ;  /* 0x41c4df1a00047882 */ /* 0x000fe20000000000 */
[----:B------:R-:W-:Y:S01]  /*82a0*/  UMOV UR5, 0x3dca6366 ;  /* 0x3dca636600057882 */ /* 0x000fe20000000000 */
[----:B------:R-:W-:Y:S01]  /*82b0*/  DFMA R220, R14, R12, R10 ;  /* 0x0000000c0edc722b */ /* 0x000fe2000000000a */
[----:B------:R-:W-:Y:S01]  /*82c0*/  IMAD.WIDE R54, R55, 0x8, R46 ;  /* 0x0000000837367825 */ /* 0x000fe200078e022e */
[----:B------:R-:W-:Y:S01]  /*82d0*/  DMUL R4, R4, UR4 ;  /* 0x0000000404047c28 */ /* 0x000fe20008000000 */
[----:B------:R-:W-:Y:S06]  /*82e0*/  BSSY.RECONVERGENT B1, `(.L_x_131) ;  /* 0x000000c000017945 */ /* 0x000fec0003800200 */
[----:B------:R0:W-:Y:S01]  /*82f0*/  STG.E.64 desc[UR16][R46.64], R4 ;  /* 0x000000042e007986 */ /* 0x0001e2000c101b10 */
[----:B------:R-:W-:-:S03]  /*8300*/  FFMA R0, RZ, R3, R221 ;  /* 0x00000003ff007223 */ /* 0x000fc600000000dd */
[----:B------:R0:W-:Y:S02]  /*8310*/  STG.E.64 desc[UR16][R54.64], R48 ;  /* 0x0000003036007986 */ /* 0x0001e4000c101b10 */
        /* <DEDUP_REMOVED lines=8> */
.L_x_132:
[----:B------:R-:W-:Y:S05]  /*83a0*/  BSYNC.RECONVERGENT B1 ;  /* 0x0000000000017941 */ /* 0x000fea0003800200 */
.L_x_131:
[----:B------:R-:W-:Y:S01]  /*83b0*/  MOV R8, 0x652b82fe ;  /* 0x652b82fe00087802 */ /* 0x000fe20000000f00 */
[----:B------:R-:W-:Y:S01]  /*83c0*/  IMAD.MOV.U32 R9, RZ, RZ, 0x3ff71547 ;  /* 0x3ff71547ff097424 */ /* 0x000fe200078e00ff */
[----:B------:R-:W-:Y:S01]  /*83d0*/  UMOV UR4, 0xfefa39ef ;  /* 0xfefa39ef00047882 */ /* 0x000fe20000000000 */
[----:B------:R-:W-:Y:S01]  /*83e0*/  UMOV UR5, 0x3fe62e42 ;  /* 0x3fe62e4200057882 */ /* 0x000fe20000000000 */
[----:B------:R-:W0:Y:S01]  /*83f0*/  MUFU.RCP64H R11, R3 ;  /* 0x00000003000b7308 */ /* 0x000e220000001800 */
[----:B------:R-:W-:Y:S01]  /*8400*/  IMAD.MOV.U32 R10, RZ, RZ, 0x1 ;  /* 0x00000001ff0a7424 */ /* 0x000fe200078e00ff */
        /* <DEDUP_REMOVED lines=14> */
[----:B------:R-:W-:Y:S01]  /*84f0*/  DFMA R12, R10, R12, R10 ;  /* 0x0000000c0a0c722b */ /* 0x000fe2000000000a */
[----:B------:R-:W0:Y:S03]  /*8500*/  LDC R11, c[0x0][0x428] ;  /* 0x00010a00ff0b7b82 */ /* 0x000e260000000800 */
        /* <DEDUP_REMOVED lines=29> */
[----:B------:R-:W-:Y:S01]  /*86e0*/  IMAD R5, R8, 0x100000, R7 ;  /* 0x0010000008057824 */ /* 0x000fe200078e0207 */
[----:B------:R-:W-:Y:S01]  /*86f0*/  MOV R4, R6 ;  /* 0x0000000600047202 */ /* 0x000fe20000000f00 */
[----:B0-----:R-:W-:Y:S08]  /*8700*/  @!P0 BRA `(.L_x_134) ;  /* 0x0000000000308947 */ /* 0x001ff00003800000 */
        /* <DEDUP_REMOVED lines=12> */
.L_x_134:
[----:B------:R-:W-:Y:S05]  /*87d0*/  BSYNC.RECONVERGENT B0 ;  /* 0x0000000000007941 */ /* 0x000fea0003800200 */
.L_x_133:
[----:B------:R-:W-:Y:S01]  /*87e0*/  UMOV UR4, 0x28f5c28f ;  /* 0x28f5c28f00047882 */ /* 0x000fe20000000000 */
[----:B------:R-:W-:Y:S01]  /*87f0*/  UMOV UR5, 0x409cec5c ;  /* 0x409cec5c00057882 */ /* 0x000fe20000000000 */
[----:B------:R-:W-:Y:S01]  /*8800*/  IMAD.WIDE R54, R11, 0x8, R54 ;  /* 0x000000080b367825 */ /* 0x000fe200078e0236 */
[----:B------:R-:W-:Y:S01]  /*8810*/  DMUL R220, R12, UR4 ;  /* 0x000000040cdc7c28 */ /* 0x000fe20008000000 */
[----:B------:R-:W-:Y:S07]  /*8820*/  BSSY.RECONVERGENT B1, `(.L_x_135) ;  /* 0x0000010000017945 */ /* 0x000fee0003800200 */
[----:B------:R-:W-:Y:S01]  /*8830*/  DFMA R6, -R2, R220, UR4 ;  /* 0x0000000402067e2b */ /* 0x000fe200080001dc */
[----:B------:R-:W-:Y:S01]  /*8840*/  UMOV UR4, 0x7a807812 ;  /* 0x7a80781200047882 */ /* 0x000fe20000000000 */
[----:B------:R-:W-:-:S02]  /*8850*/  UMOV UR5, 0x3de6670d ;  /* 0x3de6670d00057882 */ /* 0x000fc40000000000 */
[----:B------:R-:W-:-:S04]  /*8860*/  DMUL R4, R4, UR4 ;  /* 0x0000000404047c28 */ /* 0x000fc80008000000 */
[----:B------:R-:W-:-:S03]  /*8870*/  DFMA R220, R12, R6, R220 ;  /* 0x000000060cdc722b */ /* 0x000fc600000000dc */
[----:B------:R0:W-:Y:S07]  /*8880*/  STG.E.64 desc[UR16][R54.64], R4 ;  /* 0x0000000436007986 */ /* 0x0001ee000c101b10 */
[----:B------:R-:W-:-:S05]  /*8890*/  FFMA R0, RZ, R3, R221 ;  /* 0x00000003ff007223 */ /* 0x000fca00000000dd */
[----:B------:R-:W-:-:S13]  /*88a0*/  FSETP.GT.AND P0, PT, |R0|, 1.469367938527859385e-39, PT ;  /* 0x001000000000780b */ /* 0x000fda0003f04200 */
[----:B0-----:R-:W-:Y:S05]  /*88b0*/  @P0 BRA `(.L_x_136) ;  /* 0x0000000000180947 */ /* 0x001fea0003800000 */
[----:B------:R-:W-:Y:S01]  /*88c0*/  IMAD.MOV.U32 R210, RZ, RZ, 0x28f5c28f ;  /* 0x28f5c28fffd27424 */ /* 0x000fe200078e00ff */
[----:B------:R-:W-:Y:S01]  /*88d0*/  MOV R212, R2 ;  /* 0x0000000200d47202 */ /* 0x000fe20000000f00 */
[----:B------:R-:W-:Y:S01]  /*88e0*/  IMAD.MOV.U32 R211, RZ, RZ, 0x409cec5c ;  /* 0x409cec5cffd37424 */ /* 0x000fe200078e00ff */
[----:B------:R-:W-:Y:S01]  /*88f0*/  MOV R0, 0x8920 ;  /* 0x0000892000007802 */ /* 0x000fe20000000f00 */
[----:B------:R-:W-:-:S07]  /*8900*/  IMAD.MOV.U32 R213, RZ, RZ, R3 ;  /* 0x000000ffffd57224 */ /* 0x000fce00078e0003 */
[----:B------:R-:W-:Y:S05]  /*8910*/  CALL.REL.NOINC `($__internal_1_$__cuda_sm20_div_rn_f64_full) ;  /* 0x0000055800c87944 */ /* 0x000fea0003c00000 */
.L_x_136:
[----:B------:R-:W-:Y:S05]  /*8920*/  BSYNC.RECONVERGENT B1 ;  /* 0x0000000000017941 */ /* 0x000fea0003800200 */
.L_x_135:
[----:B------:R-:W-:Y:S01]  /*8930*/  IMAD.MOV.U32 R10, RZ, RZ, 0x652b82fe ;  /* 0x652b82feff0a7424 */ /* 0x000fe200078e00ff */
[----:B------:R-:W-:Y:S01]  /*8940*/  MOV R11, 0x3ff71547 ;  /* 0x3ff71547000b7802 */ /* 0x000fe20000000f00 */
[----:B------:R-:W-:Y:S01]  /*8950*/  UMOV UR10, 0xfefa39ef ;  /* 0xfefa39ef000a7882 */ /* 0x000fe20000000000 */
[----:B------:R-:W-:Y:S01]  /*8960*/  UMOV UR11, 0x3fe62e42 ;  /* 0x3fe62e42000b7882 */ /* 0x000fe20000000000 */
[----:B------:R-:W-:Y:S01]  /*8970*/  UMOV UR18, 0x3b39803f ;  /* 0x3b39803f00127882 */ /* 0x000fe20000000000 */
[----:B------:R-:W-:Y:S01]  /*8980*/  UMOV UR19, 0x3c7abc9e ;  /* 0x3c7abc9e00137882 */ /* 0x000fe20000000000 */
[----:B------:R-:W-:Y:S01]  /*8990*/  IMAD.MOV.U32 R14, RZ, RZ, -0x35dec16 ;  /* 0xfca213eaff0e7424 */ /* 0x000fe200078e00ff */
[----:B------:R-:W-:Y:S01]  /*89a0*/  DFMA R8, R220, R10, 6.75539944105574400000e+15 ;  /* 0x43380000dc08742b */ /* 0x000fe2000000000a */
[----:B------:R-:W-:Y:S01]  /*89b0*/  IMAD.MOV.U32 R15, RZ, RZ, 0x3e928af3 ;  /* 0x3e928af3ff0f7424 */ /* 0x000fe200078e00ff */
[----:B------:R-:W-:Y:S01]  /*89c0*/  UMOV UR20, 0x69ce2bdf ;  /* 0x69ce2bdf00147882 */ /* 0x000fe20000000000 */
[----:B------:R-:W-:Y:S01]  /*89d0*/  UMOV UR21, 0x3e5ade15 ;  /* 0x3e5ade1500157882 */ /* 0x000fe20000000000 */
[----:B------:R-:W-:Y:S01]  /*89e0*/  UMOV UR22, 0x62401315 ;  /* 0x6240131500167882 */ /* 0x000fe20000000000 */
[----:B------:R-:W-:Y:S01]  /*89f0*/  UMOV UR23, 0x3ec71dee ;  /* 0x3ec71dee00177882 */ /* 0x000fe20000000000 */
[----:B------:R-:W-:Y:S01]  /*8a00*/  UMOV UR24, 0x7c89eb71 ;  /* 0x7c89eb7100187882 */ /* 0x000fe20000000000 */
[----:B------:R-:W-:Y:S01]  /*8a10*/  UMOV UR25, 0x3efa0199 ;  /* 0x3efa019900197882 */ /* 0x000fe20000000000 */
[----:B------:R-:W-:Y:S01]  /*8a20*/  DADD R4, R8, -6.75539944105574400000e+15 ;  /* 0xc338000008047429 */ /* 0x000fe20000000000 */
[----:B------:R-:W-:Y:S01]  /*8a30*/  UMOV UR26, 0x14761f65 ;  /* 0x14761f65001a7882 */ /* 0x000fe20000000000 */
[----:B------:R-:W-:Y:S01]  /*8a40*/  UMOV UR27, 0x3f2a01a0 ;  /* 0x3f2a01a0001b7882 */ /* 0x000fe20000000000 */
[----:B------:R-:W-:Y:S01]  /*8a50*/  UMOV UR28, 0x1852b7af ;  /* 0x1852b7af001c7882 */ /* 0x000fe20000000000 */
[----:B------:R-:W-:Y:S01]  /*8a60*/  UMOV UR29, 0x3f56c16c ;  /* 0x3f56c16c001d7882 */ /* 0x000fe20000000000 */
[----:B------:R-:W-:Y:S01]  /*8a70*/  UMOV UR30, 0x11122322 ;  /* 0x11122322001e7882 */ /* 0x000fe20000000000 */
[----:B------:R-:W-:Y:S01]  /*8a80*/  UMOV UR31, 0x3f811111 ;  /* 0x3f811111001f7882 */ /* 0x000fe20000000000 */
[----:B------:R-:W-:Y:S01]  /*8a90*/  UMOV UR32, 0x555502a1 ;  /* 0x555502a100207882 */ /* 0x000fe20000000000 */
[C---:B------:R-:W-:Y:S01]  /*8aa0*/  DFMA R6, R4.reuse, -UR10, R220 ;  /* 0x8000000a04067c2b */ /* 0x040fe200080000dc */
[----:B------:R-:W-:Y:S01]  /*8ab0*/  UMOV UR33, 0x3fa55555 ;  /* 0x3fa5555500217882 */ /* 0x000fe20000000000 */
[----:B------:R-:W-:Y:S01]  /*8ac0*/  UMOV UR34, 0x55555511 ;  /* 0x5555551100227882 */ /* 0x000fe20000000000 */
[----:B------:R-:W-:Y:S01]  /*8ad0*/  UMOV UR35, 0x3fc55555 ;  /* 0x3fc5555500237882 */ /* 0x000fe20000000000 */
[----:B------:R-:W-:Y:S01]  /*8ae0*/  UMOV UR36, 0xb ;  /* 0x0000000b00247882 */ /* 0x000fe20000000000 */
[----:B------:R-:W-:Y:S01]  /*8af0*/  UMOV UR37, 0x3fe00000 ;  /* 0x3fe0000000257882 */ /* 0x000fe20000000000 */
[----:B------:R-:W-:Y:S01]  /*8b00*/  FSETP.GEU.AND P0, PT, |R221|, 4.1917929649353027344, PT ;  /* 0x4086232bdd00780b */ /* 0x000fe20003f0e200 */
[----:B------:R-:W-:Y:S01]  /*8b10*/  BSSY.RECONVERGENT B0, `(.L_x_137) ;  /* 0x000001c000007945 */ /* 0x000fe20003800200 */
[----:B------:R-:W-:-:S08]  /*8b20*/  DFMA R6, R4, -UR18, R6 ;  /* 0x8000001204067c2b */ /* 0x000fd00008000006 */
[----:B------:R-:W-:-:S08]  /*8b30*/  DFMA R4, R6, UR20, R14 ;  /* 0x0000001406047c2b */ /* 0x000fd0000800000e */
[----:B------:R-:W-:-:S08]  /*8b40*/  DFMA R4, R6, R4, UR22 ;  /* 0x0000001606047e2b */ /* 0x000fd00008000004 */
[----:B------:R-:W-:-:S08]  /*8b50*/  DFMA R4, R6, R4, UR24 ;  /* 0x0000001806047e2b */ /* 0x000fd00008000004 */
[----:B------:R-:W-:-:S08]  /*8b60*/  DFMA R4, R6, R4, UR26 ;  /* 0x0000001a06047e2b */ /* 0x000fd00008000004 */
[----:B------:R-:W-:-:S08]  /*8b70*/  DFMA R4, R6, R4, UR28 ;  /* 0x0000001c06047e2b */ /* 0x000fd00008000004 */
[----:B------:R-:W-:-:S08]  /*8b80*/  DFMA R4, R6, R4, UR30 ;  /* 0x0000001e06047e2b */ /* 0x000fd00008000004 */
[----:B------:R-:W-:-:S08]  /*8b90*/  DFMA R4, R6, R4, UR32 ;  /* 0x0000002006047e2b */ /* 0x000fd00008000004 */
[----:B------:R-:W-:-:S08]  /*8ba0*/  DFMA R4, R6, R4, UR34 ;  /* 0x0000002206047e2b */ /* 0x000fd00008000004 */
        /* <DEDUP_REMOVED lines=18> */
.L_x_138:
[----:B------:R-:W-:Y:S05]  /*8cd0*/  BSYNC.RECONVERGENT B0 ;  /* 0x0000000000007941 */ /* 0x000fea0003800200 */
.L_x_137:
[----:B------:R-:W-:Y:S01]  /*8ce0*/  UMOV UR4, 0xbcd0d647 ;  /* 0xbcd0d64700047882 */ /* 0x000fe20000000000 */
[----:B------:R-:W-:Y:S01]  /*8cf0*/  UMOV UR5, 0x3f74e8d2 ;  /* 0x3f74e8d200057882 */ /* 0x000fe20000000000 */
[----:B------:R-:W0:Y:S01]  /*8d00*/  LDC R19, c[0x0][0x428] ;  /* 0x00010a00ff137b82 */ /* 0x000e220000000800 */
[----:B------:R-:W-:Y:S01]  /*8d10*/  DMUL R6, R2, -UR4 ;  /* 0x8000000402067c28 */ /* 0x000fe20008000000 */
[----:B------:R-:W-:Y:S07]  /*8d20*/  BSSY.RECONVERGENT B0, `(.L_x_139) ;  /* 0x0000026000007945 */ /* 0x000fee0003800200 */
[----:B------:R-:W-:-:S02]  /*8d30*/  DFMA R8, R6, R10, 6.75539944105574400000e+15 ;  /* 0x433800000608742b */ /* 0x000fc4000000000a */
[----:B------:R-:W-:-:S06]  /*8d40*/  FSETP.GEU.AND P0, PT, |R7|, 4.1917929649353027344, PT ;  /* 0x4086232b0700780b */ /* 0x000fcc0003f0e200 */
[----:B------:R-:W-:-:S08]  /*8d50*/  DADD R10, R8, -6.75539944105574400000e+15 ;  /* 0xc3380000080a7429 */ /* 0x000fd00000000000 */
[----:B------:R-:W-:-:S08]  /*8d60*/  DFMA R12, R10, -UR10, R6 ;  /* 0x8000000a0a0c7c2b */ /* 0x000fd00008000006 */
[----:B------:R-:W-:-:S08]  /*8d70*/  DFMA R12, R10, -UR18, R12 ;  /* 0x800000120a0c7c2b */ /* 0x000fd0000800000c */
[----:B------:R-:W-:Y:S01]  /*8d80*/  DFMA R10, R12, UR20, R14 ;  /* 0x000000140c0a7c2b */ /* 0x000fe2000800000e */
[----:B------:R-:W1:Y:S01]  /*8d90*/  MUFU.RCP64H R15, R3 ;  /* 0x00000003000f7308 */ /* 0x000e620000001800 */
[----:B------:R-:W-:-:S06]  /*8da0*/  IMAD.MOV.U32 R14, RZ, RZ, 0x1 ;  /* 0x00000001ff0e7424 */ /* 0x000fcc00078e00ff */
[----:B------:R-:W-:-:S08]  /*8db0*/  DFMA R10, R12, R10, UR22 ;  /* 0x000000160c0a7e2b */ /* 0x000fd0000800000a */
[----:B------:R-:W-:Y:S02]  /*8dc0*/  DFMA R10, R12, R10, UR24 ;  /* 0x000000180c0a7e2b */ /* 0x000fe4000800000a */
[----:B-1----:R-:W-:-:S06]  /*8dd0*/  DFMA R16, -R2, R14, 1 ;  /* 0x3ff000000210742b */ /* 0x002fcc000000010e */
[----:B------:R-:W-:Y:S02]  /*8de0*/  DFMA R10, R12, R10, UR26 ;  /* 0x0000001a0c0a7e2b */ /* 0x000fe4000800000a */
[----:B------:R-:W-:-:S06]  /*8df0*/  DFMA R16, R16, R16, R16 ;  /* 0x000000101010722b */ /* 0x000fcc0000000010 */
[----:B------:R-:W-:Y:S02]  /*8e00*/  DFMA R10, R12, R10, UR28 ;  /* 0x0000001c0c0a7e2b */ /* 0x000fe4000800000a */
[----:B------:R-:W-:-:S06]  /*8e10*/  DFMA R16, R14, R16, R14 ;  /* 0x000000100e10722b */ /* 0x000fcc000000000e */
[----:B------:R-:W-:Y:S02]  /*8e20*/  DFMA R10, R12, R10, UR30 ;  /* 0x0000001e0c0a7e2b */ /* 0x000fe4000800000a */
[----:B------:R-:W-:-:S06]  /*8e30*/  DFMA R14, -R2, R16, 1 ;  /* 0x3ff00000020e742b */ /* 0x000fcc0000000110 */
[----:B------:R-:W-:-:S08]  /*8e40*/  DFMA R10, R12, R10, UR32 ;  /* 0x000000200c0a7e2b */ /* 0x000fd0000800000a */
[----:B------:R-:W-:-:S08]  /*8e50*/  DFMA R10, R12, R10, UR34 ;  /* 0x000000220c0a7e2b */ /* 0x000fd0000800000a */
[----:B------:R-:W-:-:S08]  /*8e60*/  DFMA R10, R12, R10, UR36 ;  /* 0x000000240c0a7e2b */ /* 0x000fd0000800000a */
[----:B------:R-:W-:-:S08]  /*8e70*/  DFMA R10, R12, R10, 1 ;  /* 0x3ff000000c0a742b */ /* 0x000fd0000000000a */
[----:B------:R-:W-:-:S10]  /*8e80*/  DFMA R10, R12, R10, 1 ;  /* 0x3ff000000c0a742b */ /* 0x000fd4000000000a */
[----:B------:R-:W-:Y:S01]  /*8e90*/  LEA R13, R8, R11, 0x14 ;  /* 0x0000000b080d7211 */ /* 0x000fe200078ea0ff */
[----:B------:R-:W-:Y:S01]  /*8ea0*/  IMAD.MOV.U32 R12, RZ, RZ, R10 ;  /* 0x000000ffff0c7224 */ /* 0x000fe200078e000a */
[----:B0-----:R-:W-:Y:S06]  /*8eb0*/  @!P0 BRA `(.L_x_140) ;  /* 0x0000000000308947 */ /* 0x001fec0003800000 */
        /* <DEDUP_REMOVED lines=12> */
.L_x_140:
[----:B------:R-:W-:Y:S05]  /*8f80*/  BSYNC.RECONVERGENT B0 ;  /* 0x0000000000007941 */ /* 0x000fea0003800200 */
.L_x_139:
[----:B------:R-:W-:Y:S01]  /*8f90*/  DFMA R14, R16, R14, R16 ;  /* 0x0000000e100e722b */ /* 0x000fe20000000010 */
[----:B------:R-:W-:Y:S01]  /*8fa0*/  UMOV UR4, 0xee252266 ;  /* 0xee25226600047882 */ /* 0x000fe20000000000 */
[----:B------:R-:W-:Y:S01]  /*8fb0*/  UMOV UR5, 0x3ab42e77 ;  /* 0x3ab42e7700057882 */ /* 0x000fe20000000000 */
[----:B------:R-:W0:Y:S01]  /*8fc0*/  LDC.64 R46, c[0x4][RZ] ;  /* 0x01000000ff2e7b82 */ /* 0x000e220000000a00 */
[----:B------:R-:W-:Y:S01]  /*8fd0*/  DMUL R6, R2, UR4 ;  /* 0x0000000402067c28 */ /* 0x000fe20008000000 */
[----:B------:R-:W-:Y:S01]  /*8fe0*/  IMAD R9, R19, 0x2, R50 ;  /* 0x0000000213097824 */ /* 0x000fe200078e0232 */
[----:B------:R-:W-:Y:S02]  /*8ff0*/  BSSY.RECONVERGENT B1, `(.L_x_141) ;  /* 0x0000012000017945 */ /* 0x000fe40003800200 */
[----:B------:R-:W-:-:S04]  /*9000*/  DMUL R220, R14, -250 ;  /* 0xc06f40000edc7828 */ /* 0x000fc80000000000 */
[----:B------:R-:W-:-:S04]  /*9010*/  DMUL R6, R6, R4 ;  /* 0x0000000406067228 */ /* 0x000fc80000000000 */
[----:B------:R-:W-:-:S04]  /*9020*/  DFMA R4, -R2, R220, -250 ;  /* 0xc06f40000204742b */ /* 0x000fc800000001dc */
[----:B------:R-:W-:-:S04]  /*9030*/  DMUL R6, R6, R12 ;  /* 0x0000000c06067228 */ /* 0x000fc80000000000 */
[----:B------:R-:W-:Y:S01]  /*9040*/  DFMA R220, R14, R4, R220 ;  /* 0x000000040edc722b */ /* 0x000fe200000000dc */
[----:B0-----:R-:W-:-:S03]  /*9050*/  IMAD.WIDE R46, R9, 0x8, R46 ;  /* 0x00000008092e7825 */ /* 0x001fc600078e022e */
[----:B------:R-:W-:-:S06]  /*9060*/  DMUL R6, R6, 1000000 ;  /* 0x412e848006067828 */ /* 0x000fcc0000000000 */
[----:B------:R-:W-:Y:S01]  /*9070*/  FFMA R0, RZ, R3, R221 ;  /* 0x00000003ff007223 */ /* 0x000fe200000000dd */
[----:B------:R0:W-:Y:S04]  /*9080*/  STG.E.64 desc[UR16][R46.64], R6 ;  /* 0x000000062e007986 */ /* 0x0001e8000c101b10 */
        /* <DEDUP_REMOVED lines=8> */
.L_x_142:
[----:B------:R-:W-:Y:S05]  /*9110*/  BSYNC.RECONVERGENT B1 ;  /* 0x0000000000017941 */ /* 0x000fea0003800200 */
.L_x_141:
[----:B------:R-:W-:Y:S01]  /*9120*/  IMAD.MOV.U32 R8, RZ, RZ, 0x652b82fe ;  /* 0x652b82feff087424 */ /* 0x000fe200078e00ff */
[----:B------:R-:W-:Y:S01]  /*9130*/  UMOV UR4, 0xfefa39ef ;  /* 0xfefa39ef00047882 */ /* 0x000fe20000000000 */
[----:B------:R-:W-:Y:S01]  /*9140*/  IMAD.MOV.U32 R9, RZ, RZ, 0x3ff71547 ;  /* 0x3ff71547ff097424 */ /* 0x000fe200078e00ff */
[----:B------:R-:W-:Y:S01]  /*9150*/  UMOV UR5, 0x3fe62e42 ;  /* 0x3fe62e4200057882 */ /* 0x000fe20000000000 */
[----:B------:R-:W0:Y:S01]  /*9160*/  MUFU.RCP64H R11, R3 ;  /* 0x00000003000b7308 */ /* 0x000e220000001800 */
[----:B------:R-:W-:Y:S01]  /*9170*/  IMAD.MOV.U32 R10, RZ, RZ, 0x1 ;  /* 0x00000001ff0a7424 */ /* 0x000fe200078e00ff */
[----:B------:R-:W1:Y:S01]  /*9180*/  LDC.64 R14, c[0x4][RZ] ;  /* 0x01000000ff0e7b82 */ /* 0x000e620000000a00 */
        /* <DEDUP_REMOVED lines=61> */
.L_x_144:
[----:B------:R-:W-:Y:S05]  /*9560*/  BSYNC.RECONVERGENT B0 ;  /* 0x0000000000007941 */ /* 0x000fea0003800200 */
.L_x_143:
        /* <DEDUP_REMOVED lines=16> */
.L_x_146:
[----:B------:R-:W-:Y:S05]  /*9670*/  BSYNC.RECONVERGENT B1 ;  /* 0x0000000000017941 */ /* 0x000fea0003800200 */
.L_x_145:
        /* <DEDUP_REMOVED lines=68> */
.L_x_148:
[----:B------:R-:W-:Y:S05]  /*9ac0*/  BSYNC.RECONVERGENT B0 ;  /* 0x0000000000007941 */ /* 0x000fea0003800200 */
.L_x_147:
        /* <DEDUP_REMOVED lines=16> */
.L_x_150:
[----:B------:R-:W-:Y:S05]  /*9bd0*/  BSYNC.RECONVERGENT B1 ;  /* 0x0000000000017941 */ /* 0x000fea0003800200 */
.L_x_149:
        /* <DEDUP_REMOVED lines=33> */
[----:B------:R-:W-:-:S05]  /*9df0*/  DMUL R12, R16, -1370 ;  /* 0xc0956800100c7828 */ /* 0x000fca0000000000 */
[----:B------:R-:W-:Y:S01]  /*9e00*/  DFMA R4, R8, R4, UR4 ;  /* 0x0000000408047e2b */ /* 0x000fe20008000004 */
[----:B------:R-:W-:Y:S01]  /*9e10*/  UMOV UR4, 0x1852b7af ;  /* 0x1852b7af00047882 */ /* 0x000fe20000000000 */
[----:B------:R-:W-:Y:S01]  /*9e20*/  UMOV UR5, 0x3f56c16c ;  /* 0x3f56c16c00057882 */ /* 0x000fe20000000000 */
[----:B------:R-:W-:-:S05]  /*9e30*/  DFMA R14, -R2, R12, -1370 ;  /* 0xc0956800020e742b */ /* 0x000fca000000010c */
        /* <DEDUP_REMOVED lines=30> */
.L_x_152:
[----:B------:R-:W-:Y:S05]  /*a020*/  BSYNC.RECONVERGENT B0 ;  /* 0x0000000000007941 */ /* 0x000fea0003800200 */
.L_x_151:
        /* <DEDUP_REMOVED lines=16> */
.L_x_154:
[----:B------:R-:W-:Y:S05]  /*a130*/  BSYNC.RECONVERGENT B1 ;  /* 0x0000000000017941 */ /* 0x000fea0003800200 */
.L_x_153:
        /* <DEDUP_REMOVED lines=29> */
[----:B------:R-:W-:Y:S01]  /*a310*/  DFMA R18, R12, R10, R12 ;  /* 0x0000000a0c12722b */ /* 0x000fe2000000000c */
[----:B-1----:R-:W-:-:S03]  /*a320*/  IMAD.WIDE R10, R21, 0x8, R6 ;  /* 0x00000008150a7825 */ /* 0x002fc600078e0206 */
        /* <DEDUP_REMOVED lines=39> */
.L_x_156:
[----:B------:R-:W-:Y:S05]  /*a5a0*/  BSYNC.RECONVERGENT B0 ;  /* 0x0000000000007941 */ /* 0x000fea0003800200 */
.L_x_155:
        /* <DEDUP_REMOVED lines=17> */
.L_x_158:
[----:B------:R-:W-:Y:S05]  /*a6c0*/  BSYNC.RECONVERGENT B1 ;  /* 0x0000000000017941 */ /* 0x000fea0003800200 */
.L_x_157:
[----:B------:R-:W-:Y:S01]  /*a6d0*/  IMAD.MOV.U32 R10, RZ, RZ, 0x652b82fe ;  /* 0x652b82feff0a7424 */ /* 0x000fe200078e00ff */
[----:B------:R-:W-:Y:S01]  /*a6e0*/  UMOV UR4, 0xfefa39ef ;  /* 0xfefa39ef00047882 */ /* 0x000fe20000000000 */
[----:B------:R-:W-:Y:S01]  /*a6f0*/  IMAD.MOV.U32 R11, RZ, RZ, 0x3ff71547 ;  /* 0x3ff71547ff0b7424 */ /* 0x000fe200078e00ff */
[----:B------:R-:W-:Y:S01]  /*a700*/  UMOV UR5, 0x3fe62e42 ;  /* 0x3fe62e4200057882 */ /* 0x000fe20000000000 */
[----:B------:R-:W-:Y:S01]  /*a710*/  FSETP.GEU.AND P0, PT, |R221|, 4.1917929649353027344, PT ;  /* 0x4086232bdd00780b */ /* 0x000fe20003f0e200 */
[----:B------:R-:W-:Y:S03]  /*a720*/  BSSY.RECONVERGENT B0, `(.L_x_159) ;  /* 0x0000035000007945 */ /* 0x000fe60003800200 */
[----:B------:R-:W-:-:S08]  /*a730*/  DFMA R10, R220, R10, 6.75539944105574400000e+15 ;  /* 0x43380000dc0a742b */ /* 0x000fd0000000000a */
[----:B------:R-:W-:-:S08]  /*a740*/  DADD R4, R10, -6.75539944105574400000e+15 ;  /* 0xc33800000a047429 */ /* 0x000fd00000000000 */
[----:B------:R-:W-:Y:S01]  /*a750*/  DFMA R8, R4, -UR4, R220 ;  /* 0x8000000404087c2b */ /* 0x000fe200080000dc */
[----:B------:R-:W-:Y:S01]  /*a760*/  UMOV UR4, 0x3b39803f ;  /* 0x3b39803f00047882 */ /* 0x000fe20000000000 */
[----:B------:R-:W-:-:S06]  /*a770*/  UMOV UR5, 0x3c7abc9e ;  /* 0x3c7abc9e00057882 */ /* 0x000fcc0000000000 */
[----:B------:R-:W-:Y:S01]  /*a780*/  DFMA R8, R4, -UR4, R8 ;  /* 0x8000000404087c2b */ /* 0x000fe20008000008 */
[----:B------:R-:W-:Y:S01]  /*a790*/  UMOV UR4, 0x69ce2bdf ;  /* 0x69ce2bdf00047882 */ /* 0x000fe20000000000 */
[----:B------:R-:W-:Y:S01]  /*a7a0*/  MOV R4, 0xfca213ea ;  /* 0xfca213ea00047802 */ /* 0x000fe20000000f00 */
[----:B------:R-:W-:Y:S01]  /*a7b0*/  IMAD.MOV.U32 R5, RZ, RZ, 0x3e928af3 ;  /* 0x3e928af3ff057424 */ /* 0x000fe200078e00ff */
[----:B------:R-:W-:-:S05]  /*a7c0*/  UMOV UR5, 0x3e5ade15 ;  /* 0x3e5ade1500057882 */ /* 0x000fca0000000000 */
        /* <DEDUP_REMOVED lines=29> */
[----:B------:R-:W-:Y:S06]  /*a9a0*/  @!P0 BRA `(.L_x_160) ;  /* 0x0000000000308947 */ /* 0x000fec0003800000 */
        /* <DEDUP_REMOVED lines=12> */
.L_x_160:
[----:B------:R-:W-:Y:S05]  /*aa70*/  BSYNC.RECONVERGENT B0 ;  /* 0x0000000000007941 */ /* 0x000fea0003800200 */
.L_x_159:
[----:B------:R-:W-:Y:S01]  /*aa80*/  UMOV UR4, 0xd3180074 ;  /* 0xd318007400047882 */ /* 0x000fe20000000000 */
[----:B------:R-:W-:Y:S01]  /*aa90*/  UMOV UR5, 0x3a6108b7 ;  /* 0x3a6108b700057882 */ /* 0x000fe20000000000 */
[----:B------:R-:W-:Y:S01]  /*aaa0*/  FSETP.GEU.AND P1, PT, |R39|, 6.5827683646048100446e-37, PT ;  /* 0x036000002700780b */ /* 0x000fe20003f2e200 */
[----:B------:R-:W-:Y:S01]  /*aab0*/  DMUL R212, R4, UR4 ;  /* 0x0000000404d47c28 */ /* 0x000fe20008000000 */
[----:B------:R-:W-:Y:S01]  /*aac0*/  BSSY.RECONVERGENT B1, `(.L_x_161) ;  /* 0x0000012000017945 */ /* 0x000fe20003800200 */
[----:B------:R-:W-:-:S04]  /*aad0*/  IMAD.MOV.U32 R4, RZ, RZ, 0x1 ;  /* 0x00000001ff047424 */ /* 0x000fc800078e00ff */
[----:B------:R-:W0:Y:S02]  /*aae0*/  MUFU.RCP64H R5, R213 ;  /* 0x000000d500057308 */ /* 0x000e240000001800 */
        /* <DEDUP_REMOVED lines=15> */
.L_x_162:
[----:B------:R-:W-:Y:S05]  /*abe0*/  BSYNC.RECONVERGENT B1 ;  /* 0x0000000000017941 */ /* 0x000fea0003800200 */
.L_x_161:
[----:B------:R-:W0:Y:S01]  /*abf0*/  MUFU.RCP64H R5, R3 ;  /* 0x0000000300057308 */ /* 0x000e220000001800 */
[----:B------:R-:W-:Y:S01]  /*ac00*/  IMAD.MOV.U32 R4, RZ, RZ, 0x1 ;  /* 0x00000001ff047424 */ /* 0x000fe200078e00ff */
[----:B------:R-:W1:Y:S01]  /*ac10*/  LDC R13, c[0x0][0x428] ;  /* 0x00010a00ff0d7b82 */ /* 0x000e620000000800 */
[----:B------:R-:W-:Y:S04]  /*ac20*/  BSSY.RECONVERGENT B1, `(.L_x_163) ;  /* 0x0000016000017945 */ /* 0x000fe80003800200 */
        /* <DEDUP_REMOVED lines=21> */
.L_x_164:
[----:B------:R-:W-:Y:S05]  /*ad80*/  BSYNC.RECONVERGENT B1 ;  /* 0x0000000000017941 */ /* 0x000fea0003800200 */
.L_x_163:
[----:B------:R-:W-:Y:S02]  /*ad90*/  HFMA2 R15, -RZ, RZ, 1.9912109375, 0.00128841400146484375 ;  /* 0x3ff71547ff0f7431 */ /* 0x000fe400000001ff */
[----:B------:R-:W-:Y:S01]  /*ada0*/  IMAD.MOV.U32 R14, RZ, RZ, 0x652b82fe ;  /* 0x652b82feff0e7424 */ /* 0x000fe200078e00ff */
[----:B------:R-:W-:Y:S01]  /*adb0*/  UMOV UR4, 0xfefa39ef ;  /* 0xfefa39ef00047882 */ /* 0x000fe20000000000 */
[----:B------:R-:W-:Y:S01]  /*adc0*/  UMOV UR5, 0x3fe62e42 ;  /* 0x3fe62e4200057882 */ /* 0x000fe20000000000 */
[----:B------:R-:W0:Y:S01]  /*add0*/  MUFU.RCP64H R13, R3 ;  /* 0x00000003000d7308 */ /* 0x000e220000001800 */
[----:B------:R-:W-:Y:S01]  /*ade0*/  MOV R12, 0x1 ;  /* 0x00000001000c7802 */ /* 0x000fe20000000f00 */
        /* <DEDUP_REMOVED lines=63> */
.L_x_166:
[----:B------:R-:W-:Y:S05]  /*b1e0*/  BSYNC.RECONVERGENT B0 ;  /* 0x0000000000007941 */ /* 0x000fea0003800200 */
.L_x_165:
        /* <DEDUP_REMOVED lines=12> */
[----:B------:R-:W-:Y:S01]  /*b2b0*/  IMAD.MOV.U32 R211, RZ, RZ, 0x40754000 ;  /* 0x40754000ffd37424 */ /* 0x000fe200078e00ff */
[----:B------:R-:W-:Y:S01]  /*b2c0*/  MOV R0, 0xb2f0 ;  /* 0x0000b2f000007802 */ /* 0x000fe20000000f00 */
[----:B------:R-:W-:-:S07]  /*b2d0*/  IMAD.MOV.U32 R213, RZ, RZ, R3 ;  /* 0x000000ffffd57224 */ /* 0x000fce00078e0003 */
[----:B------:R-:W-:Y:S05]  /*b2e0*/  CALL.REL.NOINC `($__internal_1_$__cuda_sm20_div_rn_f64_full) ;  /* 0x0000053000547944 */ /* 0x000fea0003c00000 */
.L_x_168:
[----:B------:R-:W-:Y:S05]  /*b2f0*/  BSYNC.RECONVERGENT B1 ;  /* 0x0000000000017941 */ /* 0x000fea0003800200 */
.L_x_167:
        /* <DEDUP_REMOVED lines=68> */
.L_x_170:
[----:B------:R-:W-:Y:S05]  /*b740*/  BSYNC.RECONVERGENT B0 ;  /* 0x0000000000007941 */ /* 0x000fea0003800200 */
.L_x_169:
        /* <DEDUP_REMOVED lines=16> */
.L_x_172:
[----:B------:R-:W-:Y:S05]  /*b850*/  BSYNC.RECONVERGENT B1 ;  /* 0x0000000000017941 */ /* 0x000fea0003800200 */
.L_x_171:
        /* <DEDUP_REMOVED lines=68> */
.L_x_174:
[----:B------:R-:W-:Y:S05]  /*bca0*/  BSYNC.RECONVERGENT B0 ;  /* 0x0000000000007941 */ /* 0x000fea0003800200 */
.L_x_173:
        /* <DEDUP_REMOVED lines=16> */
.L_x_176:
[----:B------:R-:W-:Y:S05]  /*bdb0*/  BSYNC.RECONVERGENT B1 ;  /* 0x0000000000017941 */ /* 0x000fea0003800200 */
.L_x_175:
[----:B------:R-:W-:Y:S01]  /*bdc0*/  MOV R10, 0x652b82fe ;  /* 0x652b82fe000a7802 */ /* 0x000fe20000000f00 */
[----:B------:R-:W-:Y:S01]  /*bdd0*/  IMAD.MOV.U32 R11, RZ, RZ, 0x3ff71547 ;  /* 0x3ff71547ff0b7424 */ /* 0x000fe200078e00ff */
[----:B------:R-:W-:Y:S01]  /*bde0*/  UMOV UR4, 0xfefa39ef ;  /* 0xfefa39ef00047882 */ /* 0x000fe20000000000 */
[----:B------:R-:W-:Y:S01]  /*bdf0*/  UMOV UR5, 0x3fe62e42 ;  /* 0x3fe62e4200057882 */ /* 0x000fe20000000000 */
[----:B------:R-:W0:Y:S01]  /*be00*/  LDC R39, c[0x0][0x428] ;  /* 0x00010a00ff277b82 */ /* 0x000e220000000800 */
[----:B------:R-:W-:Y:S01]  /*be10*/  FSETP.GEU.AND P0, PT, |R221|, 4.1917929649353027344, PT ;  /* 0x4086232bdd00780b */ /* 0x000fe20003f0e200 */
[----:B------:R-:W-:Y:S01]  /*be20*/  BSSY.RECONVERGENT B0, `(.L_x_177) ;  /* 0x0000035000007945 */ /* 0x000fe20003800200 */
        /* <DEDUP_REMOVED lines=8> */
[----:B------:R-:W-:Y:S01]  /*beb0*/  MOV R5, 0x3e928af3 ;  /* 0x3e928af300057802 */ /* 0x000fe20000000f00 */
        /* <DEDUP_REMOVED lines=43> */
.L_x_178:
[----:B------:R-:W-:Y:S05]  /*c170*/  BSYNC.RECONVERGENT B0 ;  /* 0x0000000000007941 */ /* 0x000fea0003800200 */
.L_x_177:
[----:B------:R-:W-:Y:S01]  /*c180*/  UMOV UR4, 0x55072ace ;  /* 0x55072ace00047882 */ /* 0x000fe20000000000 */
[----:B------:R-:W-:Y:S01]  /*c190*/  UMOV UR5, 0x3d9b4494 ;  /* 0x3d9b449400057882 */ /* 0x000fe20000000000 */
[----:B------:R-:W-:Y:S01]  /*c1a0*/  IMAD.WIDE R38, R39, 0x8, R6 ;  /* 0x0000000827267825 */ /* 0x000fe200078e0206 */
[----:B------:R-:W-:Y:S01]  /*c1b0*/  DMUL R4, R4, UR4 ;  /* 0x0000000404047c28 */ /* 0x000fe20008000000 */
[----:B------:R-:W-:Y:S01]  /*c1c0*/  BSSY.RECONVERGENT B0, `(.L_x_179) ;  /* 0x0000010000007945 */ /* 0x000fe20003800200 */
[----:B------:R-:W-:-:S05]  /*c1d0*/  DSETP.NEU.AND P0, PT, R30, RZ, PT ;  /* 0x000000ff1e00722a */ /* 0x000fca0003f0d000 */
[----:B------:R0:W-:Y:S09]  /*c1e0*/  STG.E.64 desc[UR16][R38.64], R4 ;  /* 0x0000000426007986 */ /* 0x0001f2000c101b10 */
[----:B------:R-:W-:Y:S01]  /*c1f0*/  @!P0 CS2R R6, SRZ ;  /* 0x0000000000068805 */ /* 0x000fe2000001ff00 */
[----:B------:R-:W-:Y:S06]  /*c200*/  @!P0 BRA `(.L_x_180) ;  /* 0x00000000002c8947 */ /* 0x000fec0003800000 */
[----:B------:R-:W-:Y:S01]  /*c210*/  DADD R12, -RZ, |R30| ;  /* 0x00000000ff0c7229 */ /* 0x000fe2000000051e */
[----:B------:R-:W-:Y:S01]  /*c220*/  BSSY.RECONVERGENT B1, `(.L_x_181) ;  /* 0x0000007000017945 */ /* 0x000fe20003800200 */
[----:B------:R-:W-:Y:S01]  /*c230*/  ISETP.GE.AND P0, PT, R31, RZ, PT ;  /* 0x000000ff1f00720c */ /* 0x000fe20003f06270 */
[----:B------:R-:W-:Y:S01]  /*c240*/  IMAD.MOV.U32 R28, RZ, RZ, 0x33333333 ;  /* 0x33333333ff1c7424 */ /* 0x000fe200078e00ff */
[----:B------:R-:W-:Y:S01]  /*c250*/  MOV R0, 0xc290 ;  /* 0x0000c29000007802 */ /* 0x000fe20000000f00 */
[----:B------:R-:W-:-:S05]  /*c260*/  IMAD.MOV.U32 R11, RZ, RZ, 0x400b3333 ;  /* 0x400b3333ff0b7424 */ /* 0x000fca00078e00ff */
[----:B------:R-:W-:-:S07]  /*c270*/  MOV R29, R13 ;  /* 0x0000000d001d7202 */ /* 0x000fce0000000f00 */
[----:B0-----:R-:W-:Y:S05]  /*c280*/  CALL.REL.NOINC `($_Z10RosenbrockPdddS_PiiiiiiddddddddPKdS2_S2_S2_S2_i$__internal_accurate_pow) ;  /* 0x0000052800a47944 */ /* 0x001fea0003c00000 */
[----:B------:R-:W-:Y:S05]  /*c290*/  BSYNC.RECONVERGENT B1 ;  /* 0x0000000000017941 */ /* 0x000fea0003800200 */
.L_x_181:
[----:B------:R-:W-:Y:S02]  /*c2a0*/  FSEL R6, R11, RZ, P0 ;  /* 0x000000ff0b067208 */ /* 0x000fe40000000000 */
[----:B------:R-:W-:-:S07]  /*c2b0*/  FSEL R7, R22, -QNAN , P0 ;  /* 0xfff8000016077808 */ /* 0x000fce0000000000 */
.L_x_180:
[----:B------:R-:W-:Y:S05]  /*c2c0*/  BSYNC.RECONVERGENT B0 ;  /* 0x0000000000007941 */ /* 0x000fea0003800200 */
.L_x_179:
[----:B------:R-:W1:Y:S01]  /*c2d0*/  MUFU.RCP64H R9, 6.9999950280674738678e-11 ;  /* 0x3dd33dcf00097908 */ /* 0x000e620000001800 */
[----:B------:R-:W-:Y:S01]  /*c2e0*/  UMOV UR4, 0x33333333 ;  /* 0x3333333300047882 */ /* 0x000fe20000000000 */
[----:B------:R-:W-:Y:S01]  /*c2f0*/  UMOV UR5, 0x400b3333 ;  /* 0x400b333300057882 */ /* 0x000fe20000000000 */
[----:B------:R-:W-:Y:S01]  /*c300*/  MOV R12, 0xe54a3803 ;  /* 0xe54a3803000c7802 */ /* 0x000fe20000000f00 */
[----:B0-----:R-:W-:Y:S01]  /*c310*/  DADD R4, R30, UR4 ;  /* 0x000000041e047e29 */ /* 0x001fe20008000000 */
[----:B------:R-:W-:Y:S01]  /*c320*/  IMAD.MOV.U32 R13, RZ, RZ, 0x3dd33dcf ;  /* 0x3dd33dcfff0d7424 */ /* 0x000fe200078e00ff */
[----:B------:R-:W-:Y:S01]  /*c330*/  BSSY.RECONVERGENT B0, `(.L_x_182) ;  /* 0x000000e000007945 */ /* 0x000fe20003800200 */
[----:B------:R-:W-:-:S07]  /*c340*/  IMAD.MOV.U32 R8, RZ, RZ, 0x1 ;  /* 0x00000001ff087424 */ /* 0x000fce00078e00ff */
[----:B------:R-:W-:Y:S01]  /*c350*/  LOP3.LUT R4, R5, 0x7ff00000, RZ, 0xc0, !PT ;  /* 0x7ff0000005047812 */ /* 0x000fe200078ec0ff */
[----:B-1----:R-:W-:-:S03]  /*c360*/  DFMA R10, R8, -R12, 1 ;  /* 0x3ff00000080a742b */ /* 0x002fc6000000080c */
        /* <DEDUP_REMOVED lines=8> */
[----:B------:R-:W-:Y:S01]  /*c3f0*/  @!P0 MOV R6, 0x0 ;  /* 0x0000000000068802 */ /* 0x000fe20000000f00 */
[----:B------:R-:W-:-:S07]  /*c400*/  @!P0 IMAD.MOV.U32 R7, RZ, RZ, 0x7ff00000 ;  /* 0x7ff00000ff078424 */ /* 0x000fce00078e00ff */
.L_x_183:
[----:B------:R-:W-:Y:S05]  /*c410*/  BSYNC.RECONVERGENT B0 ;  /* 0x0000000000007941 */ /* 0x000fea0003800200 */
.L_x_182:
        /* <DEDUP_REMOVED lines=8> */
[----:B------:R-:W-:-:S06]  /*c4a0*/  FSEL R33, R7, 0.0002631406241562217474, P0 ;  /* 0x3989f62307217808 */ /* 0x000fcc0000000000 */
[----:B------:R-:W-:-:S08]  /*c4b0*/  DMUL R32, R36, R32 ;  /* 0x0000002024207228 */ /* 0x000fd00000000000 */
[----:B------:R-:W-:Y:S02]  /*c4c0*/  DMUL R34, R32, R4 ;  /* 0x0000000420227228 */ /* 0x000fe40000000000 */
[----:B------:R-:W-:-:S06]  /*c4d0*/  FSETP.GEU.AND P1, PT, |R33|, 6.5827683646048100446e-37, PT ;  /* 0x036000002100780b */ /* 0x000fcc0003f2e200 */
[----:B------:R-:W-:-:S08]  /*c4e0*/  DFMA R6, R34, -R12, R32 ;  /* 0x8000000c2206722b */ /* 0x000fd00000000020 */
[----:B------:R-:W-:-:S10]  /*c4f0*/  DFMA R34, R4, R6, R34 ;  /* 0x000000060422722b */ /* 0x000fd40000000022 */
[----:B------:R-:W-:-:S05]  /*c500*/  FFMA R0, RZ, 0.10314523428678512573, R35 ;  /* 0x3dd33dcfff007823 */ /* 0x000fca0000000023 */
[----:B------:R-:W-:-:S13]  /*c510*/  FSETP.GT.AND P0, PT, |R0|, 1.469367938527859385e-39, PT ;  /* 0x001000000000780b */ /* 0x000fda0003f04200 */
[----:B------:R-:W-:Y:S05]  /*c520*/  @P0 BRA P1, `(.L_x_185) ;  /* 0x0000000000200947 */ /* 0x000fea0000800000 */
[----:B------:R-:W-:Y:S01]  /*c530*/  IMAD.MOV.U32 R210, RZ, RZ, R32 ;  /* 0x000000ffffd27224 */ /* 0x000fe200078e0020 */
[----:B------:R-:W-:Y:S01]  /*c540*/  MOV R211, R33 ;  /* 0x0000002100d37202 */ /* 0x000fe20000000f00 */
[----:B------:R-:W-:Y:S01]  /*c550*/  IMAD.MOV.U32 R212, RZ, RZ, -0x1ab5c7fd ;  /* 0xe54a3803ffd47424 */ /* 0x000fe200078e00ff */
[----:B------:R-:W-:Y:S01]  /*c560*/  MOV R0, 0xc590 ;  /* 0x0000c59000007802 */ /* 0x000fe20000000f00 */
[----:B------:R-:W-:-:S07]  /*c570*/  IMAD.MOV.U32 R213, RZ, RZ, 0x3dd33dcf ;  /* 0x3dd33dcfffd57424 */ /* 0x000fce00078e00ff */
[----:B------:R-:W-:Y:S05]  /*c580*/  CALL.REL.NOINC `($__internal_1_$__cuda_sm20_div_rn_f64_full) ;  /* 0x0000051c00ac7944 */ /* 0x000fea0003c00000 */
[----:B------:R-:W-:Y:S01]  /*c590*/  MOV R34, R220 ;  /* 0x000000dc00227202 */ /* 0x000fe20000000f00 */
[----:B------:R-:W-:-:S07]  /*c5a0*/  IMAD.MOV.U32 R35, RZ, RZ, R221 ;  /* 0x000000ffff237224 */ /* 0x000fce00078e00dd */
.L_x_185:
[----:B------:R-:W-:Y:S05]  /*c5b0*/  BSYNC.RECONVERGENT B1 ;  /* 0x0000000000017941 */ /* 0x000fea0003800200 */
.L_x_184:
[----:B------:R-:W0:Y:S01]  /*c5c0*/  MUFU.RCP64H R5, 1.799999237060546875 ;  /* 0x3ffccccc00057908 */ /* 0x000e220000001800 */
[----:B------:R-:W-:Y:S02]  /*c5d0*/  HFMA2 R7, -RZ, RZ, 1.99609375, -19.1875 ;  /* 0x3ffcccccff077431 */ /* 0x000fe400000001ff */
[----:B------:R-:W-:Y:S01]  /*c5e0*/  IMAD.MOV.U32 R6, RZ, RZ, -0x33333333 ;  /* 0xcccccccdff067424 */ /* 0x000fe200078e00ff */
[----:B------:R-:W-:Y:S01]  /*c5f0*/  UMOV UR4, 0x99999998 ;  /* 0x9999999800047882 */ /* 0x000fe20000000000 */
[----:B------:R-:W-:Y:S01]  /*c600*/  IMAD.MOV.U32 R4, RZ, RZ, RZ ;  /* 0x000000ffff047224 */ /* 0x000fe200078e00ff */
[----:B------:R-:W-:Y:S01]  /*c610*/  UMOV UR5, 0x3fc99999 ;  /* 0x3fc9999900057882 */ /* 0x000fe20000000000 */
[----:B------:R-:W-:Y:S01]  /*c620*/  IMAD.MOV.U32 R14, RZ, RZ, -0x748574fc ;  /* 0x8b7a8b04ff0e7424 */ /* 0x000fe200078e00ff */
[----:B------:R-:W-:Y:S01]  /*c630*/  MOV R15, 0x3ed0ee25 ;  /* 0x3ed0ee25000f7802 */ /* 0x000fe20000000f00 */
        /* <DEDUP_REMOVED lines=13> */
[----:B------:R-:W-:Y:S01]  /*c710*/  IMAD.MOV.U32 R18, RZ, RZ, -0x105c611 ;  /* 0xfefa39efff127424 */ /* 0x000fe200078e00ff */
[----:B------:R-:W-:Y:S01]  /*c720*/  UMOV UR30, 0x0 ;  /* 0x00000000001e7882 */ /* 0x000fe20000000000 */
[----:B------:R-:W-:Y:S01]  /*c730*/  IMAD.MOV.U32 R19, RZ, RZ, 0x3fe62e42 ;  /* 0x3fe62e42ff137424 */ /* 0x000fe200078e00ff */
[----:B------:R-:W-:Y:S01]  /*c740*/  UMOV UR31, 0x3ff00000 ;  /* 0x3ff00000001f7882 */ /* 0x000fe20000000000 */
[----:B------:R-:W-:Y:S01]  /*c750*/  DFMA R6, R6, R6, R6 ;  /* 0x000000060606722b */ /* 0x000fe20000000006 */
[----:B------:R-:W-:Y:S01]  /*c760*/  UMOV UR28, 0x55555554 ;  /* 0x55555554001c7882 */ /* 0x000fe20000000000 */
[----:B------:R-:W-:Y:S01]  /*c770*/  UMOV UR29, 0x3fb55555 ;  /* 0x3fb55555001d7882 */ /* 0x000fe20000000000 */
[----:B------:R-:W-:Y:S01]  /*c780*/  MOV R20, 0xfefa39ef ;  /* 0xfefa39ef00147802 */ /* 0x000fe20000000f00 */
[----:B------:R-:W-:Y:S01]  /*c790*/  IMAD.MOV.U32 R21, RZ, RZ, 0x3fe62e42 ;  /* 0x3fe62e42ff157424 */ /* 0x000fe200078e00ff */
[----:B------:R-:W-:Y:S01]  /*c7a0*/  ISETP.GT.AND P0, PT, R35, 0xfffff, PT ;  /* 0x000fffff2300780c */ /* 0x000fe20003f04270 */
[----:B------:R-:W-:Y:S01]  /*c7b0*/  BSSY.RECONVERGENT B0, `(.L_x_186) ;  /* 0x000005d000007945 */ /* 0x000fe20003800200 */
[----:B------:R-:W-:Y:S01]  /*c7c0*/  MOV R0, R35 ;  /* 0x0000002300007202 */ /* 0x000fe20000000f00 */
[----:B------:R-:W-:-:S08]  /*c7d0*/  DFMA R6, R4, R6, R4 ;  /* 0x000000060406722b */ /* 0x000fd00000000004 */
[----:B------:R-:W-:-:S08]  /*c7e0*/  DMUL R4, R6, -UR4 ;  /* 0x8000000406047c28 */ /* 0x000fd00008000000 */
        /* <DEDUP_REMOVED lines=13> */
[----:B------:R-:W-:-:S06]  /*c8c0*/  DMUL R12, R6, R12 ;  /* 0x0000000c060c7228 */ /* 0x000fcc0000000000 */
[----:B------:R-:W-:-:S08]  /*c8d0*/  DFMA R10, R8, R10, UR22 ;  /* 0x00000016080a7e2b */ /* 0x000fd0000800000a */
[----:B------:R-:W-:-:S08]  /*c8e0*/  DFMA R10, R8, R10, UR24 ;  /* 0x00000018080a7e2b */ /* 0x000fd0000800000a */
[----:B------:R-:W-:-:S08]  /*c8f0*/  DFMA R10, R8, R10, UR26 ;  /* 0x0000001a080a7e2b */ /* 0x000fd0000800000a */
[----:B------:R-:W-:-:S08]  /*c900*/  DFMA R10, R8, R10, UR28 ;  /* 0x0000001c080a7e2b */ /* 0x000fd0000800000a */
[----:B------:R-:W-:-:S08]  /*c910*/  DMUL R10, R8, R10 ;  /* 0x0000000a080a7228 */ /* 0x000fd00000000000 */
[----:B------:R-:W-:Y:S01]  /*c920*/  DFMA R10, R4, R10, R12 ;  /* 0x0000000a040a722b */ /* 0x000fe2000000000c */
[----:B------:R-:W-:Y:S02]  /*c930*/  IMAD.MOV.U32 R4, RZ, RZ, R34 ;  /* 0x000000ffff047224 */ /* 0x000fe400078e0022 */
[----:B------:R-:W-:Y:S01]  /*c940*/  IMAD.MOV.U32 R5, RZ, RZ, R35 ;  /* 0x000000ffff057224 */ /* 0x000fe200078e0023 */
[----:B------:R-:W-:-:S04]  /*c950*/  @!P0 DMUL R4, R34, 1.80143985094819840000e+16 ;  /* 0x4350000022048828 */ /* 0x000fc80000000000 */
[----:B------:R-:W-:Y:S01]  /*c960*/  DADD R10, R10, -R22 ;  /* 0x000000000a0a7229 */ /* 0x000fe20000000816 */
[----:B------:R-:W-:Y:S01]  /*c970*/  IMAD.MOV.U32 R22, RZ, RZ, 0x3b39803f ;  /* 0x3b39803fff167424 */ /* 0x000fe200078e00ff */
[----:B------:R-:W-:-:S04]  /*c980*/  MOV R23, 0x3c7abc9e ;  /* 0x3c7abc9e00177802 */ /* 0x000fc80000000f00 */
[----:B------:R-:W-:Y:S02]  /*c990*/  @!P0 IMAD.MOV.U32 R0, RZ, RZ, R5 ;  /* 0x000000ffff008224 */ /* 0x000fe400078e0005 */
[----:B------:R-:W-:Y:S01]  /*c9a0*/  DFMA R10, R22, -UR30, R10 ;  /* 0x8000001e160a7c2b */ /* 0x000fe2000800000a */
[----:B------:R-:W-:Y:S01]  /*c9b0*/  UMOV UR30, 0x1526e50e ;  /* 0x1526e50e001e7882 */ /* 0x000fe20000000000 */
[----:B------:R-:W-:Y:S01]  /*c9c0*/  VIADD R8, R0, 0xffffffff ;  /* 0xffffffff00087836 */ /* 0x000fe20000000000 */
[----:B------:R-:W-:-:S04]  /*c9d0*/  UMOV UR31, 0x3fdbcb7b ;  /* 0x3fdbcb7b001f7882 */ /* 0x000fc80000000000 */
[----:B------:R-:W-:Y:S01]  /*c9e0*/  ISETP.GT.U32.AND P1, PT, R8, 0x7feffffe, PT ;  /* 0x7feffffe0800780c */ /* 0x000fe20003f24070 */
[----:B------:R-:W-:Y:S01]  /*c9f0*/  DADD R10, R16, R10 ;  /* 0x00000000100a7229 */ /* 0x000fe2000000000a */
[----:B------:R-:W-:Y:S01]  /*ca00*/  MOV R17, 0xfffffc01 ;  /* 0xfffffc0100117802 */ /* 0x000fe20000000f00 */
[----:B------:R-:W-:-:S06]  /*ca10*/  @!P0 IMAD.MOV.U32 R17, RZ, RZ, -0x435 ;  /* 0xfffffbcbff118424 */ /* 0x000fcc00078e00ff */
[----:B------:R-:W-:-:S08]  /*ca20*/  DMUL R6, R10, UR4 ;  /* 0x000000040a067c28 */ /* 0x000fd00008000000 */
[----:B------:R-:W-:Y:S01]  /*ca30*/  DFMA R24, R10, UR30, R6 ;  /* 0x0000001e0a187c2b */ /* 0x000fe20008000006 */
[----:B------:R-:W-:Y:S01]  /*ca40*/  IMAD.MOV.U32 R6, RZ, RZ, R34 ;  /* 0x000000ffff067224 */ /* 0x000fe200078e0022 */
[----:B------:R-:W-:Y:S01]  /*ca50*/  @!P0 MOV R6, R4 ;  /* 0x0000000400068202 */ /* 0x000fe20000000f00 */
[----:B------:R-:W-:Y:S08]  /*ca60*/  @P1 BRA `(.L_x_187) ;  /* 0x0000000000ac1947 */ /* 0x000ff00003800000 */
[C---:B------:R-:W-:Y:S01]  /*ca70*/  LOP3.LUT R4, R0.reuse, 0xfffff, RZ, 0xc0, !PT ;  /* 0x000fffff00047812 */ /* 0x040fe200078ec0ff */
[----:B------:R-:W-:Y:S01]  /*ca80*/  IMAD.MOV.U32 R8, RZ, RZ, RZ ;  /* 0x000000ffff087224 */ /* 0x000fe200078e00ff */
[----:B------:R-:W-:Y:S01]  /*ca90*/  LEA.HI R17, R0, R17, RZ, 0xc ;  /* 0x0000001100117211 */ /* 0x000fe200078f60ff */
[----:B------:R-:W-:Y:S01]  /*caa0*/  UMOV UR32, 0x80000000 ;  /* 0x8000000000207882 */ /* 0x000fe20000000000 */
[----:B------:R-:W-:Y:S01]  /*cab0*/  LOP3.LUT R5, R4, 0x3ff00000, RZ, 0xfc, !PT ;  /* 0x3ff0000004057812 */ /* 0x000fe200078efcff */
[----:B------:R-:W-:Y:S01]  /*cac0*/  IMAD.MOV.U32 R4, RZ, RZ, R6 ;  /* 0x000000ffff047224 */ /* 0x000fe200078e0006 */
[----:B------:R-:W-:Y:S02]  /*cad0*/  UMOV UR33, 0x43300000 ;  /* 0x4330000000217882 */ /* 0x000fe40000000000 */
[----:B------:R-:W-:-:S13]  /*cae0*/  ISETP.GE.U32.AND P0, PT, R5, 0x3ff6a09f, PT ;  /* 0x3ff6a09f0500780c */ /* 0x000fda0003f06070 */
[----:B------:R-:W-:Y:S02]  /*caf0*/  @P0 VIADD R7, R5, 0xfff00000 ;  /* 0xfff0000005070836 */ /* 0x000fe40000000000 */
[----:B------:R-:W-:-:S03]  /*cb00*/  @P0 VIADD R17, R17, 0x1 ;  /* 0x0000000111110836 */ /* 0x000fc60000000000 */
[----:B------:R-:W-:Y:S02]  /*cb10*/  @P0 MOV R5, R7 ;  /* 0x0000000700050202 */ /* 0x000fe40000000f00 */
[----:B------:R-:W-:Y:S02]  /*cb20*/  LOP3.LUT R16, R17, 0x80000000, RZ, 0x3c, !PT ;  /* 0x8000000011107812 */ /* 0x000fe400078e3cff */
[----:B------:R-:W-:Y:S02]  /*cb30*/  MOV R17, 0x43300000 ;  /* 0x4330000000117802 */ /* 0x000fe40000000f00 */
[C---:B------:R-:W-:Y:S02]  /*cb40*/  DADD R6, R4.reuse, 1 ;  /* 0x3ff0000004067429 */ /* 0x040fe40000000000 */
[----:B------:R-:W-:Y:S02]  /*cb50*/  DADD R4, R4, -1 ;  /* 0xbff0000004047429 */ /* 0x000fe40000000000 */
[----:B------:R-:W-:-:S02]  /*cb60*/  DADD R16, R16, -UR32 ;  /* 0x8000002010107e29 */ /* 0x000fc40008000000 */
[----:B------:R-:W0:Y:S02]  /*cb70*/  MUFU.RCP64H R9, R7 ;  /* 0x0000000700097308 */ /* 0x000e240000001800 */
[----:B0-----:R-:W-:-:S08]  /*cb80*/  DFMA R10, -R6, R8, 1 ;  /* 0x3ff00000060a742b */ /* 0x001fd00000000108 */
[----:B------:R-:W-:-:S08]  /*cb90*/  DFMA R10, R10, R10, R10 ;  /* 0x0000000a0a0a722b */ /* 0x000fd0000000000a */
[----:B------:R-:W-:-:S08]  /*cba0*/  DFMA R10, R8, R10, R8 ;  /* 0x0000000a080a722b */ /* 0x000fd00000000008 */
[----:B------:R-:W-:-:S08]  /*cbb0*/  DMUL R8, R4, R10 ;  /* 0x0000000a04087228 */ /* 0x000fd00000000000 */
[----:B------:R-:W-:-:S08]  /*cbc0*/  DFMA R8, R4, R10, R8 ;  /* 0x0000000a0408722b */ /* 0x000fd00000000008 */
[----:B------:R-:W-:Y:S02]  /*cbd0*/  DMUL R12, R8, R8 ;  /* 0x00000008080c7228 */ /* 0x000fe40000000000 */
[--C-:B------:R-:W-:Y:S02]  /*cbe0*/  DADD R6, R4, -R8.reuse ;  /* 0x0000000004067229 */ /* 0x100fe40000000808 */
[----:B------:R-:W-:-:S04]  /*cbf0*/  DFMA R18, R16, R18, R8 ;  /* 0x000000121012722b */ /* 0x000fc80000000008 */
[----:B------:R-:W-:Y:S02]  /*cc00*/  DFMA R14, R12, UR10, R14 ;  /* 0x0000000a0c0e7c2b */ /* 0x000fe4000800000e */
[----:B------:R-:W-:-:S06]  /*cc10*/  DADD R6, R6, R6 ;  /* 0x0000000006067229 */ /* 0x000fcc0000000006 */
[----:B------:R-:W-:Y:S02]  /*cc20*/  DFMA R14, R12, R14, UR18 ;  /* 0x000000120c0e7e2b */ /* 0x000fe4000800000e */
[----:B------:R-:W-:Y:S02]  /*cc30*/  DFMA R6, R4, -R8, R6 ;  /* 0x800000080406722b */ /* 0x000fe40000000006 */
[----:B------:R-:W-:-:S04]  /*cc40*/  DFMA R4, R16, -R20, R18 ;  /* 0x800000141004722b */ /* 0x000fc80000000012 */
[----:B------:R-:W-:Y:S02]  /*cc50*/  DFMA R14, R12, R14, UR20 ;  /* 0x000000140c0e7e2b */ /* 0x000fe4000800000e */
[----:B------:R-:W-:Y:S02]  /*cc60*/  DMUL R6, R10, R6 ;  /* 0x000000060a067228 */ /* 0x000fe40000000000 */
[----:B------:R-:W-:-:S04]  /*cc70*/  DADD R4, -R8, R4 ;  /* 0x0000000008047229 */ /* 0x000fc80000000104 */
[----:B------:R-:W-:-:S08]  /*cc80*/  DFMA R14, R12, R14, UR22 ;  /* 0x000000160c0e7e2b */ /* 0x000fd0000800000e */
[----:B------:R-:W-:-:S08]  /*cc90*/  DFMA R14, R12, R14, UR24 ;  /* 0x000000180c0e7e2b */ /* 0x000fd0000800000e */
[----:B------:R-:W-:-:S08]  /*cca0*/  DFMA R14, R12, R14, UR26 ;  /* 0x0000001a0c0e7e2b */ /* 0x000fd0000800000e */
[----:B------:R-:W-:-:S08]  /*ccb0*/  DFMA R14, R12, R14, UR28 ;  /* 0x0000001c0c0e7e2b */ /* 0x000fd0000800000e */
[----:B------:R-:W-:-:S08]  /*ccc0*/  DMUL R14, R12, R14 ;  /* 0x0000000e0c0e7228 */ /* 0x000fd00000000000 */
[----:B------:R-:W-:-:S08]  /*ccd0*/  DFMA R6, R8, R14, R6 ;  /* 0x0000000e0806722b */ /* 0x000fd00000000006 */
[----:B------:R-:W-:-:S08]  /*cce0*/  DADD R4, R6, -R4 ;  /* 0x0000000006047229 */ /* 0x000fd00000000804 */
[----:B------:R-:W-:-:S08]  /*ccf0*/  DFMA R4, R16, R22, R4 ;  /* 0x000000161004722b */ /* 0x000fd00000000004 */
[----:B------:R-:W-:Y:S01]  /*cd00*/  DADD R4, R18, R4 ;  /* 0x0000000012047229 */ /* 0x000fe20000000004 */
[----:B------:R-:W-:Y:S10]  /*cd10*/  BRA `(.L_x_188) ;  /* 0x0000000000187947 */ /* 0x000ff40003800000 */
.L_x_187:
[----:B------:R-:W-:Y:S01]  /*cd20*/  IMAD.MOV.U32 R6, RZ, RZ, 0x0 ;  /* 0x00000000ff067424 */ /* 0x000fe200078e00ff */
[----:B------:R-:W-:Y:S01]  /*cd30*/  LOP3.LUT P0, RZ, R5, 0x7fffffff, RZ, 0xc0, !PT ;  /* 0x7fffffff05ff7812 */ /* 0x000fe2000780c0ff */
[----:B------:R-:W-:-:S06]  /*cd40*/  IMAD.MOV.U32 R7, RZ, RZ, 0x7ff00000 ;  /* 0x7ff00000ff077424 */ /* 0x000fcc00078e00ff */
[----:B------:R-:W-:-:S10]  /*cd50*/  DFMA R6, R4, R6, +INF ;  /* 0x7ff000000406742b */ /* 0x000fd40000000006 */
[----:B------:R-:W-:Y:S02]  /*cd60*/  FSEL R4, R6, RZ, P0 ;  /* 0x000000ff06047208 */ /* 0x000fe40000000000 */
[----:B------:R-:W-:-:S07]  /*cd70*/  FSEL R5, R7, -QNAN , P0 ;  /* 0xfff0000007057808 */ /* 0x000fce0000000000 */
.L_x_188:
[----:B------:R-:W-:Y:S05]  /*cd80*/  BSYNC.RECONVERGENT B0 ;  /* 0x0000000000007941 */ /* 0x000fea0003800200 */
.L_x_186:
[----:B------:R-:W-:Y:S01]  /*cd90*/  MOV R6, 0x851eb852 ;  /* 0x851eb85200067802 */ /* 0x000fe20000000f00 */
[----:B------:R-:W-:Y:S01]  /*cda0*/  IMAD.MOV.U32 R7, RZ, RZ, 0x3ff451eb ;  /* 0x3ff451ebff077424 */ /* 0x000fe200078e00ff */
[----:B------:R-:W-:Y:S05]  /*cdb0*/  BSSY.RECONVERGENT B1, `(.L_x_189) ;  /* 0x0000016000017945 */ /* 0x000fea0003800200 */
[----:B------:R-:W-:Y:S01]  /*cdc0*/  DFMA R212, R24, -R6, 0.75 ;  /* 0x3fe8000018d4742b */ /* 0x000fe20000000806 */
[----:B------:R-:W-:-:S05]  /*cdd0*/  IMAD.MOV.U32 R6, RZ, RZ, 0x1 ;  /* 0x00000001ff067424 */ /* 0x000fca00078e00ff */
        /* <DEDUP_REMOVED lines=19> */
.L_x_190:
[----:B------:R-:W-:Y:S05]  /*cf10*/  BSYNC.RECONVERGENT B1 ;  /* 0x0000000000017941 */ /* 0x000fea0003800200 */
.L_x_189:
        /* <DEDUP_REMOVED lines=8> */
.L_x_191:
[C---:B------:R-:W-:Y:S01]  /*cfa0*/  DADD R6, R4.reuse, 2 ;  /* 0x4000000004067429 */ /* 0x040fe20000000000 */
[----:B------:R-:W-:Y:S01]  /*cfb0*/  BSSY.RECONVERGENT B0, `(.L_x_192) ;  /* 0x000000e000007945 */ /* 0x000fe20003800200 */
[----:B------:R-:W-:Y:S01]  /*cfc0*/  DSETP.NEU.AND P0, PT, R4, RZ, PT ;  /* 0x000000ff0400722a */ /* 0x000fe20003f0d000 */
[----:B------:R-:W-:Y:S01]  /*cfd0*/  IMAD.MOV.U32 R23, RZ, RZ, R22 ;  /* 0x000000ffff177224 */ /* 0x000fe200078e0016 */
[----:B------:R-:W-:-:S06]  /*cfe0*/  MOV R22, R11 ;  /* 0x0000000b00167202 */ /* 0x000fcc0000000f00 */
        /* <DEDUP_REMOVED lines=8> */
[----:B------:R-:W-:Y:S02]  /*d070*/  @!P0 IMAD.MOV.U32 R22, RZ, RZ, 0x0 ;  /* 0x00000000ff168424 */ /* 0x000fe400078e00ff */
[----:B------:R-:W-:-:S07]  /*d080*/  @!P0 IMAD.MOV.U32 R23, RZ, RZ, 0x7ff00000 ;  /* 0x7ff00000ff178424 */ /* 0x000fce00078e00ff */
.L_x_193:
[----:B------:R-:W-:Y:S05]  /*d090*/  BSYNC.RECONVERGENT B0 ;  /* 0x0000000000007941 */ /* 0x000fea0003800200 */
.L_x_192:
[----:B------:R-:W-:Y:S01]  /*d0a0*/  DADD R22, R22, 1 ;  /* 0x3ff0000016167429 */ /* 0x000fe20000000000 */
[----:B------:R-:W-:Y:S01]  /*d0b0*/  BSSY.RECONVERGENT B0, `(.L_x_194) ;  /* 0x0000012000007945 */ /* 0x000fe20003800200 */
[----:B------:R-:W-:-:S04]  /*d0c0*/  DSETP.NEU.AND P0, PT, R4, 1, PT ;  /* 0x3ff000000400742a */ /* 0x000fc80003f0d000 */
[----:B------:R-:W0:Y:S04]  /*d0d0*/  MUFU.RCP64H R7, R23 ;  /* 0x0000001700077308 */ /* 0x000e280000001800 */
[----:B------:R-:W-:-:S04]  /*d0e0*/  IADD3 R6, PT, PT, R23, 0x300402, RZ ;  /* 0x0030040217067810 */ /* 0x000fc80007ffe0ff */
[----:B------:R-:W-:Y:S02]  /*d0f0*/  FSETP.GEU.AND P1, PT, |R6|, 5.8789094863358348022e-39, PT ;  /* 0x004004020600780b */ /* 0x000fe40003f2e200 */
        /* <DEDUP_REMOVED lines=8> */
[----:B------:R-:W-:Y:S01]  /*d180*/  MOV R6, 0xd1c0 ;  /* 0x0000d1c000067802 */ /* 0x000fe20000000f00 */
[----:B------:R-:W-:Y:S01]  /*d190*/  IMAD.MOV.U32 R5, RZ, RZ, R23 ;  /* 0x000000ffff057224 */ /* 0x000fe200078e0017 */
[----:B------:R-:W-:-:S07]  /*d1a0*/  IADD3 R0, PT, PT, R0, -0x100000, RZ ;  /* 0xfff0000000007810 */ /* 0x000fce0007ffe0ff */
[----:B------:R-:W-:Y:S05]  /*d1b0*/  CALL.REL.NOINC `($__internal_0_$__cuda_sm20_dblrcp_rn_slowpath_v3) ;  /* 0x0000050c00f07944 */ /* 0x000fea0003c00000 */
[----:B------:R-:W-:-:S07]  /*d1c0*/  IMAD.MOV.U32 R16, RZ, RZ, R0 ;  /* 0x000000ffff107224 */ /* 0x000fce00078e0000 */
.L_x_195:
[----:B------:R-:W-:Y:S05]  /*d1d0*/  BSYNC.RECONVERGENT B0 ;  /* 0x0000000000007941 */ /* 0x000fea0003800200 */
.L_x_194:
[----:B------:R-:W-:Y:S01]  /*d1e0*/  FSEL R5, R17, 1.75, P0 ;  /* 0x3fe0000011057808 */ /* 0x000fe20000000000 */
[----:B------:R-:W-:Y:S01]  /*d1f0*/  BSSY.RECONVERGENT B0, `(.L_x_196) ;  /* 0x0000008000007945 */ /* 0x000fe20003800200 */
[----:B------:R-:W-:Y:S01]  /*d200*/  FSEL R28, R16, RZ, P0 ;  /* 0x000000ff101c7208 */ /* 0x000fe20000000000 */
[----:B------:R-:W-:Y:S01]  /*d210*/  IMAD.MOV.U32 R12, RZ, RZ, -0x66666666 ;  /* 0x9999999aff0c7424 */ /* 0x000fe200078e00ff */
[----:B------:R-:W-:Y:S01]  /*d220*/  MOV R29, 0x3fd99999 ;  /* 0x3fd99999001d7802 */ /* 0x000fe20000000f00 */
[----:B------:R-:W-:Y:S01]  /*d230*/  IMAD.MOV.U32 R11, RZ, RZ, R5 ;  /* 0x000000ffff0b7224 */ /* 0x000fe200078e0005 */
[----:B------:R-:W-:Y:S01]  /*d240*/  MOV R0, 0xd270 ;  /* 0x0000d27000007802 */ /* 0x000fe20000000f00 */
[----:B------:R-:W-:-:S07]  /*d250*/  IMAD.MOV.U32 R4, RZ, RZ, R28 ;  /* 0x000000ffff047224 */ /* 0x000fce00078e001c */
[----:B------:R-:W-:Y:S05]  /*d260*/  CALL.REL.NOINC `($_Z10RosenbrockPdddS_PiiiiiiddddddddPKdS2_S2_S2_S2_i$__internal_accurate_pow) ;  /* 0x0000051800ac7944 */ /* 0x000fea0003c00000 */
[----:B------:R-:W-:Y:S05]  /*d270*/  BSYNC.RECONVERGENT B0 ;  /* 0x0000000000007941 */ /* 0x000fea0003800200 */
.L_x_196:
[----:B------:R-:W-:Y:S01]  /*d280*/  DADD R212, R34, 1 ;  /* 0x3ff0000022d47429 */ /* 0x000fe20000000000 */
[----:B------:R-:W-:Y:S01]  /*d290*/  MOV R6, 0x1 ;  /* 0x0000000100067802 */ /* 0x000fe20000000f00 */
[----:B------:R-:W-:Y:S01]  /*d2a0*/  UMOV UR4, 0x9999999a ;  /* 0x9999999a00047882 */ /* 0x000fe20000000000 */
[----:B------:R-:W-:Y:S01]  /*d2b0*/  UMOV UR5, 0x3fd99999 ;  /* 0x3fd9999900057882 */ /* 0x000fe20000000000 */
[----:B------:R-:W-:Y:S01]  /*d2c0*/  BSSY.RECONVERGENT B0, `(.L_x_197) ;  /* 0x000001b000007945 */ /* 0x000fe20003800200 */
[----:B------:R-:W-:Y:S01]  /*d2d0*/  DSETP.NEU.AND P1, PT, R4, RZ, PT ;  /* 0x000000ff0400722a */ /* 0x000fe20003f2d000 */
[----:B------:R-:W0:Y:S01]  /*d2e0*/  MUFU.RCP64H R7, R213 ;  /* 0x000000d500077308 */ /* 0x000e220000001800 */
[----:B------:R-:W-:Y:S01]  /*d2f0*/  IMAD.MOV.U32 R23, RZ, RZ, R22 ;  /* 0x000000ffff177224 */ /* 0x000fe200078e0016 */
[----:B------:R-:W-:Y:S01]  /*d300*/  FSETP.GEU.AND P3, PT, |R33|, 6.5827683646048100446e-37, PT ;  /* 0x036000002100780b */ /* 0x000fe20003f6e200 */
[----:B------:R-:W-:Y:S01]  /*d310*/  IMAD.MOV.U32 R22, RZ, RZ, R11 ;  /* 0x000000ffff167224 */ /* 0x000fe200078e000b */
        /* <DEDUP_REMOVED lines=18> */
[----:B------:R-:W-:Y:S02]  /*d440*/  @!P0 SHF.R.S32.HI R4, RZ, 0x1f, R5 ;  /* 0x0000001fff048819 */ /* 0x000fe40000011405 */
[----:B------:R-:W-:Y:S02]  /*d450*/  @!P0 MOV R22, RZ ;  /* 0x000000ff00168202 */ /* 0x000fe40000000f00 */
[----:B------:R-:W-:-:S07]  /*d460*/  @!P0 LOP3.LUT R23, R4, 0x7ff00000, RZ, 0xc0, !PT ;  /* 0x7ff0000004178812 */ /* 0x000fce00078ec0ff */
.L_x_198:
[----:B------:R-:W-:Y:S05]  /*d470*/  BSYNC.RECONVERGENT B0 ;  /* 0x0000000000007941 */ /* 0x000fea0003800200 */
.L_x_197:
[----:B------:R-:W-:Y:S01]  /*d480*/  BSSY.RECONVERGENT B1, `(.L_x_199) ;  /* 0x0000008000017945 */ /* 0x000fe20003800200 */
[----:B------:R-:W-:Y:S02]  /*d490*/  FSEL R4, R22, RZ, P1 ;  /* 0x000000ff16047208 */ /* 0x000fe40000800000 */
[----:B------:R-:W-:Y:S01]  /*d4a0*/  FSEL R5, R23, 1.875, P1 ;  /* 0x3ff0000017057808 */ /* 0x000fe20000800000 */
[----:B------:R-:W-:Y:S06]  /*d4b0*/  @P2 BRA P3, `(.L_x_200) ;  /* 0x0000000000102947 */ /* 0x000fec0001800000 */
[----:B------:R-:W-:Y:S01]  /*d4c0*/  IMAD.MOV.U32 R210, RZ, RZ, R32 ;  /* 0x000000ffffd27224 */ /* 0x000fe200078e0020 */
[----:B------:R-:W-:Y:S01]  /*d4d0*/  MOV R0, 0xd500 ;  /* 0x0000d50000007802 */ /* 0x000fe20000000f00 */
[----:B------:R-:W-:-:S07]  /*d4e0*/  IMAD.MOV.U32 R211, RZ, RZ, R33 ;  /* 0x000000ffffd37224 */ /* 0x000fce00078e0021 */
[----:B------:R-:W-:Y:S05]  /*d4f0*/  CALL.REL.NOINC `($__internal_1_$__cuda_sm20_div_rn_f64_full) ;  /* 0x0000050c00d07944 */ /* 0x000fea0003c00000 */
.L_x_200:
[----:B------:R-:W-:Y:S05]  /*d500*/  BSYNC.RECONVERGENT B1 ;  /* 0x0000000000017941 */ /* 0x000fea0003800200 */
.L_x_199:
[----:B------:R-:W0:Y:S01]  /*d510*/  MUFU.RCP64H R7, R3 ;  /* 0x0000000300077308 */ /* 0x000e220000001800 */
[----:B------:R-:W-:Y:S01]  /*d520*/  MOV R6, 0x1 ;  /* 0x0000000100067802 */ /* 0x000fe20000000f00 */
        /* <DEDUP_REMOVED lines=22> */
.L_x_202:
[----:B------:R-:W-:Y:S05]  /*d690*/  BSYNC.RECONVERGENT B1 ;  /* 0x0000000000017941 */ /* 0x000fea0003800200 */
.L_x_201:
        /* <DEDUP_REMOVED lines=67> */
.L_x_204:
[----:B------:R-:W-:Y:S05]  /*dad0*/  BSYNC.RECONVERGENT B0 ;  /* 0x0000000000007941 */ /* 0x000fea0003800200 */
.L_x_203:
[----:B------:R-:W-:Y:S01]  /*dae0*/  DFMA R220, -R2, R10, 145 ;  /* 0x4062200002dc742b */ /* 0x000fe2000000010a */
[----:B------:R-:W-:Y:S01]  /*daf0*/  UMOV UR4, 0x49c6e089 ;  /* 0x49c6e08900047882 */ /* 0x000fe20000000000 */
[----:B------:R-:W-:Y:S01]  /*db00*/  UMOV UR5, 0x3ea73684 ;  /* 0x3ea7368400057882 */ /* 0x000fe20000000000 */
[----:B------:R-:W-:Y:S01]  /*db10*/  IMAD.WIDE R38, R15, 0x8, R38 ;  /* 0x000000080f267825 */ /* 0x000fe200078e0226 */
[----:B------:R-:W-:Y:S01]  /*db20*/  DMUL R4, R4, UR4 ;  /* 0x0000000404047c28 */ /* 0x000fe20008000000 */
[----:B------:R-:W-:Y:S03]  /*db30*/  BSSY.RECONVERGENT B1, `(.L_x_205) ;  /* 0x000000d000017945 */ /* 0x000fe60003800200 */
[----:B------:R-:W-:-:S04]  /*db40*/  DFMA R220, R12, R220, R10 ;  /* 0x000000dc0cdc722b */ /* 0x000fc8000000000a */
[----:B------:R-:W-:-:S06]  /*db50*/  DMUL R4, R36, R4 ;  /* 0x0000000424047228 */ /* 0x000fcc0000000000 */
        /* <DEDUP_REMOVED lines=10> */
.L_x_206:
[----:B------:R-:W-:Y:S05]  /*dc00*/  BSYNC.RECONVERGENT B1 ;  /* 0x0000000000017941 */ /* 0x000fea0003800200 */
.L_x_205:
        /* <DEDUP_REMOVED lines=68> */
.L_x_208:
[----:B------:R-:W-:Y:S05]  /*e050*/  BSYNC.RECONVERGENT B0 ;  /* 0x0000000000007941 */ /* 0x000fea0003800200 */
.L_x_207:
        /* <DEDUP_REMOVED lines=16> */
.L_x_210:
[----:B------:R-:W-:Y:S05]  /*e160*/  BSYNC.RECONVERGENT B1 ;  /* 0x0000000000017941 */ /* 0x000fea0003800200 */
.L_x_209:
        /* <DEDUP_REMOVED lines=68> */
.L_x_212:
[----:B------:R-:W-:Y:S05]  /*e5b0*/  BSYNC.RECONVERGENT B0 ;  /* 0x0000000000007941 */ /* 0x000fea0003800200 */
.L_x_211:
        /* <DEDUP_REMOVED lines=16> */
.L_x_214:
[----:B------:R-:W-:Y:S05]  /*e6c0*/  BSYNC.RECONVERGENT B1 ;  /* 0x0000000000017941 */ /* 0x000fea0003800200 */
.L_x_213:
        /* <DEDUP_REMOVED lines=68> */
.L_x_216:
[----:B------:R-:W-:Y:S05]  /*eb10*/  BSYNC.RECONVERGENT B0 ;  /* 0x0000000000007941 */ /* 0x000fea0003800200 */
.L_x_215:
        /* <DEDUP_REMOVED lines=16> */
.L_x_218:
[----:B------:R-:W-:Y:S05]  /*ec20*/  BSYNC.RECONVERGENT B1 ;  /* 0x0000000000017941 */ /* 0x000fea0003800200 */
.L_x_217:
        /* <DEDUP_REMOVED lines=9> */
[----:B------:R-:W-:Y:S05]  /*ecc0*/  BSSY.RECONVERGENT B0, `(.L_x_219) ;  /* 0x000003c000007945 */ /* 0x000fea0003800200 */
[----:B------:R-:W2:Y:S02]  /*ecd0*/  LDC.64 R50, c[0x4][RZ] ;  /* 0x01000000ff327b82 */ /* 0x000ea40000000a00 */
        /* <DEDUP_REMOVED lines=45> */
[----:B-12---:R-:W-:Y:S06]  /*efb0*/  @!P0 BRA `(.L_x_220) ;  /* 0x0000000000308947 */ /* 0x006fec0003800000 */
        /* <DEDUP_REMOVED lines=12> */
.L_x_220:
[----:B------:R-:W-:Y:S05]  /*f080*/  BSYNC.RECONVERGENT B0 ;  /* 0x0000000000007941 */ /* 0x000fea0003800200 */
.L_x_219:
[----:B------:R-:W-:Y:S01]  /*f090*/  DFMA R220, R14, R12, R10 ;  /* 0x0000000c0edc722b */ /* 0x000fe2000000000a */
[----:B------:R-:W-:Y:S01]  /*f0a0*/  IMAD R43, R16, 0x10, R43 ;  /* 0x00000010102b7824 */ /* 0x000fe200078e022b */
[----:B------:R-:W-:Y:S01]  /*f0b0*/  UMOV UR4, 0x7b8bc236 ;  /* 0x7b8bc23600047882 */ /* 0x000fe20000000000 */
[----:B------:R-:W-:Y:S01]  /*f0c0*/  UMOV UR5, 0x3d8d06f0 ;  /* 0x3d8d06f000057882 */ /* 0x000fe20000000000 */
[----:B------:R-:W-:Y:S01]  /*f0d0*/  BSSY.RECONVERGENT B1, `(.L_x_221) ;  /* 0x000000d000017945 */ /* 0x000fe20003800200 */
[----:B------:R-:W-:Y:S01]  /*f0e0*/  DMUL R4, R4, UR4 ;  /* 0x0000000404047c28 */ /* 0x000fe20008000000 */
[----:B------:R-:W-:-:S04]  /*f0f0*/  IMAD.WIDE R50, R43, 0x8, R50 ;  /* 0x000000082b327825 */ /* 0x000fc800078e0232 */
[----:B------:R-:W-:Y:S02]  /*f100*/  FFMA R0, RZ, R3, R221 ;  /* 0x00000003ff007223 */ /* 0x000fe400000000dd */
[----:B------:R0:W-:Y:S03]  /*f110*/  STG.E.64 desc[UR16][R50.64], R4 ;  /* 0x0000000432007986 */ /* 0x0001e6000c101b10 */
        /* <DEDUP_REMOVED lines=8> */
.L_x_222:
[----:B------:R-:W-:Y:S05]  /*f1a0*/  BSYNC.RECONVERGENT B1 ;  /* 0x0000000000017941 */ /* 0x000fea0003800200 */
.L_x_221:
[----:B------:R-:W-:Y:S01]  /*f1b0*/  IMAD.MOV.U32 R8, RZ, RZ, 0x652b82fe ;  /* 0x652b82feff087424 */ /* 0x000fe200078e00ff */
[----:B------:R-:W-:Y:S01]  /*f1c0*/  UMOV UR4, 0xfefa39ef ;  /* 0xfefa39ef00047882 */ /* 0x000fe20000000000 */
[----:B------:R-:W-:Y:S01]  /*f1d0*/  IMAD.MOV.U32 R9, RZ, RZ, 0x3ff71547 ;  /* 0x3ff71547ff097424 */ /* 0x000fe200078e00ff */
[----:B------:R-:W-:Y:S01]  /*f1e0*/  UMOV UR5, 0x3fe62e42 ;  /* 0x3fe62e4200057882 */ /* 0x000fe20000000000 */
[----:B------:R-:W0:Y:S01]  /*f1f0*/  LDC R11, c[0x0][0x428] ;  /* 0x00010a00ff0b7b82 */ /* 0x000e220000000800 */
        /* <DEDUP_REMOVED lines=41> */
[----:B0-----:R-:W-:Y:S06]  /*f490*/  @!P0 BRA `(.L_x_224) ;  /* 0x0000000000308947 */ /* 0x001fec0003800000 */
        /* <DEDUP_REMOVED lines=12> */
.L_x_224:
[----:B------:R-:W-:Y:S05]  /*f560*/  BSYNC.RECONVERGENT B0 ;  /* 0x0000000000007941 */ /* 0x000fea0003800200 */
.L_x_223:
        /* <DEDUP_REMOVED lines=13> */
[----:B------:R-:W-:Y:S02]  /*f640*/  MOV R11, 0x400a6666 ;  /* 0x400a6666000b7802 */ /* 0x000fe40000000f00 */
[----:B------:R-:W-:-:S04]  /*f650*/  MOV R0, 0xf680 ;  /* 0x0000f68000007802 */ /* 0x000fc80000000f00 */
[----:B------:R-:W-:-:S07]  /*f660*/  IMAD.MOV.U32 R29, RZ, RZ, R13 ;  /* 0x000000ffff1d7224 */ /* 0x000fce00078e000d */
[----:B0-----:R-:W-:Y:S05]  /*f670*/  CALL.REL.NOINC `($_Z10RosenbrockPdddS_PiiiiiiddddddddPKdS2_S2_S2_S2_i$__internal_accurate_pow) ;  /* 0x000004f400a87944 */ /* 0x001fea0003c00000 */
[----:B------:R-:W-:Y:S05]  /*f680*/  BSYNC.RECONVERGENT B1 ;  /* 0x0000000000017941 */ /* 0x000fea0003800200 */
.L_x_227:
[----:B------:R-:W-:Y:S02]  /*f690*/  FSEL R6, R11, RZ, P0 ;  /* 0x000000ff0b067208 */ /* 0x000fe40000000000 */
[----:B------:R-:W-:-:S07]  /*f6a0*/  FSEL R7, R22, -QNAN , P0 ;  /* 0xfff8000016077808 */ /* 0x000fce0000000000 */
.L_x_226:
[----:B------:R-:W-:Y:S05]  /*f6b0*/  BSYNC.RECONVERGENT B0 ;  /* 0x0000000000007941 */ /* 0x000fea0003800200 */
.L_x_225:
[----:B------:R-:W1:Y:S01]  /*f6c0*/  MUFU.RCP64H R9, 5.9999960555501274939e-10 ;  /* 0x3e049da700097908 */ /* 0x000e620000001800 */
[----:B------:R-:W-:Y:S01]  /*f6d0*/  UMOV UR4, 0x66666666 ;  /* 0x6666666600047882 */ /* 0x000fe20000000000 */
[----:B------:R-:W-:Y:S01]  /*f6e0*/  UMOV UR5, 0x400a6666 ;  /* 0x400a666600057882 */ /* 0x000fe20000000000 */
[----:B------:R-:W-:Y:S01]  /*f6f0*/  IMAD.MOV.U32 R12, RZ, RZ, -0x1c9e31b4 ;  /* 0xe361ce4cff0c7424 */ /* 0x000fe200078e00ff */
[----:B0-----:R-:W-:Y:S01]  /*f700*/  DADD R4, R30, UR4 ;  /* 0x000000041e047e29 */ /* 0x001fe20008000000 */
[----:B------:R-:W-:Y:S01]  /*f710*/  IMAD.MOV.U32 R13, RZ, RZ, 0x3e049da7 ;  /* 0x3e049da7ff0d7424 */ /* 0x000fe200078e00ff */
[----:B------:R-:W-:Y:S01]  /*f720*/  MOV R8, 0x1 ;  /* 0x0000000100087802 */ /* 0x000fe20000000f00 */
[----:B------:R-:W-:Y:S07]  /*f730*/  BSSY.RECONVERGENT B0, `(.L_x_228) ;  /* 0x000000d000007945 */ /* 0x000fee0003800200 */
        /* <DEDUP_REMOVED lines=12> */
.L_x_229:
[----:B------:R-:W-:Y:S05]  /*f800*/  BSYNC.RECONVERGENT B0 ;  /* 0x0000000000007941 */ /* 0x000fea0003800200 */
.L_x_228:
[----:B------:R-:W-:Y:S01]  /*f810*/  UMOV UR4, 0xdec09908 ;  /* 0xdec0990800047882 */ /* 0x000fe20000000000 */
[----:B------:R-:W-:Y:S01]  /*f820*/  UMOV UR5, 0x39f77397 ;  /* 0x39f7739700057882 */ /* 0x000fe20000000000 */
[----:B------:R-:W-:Y:S01]  /*f830*/  DSETP.NEU.AND P0, PT, R30, 1, PT ;  /* 0x3ff000001e00742a */ /* 0x000fe20003f0d000 */
[----:B------:R-:W-:Y:S01]  /*f840*/  BSSY.RECONVERGENT B1, `(.L_x_230) ;  /* 0x0000016000017945 */ /* 0x000fe20003800200 */
[----:B------:R-:W-:Y:S02]  /*f850*/  DMUL R6, R6, UR4 ;  /* 0x0000000406067c28 */ /* 0x000fe40008000000 */
[----:B------:R-:W-:-:S08]  /*f860*/  DFMA R4, R10, -R12, 1 ;  /* 0x3ff000000a04742b */ /* 0x000fd0000000080c */
[----:B------:R-:W-:Y:S01]  /*f870*/  FSEL R32, R6, -6.93906626140595814400e+18, P0 ;  /* 0xdec0990806207808 */ /* 0x000fe20000000000 */
[----:B------:R-:W-:Y:S01]  /*f880*/  DFMA R4, R10, R4, R10 ;  /* 0x000000040a04722b */ /* 0x000fe2000000000a */
[----:B------:R-:W-:-:S06]  /*f890*/  FSEL R33, R7, 0.00047197632375173270702, P0 ;  /* 0x39f7739707217808 */ /* 0x000fcc0000000000 */
[----:B------:R-:W-:-:S08]  /*f8a0*/  DMUL R32, R36, R32 ;  /* 0x0000002024207228 */ /* 0x000fd00000000000 */
[----:B------:R-:W-:Y:S02]  /*f8b0*/  DMUL R34, R32, R4 ;  /* 0x0000000420227228 */ /* 0x000fe40000000000 */
[----:B------:R-:W-:-:S06]  /*f8c0*/  FSETP.GEU.AND P1, PT, |R33|, 6.5827683646048100446e-37, PT ;  /* 0x036000002100780b */ /* 0x000fcc0003f2e200 */
[----:B------:R-:W-:-:S08]  /*f8d0*/  DFMA R6, R34, -R12, R32 ;  /* 0x8000000c2206722b */ /* 0x000fd00000000020 */
[----:B------:R-:W-:-:S10]  /*f8e0*/  DFMA R34, R4, R6, R34 ;  /* 0x000000060422722b */ /* 0x000fd40000000022 */
[----:B------:R-:W-:-:S05]  /*f8f0*/  FFMA R0, RZ, 0.12950764596462249756, R35 ;  /* 0x3e049da7ff007823 */ /* 0x000fca0000000023 */
        /* <DEDUP_REMOVED lines=10> */
.L_x_231:
[----:B------:R-:W-:Y:S05]  /*f9a0*/  BSYNC.RECONVERGENT B1 ;  /* 0x0000000000017941 */ /* 0x000fea0003800200 */
.L_x_230:
        /* <DEDUP_REMOVED lines=31> */
[----:B------:R-:W-:Y:S01]  /*fba0*/  BSSY.RECONVERGENT B0, `(.L_x_232) ;  /* 0x000005d000007945 */ /* 0x000fe20003800200 */
[----:B------:R-:W-:Y:S01]  /*fbb0*/  IMAD.MOV.U32 R0, RZ, RZ, R35 ;  /* 0x000000ffff007224 */ /* 0x000fe200078e0023 */
        /* <DEDUP_REMOVED lines=22> */
[----:B------:R-:W-:Y:S01]  /*fd20*/  IMAD.MOV.U32 R4, RZ, RZ, R34 ;  /* 0x000000ffff047224 */ /* 0x000fe200078e0022 */
[----:B------:R-:W-:Y:S01]  /*fd30*/  MOV R5, R35 ;  /* 0x0000002300057202 */ /* 0x000fe20000000f00 */
[----:B------:R-:W-:-:S05]  /*fd40*/  @!P0 DMUL R4, R34, 1.80143985094819840000e+16 ;  /* 0x4350000022048828 */ /* 0x000fca0000000000 */
[----:B------:R-:W-:Y:S01]  /*fd50*/  DADD R10, R10, -R22 ;  /* 0x000000000a0a7229 */ /* 0x000fe20000000816 */
[----:B------:R-:W-:Y:S01]  /*fd60*/  MOV R22, 0x3b39803f ;  /* 0x3b39803f00167802 */ /* 0x000fe20000000f00 */
[----:B------:R-:W-:-:S03]  /*fd70*/  IMAD.MOV.U32 R23, RZ, RZ, 0x3c7abc9e ;  /* 0x3c7abc9eff177424 */ /* 0x000fc600078e00ff */
[----:B------:R-:W-:-:S03]  /*fd80*/  @!P0 IMAD.MOV.U32 R0, RZ, RZ, R5 ;  /* 0x000000ffff008224 */ /* 0x000fc600078e0005 */
[----:B------:R-:W-:Y:S01]  /*fd90*/  DFMA R10, R22, -UR30, R10 ;  /* 0x8000001e160a7c2b */ /* 0x000fe2000800000a */
[----:B------:R-:W-:Y:S01]  /*fda0*/  UMOV UR30, 0x1526e50e ;  /* 0x1526e50e001e7882 */ /* 0x000fe20000000000 */
[----:B------:R-:W-:Y:S01]  /*fdb0*/  IADD3 R8, PT, PT, R0, -0x1, RZ ;  /* 0xffffffff00087810 */ /* 0x000fe20007ffe0ff */
[----:B------:R-:W-:-:S03]  /*fdc0*/  UMOV UR31, 0x3fdbcb7b ;  /* 0x3fdbcb7b001f7882 */ /* 0x000fc60000000000 */
[----:B------:R-:W-:Y:S02]  /*fdd0*/  ISETP.GT.U32.AND P1, PT, R8, 0x7feffffe, PT ;  /* 0x7feffffe0800780c */ /* 0x000fe40003f24070 */
[----:B------:R-:W-:Y:S01]  /*fde0*/  DADD R10, R16, R10 ;  /* 0x00000000100a7229 */ /* 0x000fe2000000000a */
[----:B------:R-:W-:Y:S01]  /*fdf0*/  IMAD.MOV.U32 R17, RZ, RZ, -0x3ff ;  /* 0xfffffc01ff117424 */ /* 0x000fe200078e00ff */
[----:B------:R-:W-:-:S06]  /*fe00*/  @!P0 MOV R17, 0xfffffbcb ;  /* 0xfffffbcb00118802 */ /* 0x000fcc0000000f00 */
[----:B------:R-:W-:-:S08]  /*fe10*/  DMUL R6, R10, UR4 ;  /* 0x000000040a067c28 */ /* 0x000fd00008000000 */
[----:B------:R-:W-:Y:S01]  /*fe20*/  DFMA R24, R10, UR30, R6 ;  /* 0x0000001e0a187c2b */ /* 0x000fe20008000006 */
[----:B------:R-:W-:Y:S02]  /*fe30*/  IMAD.MOV.U32 R6, RZ, RZ, R34 ;  /* 0x000000ffff067224 */ /* 0x000fe400078e0022 */
[----:B------:R-:W-:Y:S01]  /*fe40*/  @!P0 IMAD.MOV.U32 R6, RZ, RZ, R4 ;  /* 0x000000ffff068224 */ /* 0x000fe200078e0004 */
[----:B------:R-:W-:Y:S07]  /*fe50*/  @P1 BRA `(.L_x_233) ;  /* 0x0000000000ac1947 */ /* 0x000fee0003800000 */
        /* <DEDUP_REMOVED lines=8> */
[----:B------:R-:W-:Y:S02]  /*fee0*/  @P0 IADD3 R7, PT, PT, R5, -0x100000, RZ ;  /* 0xfff0000005070810 */ /* 0x000fe40007ffe0ff */
[----:B------:R-:W-:-:S03]  /*fef0*/  @P0 IADD3 R17, PT, PT, R17, 0x1, RZ ;  /* 0x0000000111110810 */ /* 0x000fc60007ffe0ff */
[----:B------:R-:W-:Y:S01]  /*ff00*/  @P0 IMAD.MOV.U32 R5, RZ, RZ, R7 ;  /* 0x000000ffff050224 */ /* 0x000fe200078e0007 */
[----:B------:R-:W-:Y:S01]  /*ff10*/  LOP3.LUT R16, R17, 0x80000000, RZ, 0x3c, !PT ;  /* 0x8000000011107812 */ /* 0x000fe200078e3cff */
[----:B------:R-:W-:-:S04]  /*ff20*/  IMAD.MOV.U32 R17, RZ, RZ, 0x43300000 ;  /* 0x43300000ff117424 */ /* 0x000fc800078e00ff */
[C---:B------:R-:W-:Y:S02]  /*ff30*/  DADD R6, R4.reuse, 1 ;  /* 0x3ff0000004067429 */ /* 0x040fe40000000000 */
[----:B------:R-:W-:Y:S02]  /*ff40*/  DADD R4, R4, -1 ;  /* 0xbff0000004047429 */ /* 0x000fe40000000000 */
[----:B------:R-:W-:Y:S02]  /*ff50*/  DADD R16, R16, -UR32 ;  /* 0x8000002010107e29 */ /* 0x000fe40008000000 */
        /* <DEDUP_REMOVED lines=27> */
.L_x_233:
[----:B------:R-:W-:Y:S01]  /*10110*/  IMAD.MOV.U32 R6, RZ, RZ, 0x0 ;  /* 0x00000000ff067424 */ /* 0x000fe200078e00ff */
[----:B------:R-:W-:Y:S02]  /*10120*/  MOV R7, 0x7ff00000 ;  /* 0x7ff0000000077802 */ /* 0x000fe40000000f00 */
[----:B------:R-:W-:-:S04]  /*10130*/  LOP3.LUT P0, RZ, R5, 0x7fffffff, RZ, 0xc0, !PT ;  /* 0x7fffffff05ff7812 */ /* 0x000fc8000780c0ff */
[----:B------:R-:W-:-:S10]  /*10140*/  DFMA R6, R4, R6, +INF ;  /* 0x7ff000000406742b */ /* 0x000fd40000000006 */
[----:B------:R-:W-:Y:S02]  /*10150*/  FSEL R4, R6, RZ, P0 ;  /* 0x000000ff06047208 */ /* 0x000fe40000000000 */
[----:B------:R-:W-:-:S07]  /*10160*/  FSEL R5, R7, -QNAN , P0 ;  /* 0xfff0000007057808 */ /* 0x000fce0000000000 */
.L_x_234:
[----:B------:R-:W-:Y:S05]  /*10170*/  BSYNC.RECONVERGENT B0 ;  /* 0x0000000000007941 */ /* 0x000fea0003800200 */
.L_x_232:
        /* <DEDUP_REMOVED lines=24> */
.L_x_236:
[----:B------:R-:W-:Y:S05]  /*10300*/  BSYNC.RECONVERGENT B1 ;  /* 0x0000000000017941 */ /* 0x000fea0003800200 */
.L_x_235:
        /* <DEDUP_REMOVED lines=8> */
.L_x_237:
        /* <DEDUP_REMOVED lines=15> */
.L_x_239:
[----:B------:R-:W-:Y:S05]  /*10480*/  BSYNC.RECONVERGENT B0 ;  /* 0x0000000000007941 */ /* 0x000fea0003800200 */
.L_x_238:
        /* <DEDUP_REMOVED lines=19> */
.L_x_241:
[----:B------:R-:W-:Y:S05]  /*105c0*/  BSYNC.RECONVERGENT B0 ;  /* 0x0000000000007941 */ /* 0x000fea0003800200 */
.L_x_240:
        /* <DEDUP_REMOVED lines=10> */
.L_x_242:
        /* <DEDUP_REMOVED lines=9> */
[----:B------:R-:W-:Y:S02]  /*10700*/  ISETP.GE.AND P0, PT, R31, RZ, PT ;  /* 0x000000ff1f00720c */ /* 0x000fe40003f06270 */
[----:B------:R-:W-:-:S02]  /*10710*/  FSETP.GEU.AND P4, PT, |R33|, 6.5827683646048100446e-37, PT ;  /* 0x036000002100780b */ /* 0x000fc40003f8e200 */
        /* <DEDUP_REMOVED lines=22> */
.L_x_244:
[----:B------:R-:W-:Y:S05]  /*10880*/  BSYNC.RECONVERGENT B0 ;  /* 0x0000000000007941 */ /* 0x000fea0003800200 */
.L_x_243:
        /* <DEDUP_REMOVED lines=8> */
.L_x_246:
[----:B------:R-:W-:Y:S05]  /*10910*/  BSYNC.RECONVERGENT B1 ;  /* 0x0000000000017941 */ /* 0x000fea0003800200 */
.L_x_245:
[----:B------:R-:W0:Y:S01]  /*10920*/  LDC R7, c[0x0][0x428] ;  /* 0x00010a00ff077b82 */ /* 0x000e220000000800 */
[----:B------:R-:W-:Y:S01]  /*10930*/  DMUL R220, R220, R4 ;  /* 0x00000004dcdc7228 */ /* 0x000fe20000000000 */
[----:B------:R-:W-:Y:S01]  /*10940*/  BSSY.RECONVERGENT B0, `(.L_x_247) ;  /* 0x0000009000007945 */ /* 0x000fe20003800200 */
[----:B------:R-:W-:Y:S01]  /*10950*/  DADD R12, -RZ, |R30| ;  /* 0x00000000ff0c7229 */ /* 0x000fe2000000051e */
[----:B------:R-:W-:Y:S01]  /*10960*/  IMAD.MOV.U32 R28, RZ, RZ, RZ ;  /* 0x000000ffff1c7224 */ /* 0x000fe200078e00ff */
[----:B------:R-:W-:Y:S02]  /*10970*/  MOV R11, 0x40080000 ;  /* 0x40080000000b7802 */ /* 0x000fe40000000f00 */
[----:B------:R-:W-:-:S06]  /*10980*/  MOV R0, 0x109d0 ;  /* 0x000109d000007802 */ /* 0x000fcc0000000f00 */
[----:B------:R-:W-:Y:S02]  /*10990*/  IMAD.MOV.U32 R29, RZ, RZ, R13 ;  /* 0x000000ffff1d7224 */ /* 0x000fe400078e000d */
[----:B0-----:R-:W-:-:S05]  /*109a0*/  IMAD.WIDE R50, R7, 0x8, R50 ;  /* 0x0000000807327825 */ /* 0x001fca00078e0232 */
[----:B------:R0:W-:Y:S02]  /*109b0*/  STG.E.64 desc[UR16][R50.64], R220 ;  /* 0x000000dc32007986 */ /* 0x0001e4000c101b10 */
[----:B0-----:R-:W-:Y:S05]  /*109c0*/  CALL.REL.NOINC `($_Z10RosenbrockPdddS_PiiiiiiddddddddPKdS2_S2_S2_S2_i$__internal_accurate_pow) ;  /* 0x000004e000d47944 */ /* 0x001fea0003c00000 */
[----:B------:R-:W-:Y:S05]  /*109d0*/  BSYNC.RECONVERGENT B0 ;  /* 0x0000000000007941 */ /* 0x000fea0003800200 */
.L_x_247:
[----:B------:R-:W0:Y:S01]  /*109e0*/  MUFU.RCP64H R7, 1.999999055257717373e-10 ;  /* 0x3deb7cdf00077908 */ /* 0x000e220000001800 */
[----:B------:R-:W-:Y:S01]  /*109f0*/  DADD R4, R30, 3 ;  /* 0x400800001e047429 */ /* 0x000fe20000000000 */
[----:B------:R-:W-:Y:S01]  /*10a00*/  IMAD.MOV.U32 R14, RZ, RZ, -0x26284245 ;  /* 0xd9d7bdbbff0e7424 */ /* 0x000fe200078e00ff */
[----:B------:R-:W-:Y:S01]  /*10a10*/  MOV R6, 0x1 ;  /* 0x0000000100067802 */ /* 0x000fe20000000f00 */
[----:B------:R-:W-:Y:S01]  /*10a20*/  IMAD.MOV.U32 R15, RZ, RZ, 0x3deb7cdf ;  /* 0x3deb7cdfff0f7424 */ /* 0x000fe200078e00ff */
[----:B------:R-:W-:Y:S01]  /*10a30*/  BSSY.RECONVERGENT B0, `(.L_x_248) ;  /* 0x0000016000007945 */ /* 0x000fe20003800200 */
[----:B------:R-:W-:Y:S02]  /*10a40*/  IMAD.MOV.U32 R12, RZ, RZ, R11 ;  /* 0x000000ffff0c7224 */ /* 0x000fe400078e000b */
[----:B------:R-:W-:-:S03]  /*10a50*/  IMAD.MOV.U32 R13, RZ, RZ, R22 ;  /* 0x000000ffff0d7224 */ /* 0x000fc600078e0016 */
[----:B------:R-:W-:-:S03]  /*10a60*/  LOP3.LUT R4, R5, 0x7ff00000, RZ, 0xc0, !PT ;  /* 0x7ff0000005047812 */ /* 0x000fc600078ec0ff */
[----:B------:R-:W-:Y:S01]  /*10a70*/  DADD R12, -RZ, -R12 ;  /* 0x00000000ff0c7229 */ /* 0x000fe2000000090c */
[----:B------:R-:W-:Y:S01]  /*10a80*/  ISETP.NE.AND P1, PT, R4, 0x7ff00000, PT ;  /* 0x7ff000000400780c */ /* 0x000fe20003f25270 */
[----:B0-----:R-:W-:-:S08]  /*10a90*/  DFMA R8, R6, -R14, 1 ;  /* 0x3ff000000608742b */ /* 0x001fd0000000080e */
[----:B------:R-:W-:Y:S01]  /*10aa0*/  FSEL R4, R12, R11, !P0 ;  /* 0x0000000b0c047208 */ /* 0x000fe20004000000 */
[----:B------:R-:W-:Y:S01]  /*10ab0*/  DFMA R8, R8, R8, R8 ;  /* 0x000000080808722b */ /* 0x000fe20000000008 */
[----:B------:R-:W-:Y:S01]  /*10ac0*/  FSEL R5, R13, R22, !P0 ;  /* 0x000000160d057208 */ /* 0x000fe20004000000 */
[----:B------:R-:W-:Y:S01]  /*10ad0*/  @!P3 IMAD.MOV.U32 R5, RZ, RZ, R31 ;  /* 0x000000ffff05b224 */ /* 0x000fe200078e001f */
[----:B------:R-:W-:-:S05]  /*10ae0*/  @!P3 MOV R4, RZ ;  /* 0x000000ff0004b202 */ /* 0x000fca0000000f00 */
[----:B------:R-:W-:Y:S01]  /*10af0*/  DFMA R8, R6, R8, R6 ;  /* 0x000000080608722b */ /* 0x000fe20000000006 */
[----:B------:R-:W-:Y:S10]  /*10b00*/  @P1 BRA `(.L_x_249) ;  /* 0x0000000000201947 */ /* 0x000ff40003800000 */
[----:B------:R-:W-:-:S14]  /*10b10*/  DSETP.NAN.AND P0, PT, R30, R30, PT ;  /* 0x0000001e1e00722a */ /* 0x000fdc0003f08000 */
[----:B------:R-:W-:Y:S01]  /*10b20*/  @P0 DADD R4, R30, 3 ;  /* 0x400800001e040429 */ /* 0x000fe20000000000 */
[----:B------:R-:W-:Y:S10]  /*10b30*/  @P0 BRA `(.L_x_249) ;  /* 0x0000000000140947 */ /* 0x000ff40003800000 */
[----:B------:R-:W-:-:S14]  /*10b40*/  DSETP.NEU.AND P0, PT, |R30|, +INF , PT ;  /* 0x7ff000001e00742a */ /* 0x000fdc0003f0d200 */
[----:B------:R-:W-:Y:S01]  /*10b50*/  @!P0 IMAD.MOV.U32 R0, RZ, RZ, -0x100000 ;  /* 0xfff00000ff008424 */ /* 0x000fe200078e00ff */
[----:B------:R-:W-:Y:S02]  /*10b60*/  @!P0 ISETP.GE.AND P1, PT, R31, RZ, PT ;  /* 0x000000ff1f00820c */ /* 0x000fe40003f26270 */
[----:B------:R-:W-:Y:S02]  /*10b70*/  @!P0 MOV R4, RZ ;  /* 0x000000ff00048202 */ /* 0x000fe40000000f00 */
[----:B------:R-:W-:-:S09]  /*10b80*/  @!P0 SEL R5, R0, 0x7ff00000, !P1 ;  /* 0x7ff0000000058807 */ /* 0x000fd20004800000 */
.L_x_249:
[----:B------:R-:W-:Y:S05]  /*10b90*/  BSYNC.RECONVERGENT B0 ;  /* 0x0000000000007941 */ /* 0x000fea0003800200 */
.L_x_248:
[----:B------:R-:W-:Y:S01]  /*10ba0*/  UMOV UR4, 0xb18def33 ;  /* 0xb18def3300047882 */ /* 0x000fe20000000000 */
[----:B------:R-:W-:Y:S01]  /*10bb0*/  UMOV UR5, 0x39deee40 ;  /* 0x39deee4000057882 */ /* 0x000fe20000000000 */
[----:B------:R-:W-:Y:S01]  /*10bc0*/  DSETP.NEU.AND P0, PT, R30, 1, PT ;  /* 0x3ff000001e00742a */ /* 0x000fe20003f0d000 */
[----:B------:R-:W-:Y:S01]  /*10bd0*/  BSSY.RECONVERGENT B1, `(.L_x_250) ;  /* 0x0000016000017945 */ /* 0x000fe20003800200 */
[----:B------:R-:W-:Y:S02]  /*10be0*/  DMUL R4, R4, UR4 ;  /* 0x0000000404047c28 */ /* 0x000fe40008000000 */
[----:B------:R-:W-:-:S08]  /*10bf0*/  DFMA R6, R8, -R14, 1 ;  /* 0x3ff000000806742b */ /* 0x000fd0000000080e */
[----:B------:R-:W-:Y:S01]  /*10c00*/  FSEL R32, R4, -4.1308338971646207938e-09, P0 ;  /* 0xb18def3304207808 */ /* 0x000fe20000000000 */
[----:B------:R-:W-:Y:S01]  /*10c10*/  DFMA R6, R8, R6, R8 ;  /* 0x000000060806722b */ /* 0x000fe20000000008 */
[----:B------:R-:W-:-:S06]  /*10c20*/  FSEL R33, R5, 0.00042520649731159210205, P0 ;  /* 0x39deee4005217808 */ /* 0x000fcc0000000000 */
[----:B------:R-:W-:-:S08]  /*10c30*/  DMUL R32, R36, R32 ;  /* 0x0000002024207228 */ /* 0x000fd00000000000 */
[----:B------:R-:W-:Y:S02]  /*10c40*/  DMUL R34, R32, R6 ;  /* 0x0000000620227228 */ /* 0x000fe40000000000 */
[----:B------:R-:W-:-:S06]  /*10c50*/  FSETP.GEU.AND P1, PT, |R33|, 6.5827683646048100446e-37, PT ;  /* 0x036000002100780b */ /* 0x000fcc0003f2e200 */
[----:B------:R-:W-:-:S08]  /*10c60*/  DFMA R4, R34, -R14, R32 ;  /* 0x8000000e2204722b */ /* 0x000fd00000000020 */
[----:B------:R-:W-:-:S10]  /*10c70*/  DFMA R34, R6, R4, R34 ;  /* 0x000000040622722b */ /* 0x000fd40000000022 */
[----:B------:R-:W-:-:S05]  /*10c80*/  FFMA R0, RZ, 0.11498426645994186401, R35 ;  /* 0x3deb7cdfff007823 */ /* 0x000fca0000000023 */
[----:B------:R-:W-:-:S13]  /*10c90*/  FSETP.GT.AND P0, PT, |R0|, 1.469367938527859385e-39, PT ;  /* 0x001000000000780b */ /* 0x000fda0003f04200 */
[----:B------:R-:W-:Y:S05]  /*10ca0*/  @P0 BRA P1, `(.L_x_251) ;  /* 0x0000000000200947 */ /* 0x000fea0000800000 */
[----:B------:R-:W-:Y:S01]  /*10cb0*/  IMAD.MOV.U32 R210, RZ, RZ, R32 ;  /* 0x000000ffffd27224 */ /* 0x000fe200078e0020 */
[----:B------:R-:W-:Y:S01]  /*10cc0*/  MOV R212, 0xd9d7bdbb ;  /* 0xd9d7bdbb00d47802 */ /* 0x000fe20000000f00 */
[----:B------:R-:W-:Y:S01]  /*10cd0*/  IMAD.MOV.U32 R211, RZ, RZ, R33 ;  /* 0x000000ffffd37224 */ /* 0x000fe200078e0021 */
[----:B------:R-:W-:Y:S01]  /*10ce0*/  MOV R0, 0x10d10 ;  /* 0x00010d1000007802 */ /* 0x000fe20000000f00 */
[----:B------:R-:W-:-:S07]  /*10cf0*/  IMAD.MOV.U32 R213, RZ, RZ, 0x3deb7cdf ;  /* 0x3deb7cdfffd57424 */ /* 0x000fce00078e00ff */
[----:B------:R-:W-:Y:S05]  /*10d00*/  CALL.REL.NOINC `($__internal_1_$__cuda_sm20_div_rn_f64_full) ;  /* 0x000004d400cc7944 */ /* 0x000fea0003c00000 */
[----:B------:R-:W-:Y:S01]  /*10d10*/  IMAD.MOV.U32 R34, RZ, RZ, R220 ;  /* 0x000000ffff227224 */ /* 0x000fe200078e00dc */
[----:B------:R-:W-:-:S07]  /*10d20*/  MOV R35, R221 ;  /* 0x000000dd00237202 */ /* 0x000fce0000000f00 */
.L_x_251:
[----:B------:R-:W-:Y:S05]  /*10d30*/  BSYNC.RECONVERGENT B1 ;  /* 0x0000000000017941 */ /* 0x000fea0003800200 */
.L_x_250:
[----:B------:R-:W0:Y:S01]  /*10d40*/  MUFU.RCP64H R5, 2.1999988555908203125 ;  /* 0x4001999900057908 */ /* 0x000e220000001800 */
[----:B------:R-:W-:Y:S02]  /*10d50*/  HFMA2 R4, -RZ, RZ, 0, 0 ;  /* 0x00000000ff047431 */ /* 0x000fe400000001ff */
[----:B------:R-:W-:Y:S01]  /*10d60*/  IMAD.MOV.U32 R6, RZ, RZ, -0x66666666 ;  /* 0x9999999aff067424 */ /* 0x000fe200078e00ff */
[----:B------:R-:W-:Y:S01]  /*10d70*/  UMOV UR4, 0x99999998 ;  /* 0x9999999800047882 */ /* 0x000fe20000000000 */
[----:B------:R-:W-:Y:S01]  /*10d80*/  IMAD.MOV.U32 R7, RZ, RZ, 0x40019999 ;  /* 0x40019999ff077424 */ /* 0x000fe200078e00ff */
[----:B------:R-:W-:Y:S01]  /*10d90*/  UMOV UR5, 0x3fc99999 ;  /* 0x3fc9999900057882 */ /* 0x000fe20000000000 */
[----:B------:R-:W-:Y:S01]  /*10da0*/  IMAD.MOV.U32 R18, RZ, RZ, -0x748574fc ;  /* 0x8b7a8b04ff127424 */ /* 0x000fe200078e00ff */
[----:B------:R-:W-:Y:S01]  /*10db0*/  UMOV UR10, 0x3ae80f1e ;  /* 0x3ae80f1e000a7882 */ /* 0x000fe20000000000 */
        /* <DEDUP_REMOVED lines=13> */
[----:B------:R-:W-:Y:S01]  /*10e90*/  MOV R20, 0xfefa39ef ;  /* 0xfefa39ef00147802 */ /* 0x000fe20000000f00 */
[----:B------:R-:W-:Y:S01]  /*10ea0*/  IMAD.MOV.U32 R21, RZ, RZ, 0x3fe62e42 ;  /* 0x3fe62e42ff157424 */ /* 0x000fe200078e00ff */
[----:B------:R-:W-:Y:S01]  /*10eb0*/  UMOV UR30, 0x0 ;  /* 0x00000000001e7882 */ /* 0x000fe20000000000 */
[----:B------:R-:W-:Y:S01]  /*10ec0*/  UMOV UR31, 0x3ff00000 ;  /* 0x3ff00000001f7882 */ /* 0x000fe20000000000 */
[----:B------:R-:W-:Y:S01]  /*10ed0*/  DFMA R6, R6, R6, R6 ;  /* 0x000000060606722b */ /* 0x000fe20000000006 */
[----:B------:R-:W-:Y:S01]  /*10ee0*/  UMOV UR28, 0x55555554 ;  /* 0x55555554001c7882 */ /* 0x000fe20000000000 */
[----:B------:R-:W-:Y:S01]  /*10ef0*/  UMOV UR29, 0x3fb55555 ;  /* 0x3fb55555001d7882 */ /* 0x000fe20000000000 */
[----:B------:R-:W-:Y:S01]  /*10f00*/  IMAD.MOV.U32 R22, RZ, RZ, -0x105c611 ;  /* 0xfefa39efff167424 */ /* 0x000fe200078e00ff */
[----:B------:R-:W-:Y:S01]  /*10f10*/  MOV R23, 0x3fe62e42 ;  /* 0x3fe62e4200177802 */ /* 0x000fe20000000f00 */
[----:B------:R-:W-:Y:S01]  /*10f20*/  IMAD.MOV.U32 R24, RZ, RZ, 0x3b39803f ;  /* 0x3b39803fff187424 */ /* 0x000fe200078e00ff */
[----:B------:R-:W-:Y:S01]  /*10f30*/  ISETP.GT.AND P0, PT, R35, 0xfffff, PT ;  /* 0x000fffff2300780c */ /* 0x000fe20003f04270 */
[----:B------:R-:W-:Y:S01]  /*10f40*/  IMAD.MOV.U32 R25, RZ, RZ, 0x3c7abc9e ;  /* 0x3c7abc9eff197424 */ /* 0x000fe200078e00ff */
[----:B------:R-:W-:Y:S01]  /*10f50*/  DFMA R6, R4, R6, R4 ;  /* 0x000000060406722b */ /* 0x000fe20000000004 */
[----:B------:R-:W-:Y:S01]  /*10f60*/  IMAD.MOV.U32 R0, RZ, RZ, R35 ;  /* 0x000000ffff007224 */ /* 0x000fe200078e0023 */
[----:B------:R-:W-:Y:S01]  /*10f70*/  BSSY.RECONVERGENT B0, `(.L_x_252) ;  /* 0x0000059000007945 */ /* 0x000fe20003800200 */
[----:B------:R-:W-:-:S05]  /*10f80*/  IMAD.MOV.U32 R27, RZ, RZ, -0x3ff ;  /* 0xfffffc01ff1b7424 */ /* 0x000fca00078e00ff */
[----:B------:R-:W-:-:S03]  /*10f90*/  DMUL R4, R6, UR4 ;  /* 0x0000000406047c28 */ /* 0x000fc60008000000 */
[----:B------:R-:W-:-:S05]  /*10fa0*/  @!P0 IMAD.MOV.U32 R27, RZ, RZ, -0x435 ;  /* 0xfffffbcbff1b8424 */ /* 0x000fca00078e00ff */
[----:B------:R-:W-:-:S08]  /*10fb0*/  DFMA R4, R6, UR4, R4 ;  /* 0x0000000406047c2b */ /* 0x000fd00008000004 */
[C---:B------:R-:W-:Y:S02]  /*10fc0*/  DMUL R8, R4.reuse, R4 ;  /* 0x0000000404087228 */ /* 0x040fe40000000000 */
[----:B------:R-:W-:Y:S02]  /*10fd0*/  DADD R12, -R4, UR4 ;  /* 0x00000004040c7e29 */ /* 0x000fe40008000100 */
[----:B------:R-:W-:-:S04]  /*10fe0*/  DFMA R14, R20, -UR30, R4 ;  /* 0x8000001e140e7c2b */ /* 0x000fc80008000004 */
[----:B------:R-:W-:Y:S02]  /*10ff0*/  DFMA R10, R8, UR10, R18 ;  /* 0x0000000a080a7c2b */ /* 0x000fe40008000012 */
[----:B------:R-:W-:Y:S02]  /*11000*/  DADD R12, R12, R12 ;  /* 0x000000000c0c7229 */ /* 0x000fe4000000000c */
[----:B------:R-:W-:-:S04]  /*11010*/  DFMA R16, -R22, -1, R14 ;  /* 0xbff000001610782b */ /* 0x000fc8000000010e */
[----:B------:R-:W-:Y:S02]  /*11020*/  DFMA R10, R8, R10, UR18 ;  /* 0x00000012080a7e2b */ /* 0x000fe4000800000a */
[C---:B------:R-:W-:Y:S01]  /*11030*/  DFMA R12, -R4.reuse, UR4, R12 ;  /* 0x00000004040c7c2b */ /* 0x040fe2000800010c */
[----:B------:R-:W-:Y:S01]  /*11040*/  UMOV UR4, 0xbaaafad3 ;  /* 0xbaaafad300047882 */ /* 0x000fe20000000000 */
[----:B------:R-:W-:Y:S01]  /*11050*/  DADD R16, -R4, R16 ;  /* 0x0000000004107229 */ /* 0x000fe20000000110 */
[----:B------:R-:W-:-:S03]  /*11060*/  UMOV UR5, 0x3c695355 ;  /* 0x3c69535500057882 */ /* 0x000fc60000000000 */
[----:B------:R-:W-:Y:S02]  /*11070*/  DFMA R10, R8, R10, UR20 ;  /* 0x00000014080a7e2b */ /* 0x000fe4000800000a */
[----:B------:R-:W-:Y:S01]  /*11080*/  DMUL R12, R6, R12 ;  /* 0x0000000c060c7228 */ /* 0x000fe20000000000 */
[----:B------:R-:W-:Y:S01]  /*11090*/  MOV R6, R34 ;  /* 0x0000002200067202 */ /* 0x000fe20000000f00 */
[----:B------:R-:W-:Y:S01]  /*110a0*/  IMAD.MOV.U32 R7, RZ, RZ, R35 ;  /* 0x000000ffff077224 */ /* 0x000fe200078e0023 */
[----:B------:R-:W-:-:S03]  /*110b0*/  @!P0 DMUL R6, R34, 1.80143985094819840000e+16 ;  /* 0x4350000022068828 */ /* 0x000fc60000000000 */
[----:B------:R-:W-:-:S08]  /*110c0*/  DFMA R10, R8, R10, UR22 ;  /* 0x00000016080a7e2b */ /* 0x000fd0000800000a */
[----:B------:R-:W-:Y:S01]  /*110d0*/  DFMA R10, R8, R10, UR24 ;  /* 0x00000018080a7e2b */ /* 0x000fe2000800000a */
[----:B------:R-:W-:-:S07]  /*110e0*/  @!P0 MOV R0, R7 ;  /* 0x0000000700008202 */ /* 0x000fce0000000f00 */
[----:B------:R-:W-:-:S08]  /*110f0*/  DFMA R10, R8, R10, UR26 ;  /* 0x0000001a080a7e2b */ /* 0x000fd0000800000a */
[----:B------:R-:W-:-:S08]  /*11100*/  DFMA R10, R8, R10, UR28 ;  /* 0x0000001c080a7e2b */ /* 0x000fd0000800000a */
[----:B------:R-:W-:Y:S01]  /*11110*/  DMUL R10, R8, R10 ;  /* 0x0000000a080a7228 */ /* 0x000fe20000000000 */
[----:B------:R-:W-:-:S05]  /*11120*/  VIADD R8, R0, 0xffffffff ;  /* 0xffffffff00087836 */ /* 0x000fca0000000000 */
[----:B------:R-:W-:Y:S02]  /*11130*/  ISETP.GT.U32.AND P1, PT, R8, 0x7feffffe, PT ;  /* 0x7feffffe0800780c */ /* 0x000fe40003f24070 */
[----:B------:R-:W-:Y:S01]  /*11140*/  DFMA R10, R4, R10, R12 ;  /* 0x0000000a040a722b */ /* 0x000fe2000000000c */
[----:B------:R-:W-:Y:S01]  /*11150*/  MOV R8, R34 ;  /* 0x0000002200087202 */ /* 0x000fe20000000f00 */
[----:B------:R-:W-:-:S06]  /*11160*/  @!P0 IMAD.MOV.U32 R8, RZ, RZ, R6 ;  /* 0x000000ffff088224 */ /* 0x000fcc00078e0006 */
        /* <DEDUP_REMOVED lines=9> */
[----:B------:R-:W-:Y:S01]  /*11200*/  UMOV UR32, 0x80000000 ;  /* 0x8000000000207882 */ /* 0x000fe20000000000 */
[----:B------:R-:W-:Y:S01]  /*11210*/  MOV R10, RZ ;  /* 0x000000ff000a7202 */ /* 0x000fe20000000f00 */
[----:B------:R-:W-:Y:S01]  /*11220*/  UMOV UR33, 0x43300000 ;  /* 0x4330000000217882 */ /* 0x000fe20000000000 */
[----:B------:R-:W-:Y:S02]  /*11230*/  LOP3.LUT R7, R6, 0x3ff00000, RZ, 0xfc, !PT ;  /* 0x3ff0000006077812 */ /* 0x000fe400078efcff */
[----:B------:R-:W-:Y:S02]  /*11240*/  MOV R6, R8 ;  /* 0x0000000800067202 */ /* 0x000fe40000000f00 */
[----:B------:R-:W-:-:S13]  /*11250*/  ISETP.GE.U32.AND P0, PT, R7, 0x3ff6a09f, PT ;  /* 0x3ff6a09f0700780c */ /* 0x000fda0003f06070 */
[----:B------:R-:W-:-:S04]  /*11260*/  @P0 VIADD R9, R7, 0xfff00000 ;  /* 0xfff0000007090836 */ /* 0x000fc80000000000 */
        /* <DEDUP_REMOVED lines=14> */
[----:B------:R-:W-:-:S03]  /*11350*/  DADD R8, R8, R8 ;  /* 0x0000000008087229 */ /* 0x000fc60000000008 */
[----:B------:R-:W-:Y:S02]  /*11360*/  @P0 VIADD R18, R18, 0x1 ;  /* 0x0000000112120836 */ /* 0x000fe40000000000 */
[----:B------:R-:W-:-:S03]  /*11370*/  DFMA R16, R14, R16, UR18 ;  /* 0x000000120e107e2b */ /* 0x000fc60008000010 */
[----:B------:R-:W-:Y:S01]  /*11380*/  LOP3.LUT R18, R18, 0x80000000, RZ, 0x3c, !PT ;  /* 0x8000000012127812 */ /* 0x000fe200078e3cff */
[----:B------:R-:W-:-:S04]  /*11390*/  DFMA R8, R6, -R10, R8 ;  /* 0x8000000a0608722b */ /* 0x000fc80000000008 */
        /* <DEDUP_REMOVED lines=16> */
.L_x_253:
[----:B------:R-:W-:Y:S01]  /*114a0*/  MOV R8, 0x0 ;  /* 0x0000000000087802 */ /* 0x000fe20000000f00 */
[----:B------:R-:W-:Y:S01]  /*114b0*/  IMAD.MOV.U32 R9, RZ, RZ, 0x7ff00000 ;  /* 0x7ff00000ff097424 */ /* 0x000fe200078e00ff */
[----:B------:R-:W-:-:S05]  /*114c0*/  LOP3.LUT P0, RZ, R7, 0x7fffffff, RZ, 0xc0, !PT ;  /* 0x7fffffff07ff7812 */ /* 0x000fca000780c0ff */
[----:B------:R-:W-:-:S10]  /*114d0*/  DFMA R8, R6, R8, +INF ;  /* 0x7ff000000608742b */ /* 0x000fd40000000008 */
[----:B------:R-:W-:Y:S02]  /*114e0*/  FSEL R6, R8, RZ, P0 ;  /* 0x000000ff08067208 */ /* 0x000fe40000000000 */
[----:B------:R-:W-:-:S07]  /*114f0*/  FSEL R7, R9, -QNAN , P0 ;  /* 0xfff0000009077808 */ /* 0x000fce0000000000 */
.L_x_254:
[----:B------:R-:W-:Y:S05]  /*11500*/  BSYNC.RECONVERGENT B0 ;  /* 0x0000000000007941 */ /* 0x000fea0003800200 */
.L_x_252:
[----:B------:R-:W-:Y:S01]  /*11510*/  IMAD.MOV.U32 R212, RZ, RZ, -0x7ae147ae ;  /* 0x851eb852ffd47424 */ /* 0x000fe200078e00ff */
[----:B------:R-:W-:Y:S01]  /*11520*/  MOV R213, 0x3ff451eb ;  /* 0x3ff451eb00d57802 */ /* 0x000fe20000000f00 */
        /* <DEDUP_REMOVED lines=20> */
[----:B------:R-:W-:Y:S01]  /*11670*/  IMAD.MOV.U32 R4, RZ, RZ, R220 ;  /* 0x000000ffff047224 */ /* 0x000fe200078e00dc */
[----:B------:R-:W-:-:S07]  /*11680*/  MOV R5, R221 ;  /* 0x000000dd00057202 */ /* 0x000fce0000000f00 */
.L_x_256:
[----:B------:R-:W-:Y:S05]  /*11690*/  BSYNC.RECONVERGENT B1 ;  /* 0x0000000000017941 */ /* 0x000fea0003800200 */
.L_x_255:
[----:B------:R-:W-:Y:S01]  /*116a0*/  DADD R12, -RZ, |R4| ;  /* 0x00000000ff0c7229 */ /* 0x000fe20000000504 */
[----:B------:R-:W-:Y:S01]  /*116b0*/  BSSY.RECONVERGENT B0, `(.L_x_257) ;  /* 0x0000006000007945 */ /* 0x000fe20003800200 */
[----:B------:R-:W-:Y:S01]  /*116c0*/  IMAD.MOV.U32 R28, RZ, RZ, RZ ;  /* 0x000000ffff1c7224 */ /* 0x000fe200078e00ff */
[----:B------:R-:W-:Y:S02]  /*116d0*/  MOV R11, 0x40000000 ;  /* 0x40000000000b7802 */ /* 0x000fe40000000f00 */
[----:B------:R-:W-:-:S05]  /*116e0*/  MOV R0, 0x11710 ;  /* 0x0001171000007802 */ /* 0x000fca0000000f00 */
[----:B------:R-:W-:-:S07]  /*116f0*/  IMAD.MOV.U32 R29, RZ, RZ, R13 ;  /* 0x000000ffff1d7224 */ /* 0x000fce00078e000d */
[----:B------:R-:W-:Y:S05]  /*11700*/  CALL.REL.NOINC `($_Z10RosenbrockPdddS_PiiiiiiddddddddPKdS2_S2_S2_S2_i$__internal_accurate_pow) ;  /* 0x000004d400847944 */ /* 0x000fea0003c00000 */
[----:B------:R-:W-:Y:S05]  /*11710*/  BSYNC.RECONVERGENT B0 ;  /* 0x0000000000007941 */ /* 0x000fea0003800200 */
.L_x_257:
        /* <DEDUP_REMOVED lines=15> */
.L_x_259:
[----:B------:R-:W-:Y:S05]  /*11810*/  BSYNC.RECONVERGENT B0 ;  /* 0x0000000000007941 */ /* 0x000fea0003800200 */
.L_x_258:
        /* <DEDUP_REMOVED lines=19> */
.L_x_261:
[----:B------:R-:W-:Y:S05]  /*11950*/  BSYNC.RECONVERGENT B0 ;  /* 0x0000000000007941 */ /* 0x000fea0003800200 */
.L_x_260:
        /* <DEDUP_REMOVED lines=10> */
.L_x_262:
        /* <DEDUP_REMOVED lines=31> */
.L_x_264:
[----:B------:R-:W-:Y:S05]  /*11bf0*/  BSYNC.RECONVERGENT B0 ;  /* 0x0000000000007941 */ /* 0x000fea0003800200 */
.L_x_263:
        /* <DEDUP_REMOVED lines=8> */
.L_x_266:
[----:B------:R-:W-:Y:S05]  /*11c80*/  BSYNC.RECONVERGENT B1 ;  /* 0x0000000000017941 */ /* 0x000fea0003800200 */
.L_x_265:
[----:B------:R-:W0:Y:S01]  /*11c90*/  MUFU.RCP64H R7, R3 ;  /* 0x0000000300077308 */ /* 0x000e220000001800 */
[----:B------:R-:W-:Y:S01]  /*11ca0*/  IMAD.MOV.U32 R6, RZ, RZ, 0x1 ;  /* 0x00000001ff067424 */ /* 0x000fe200078e00ff */
[----:B------:R-:W-:Y:S01]  /*11cb0*/  DMUL R4, R220, R4 ;  /* 0x00000004dc047228 */ /* 0x000fe20000000000 */
[----:B------:R-:W-:Y:S04]  /*11cc0*/  BSSY.RECONVERGENT B1, `(.L_x_267) ;  /* 0x0000015000017945 */ /* 0x000fe80003800200 */
[----:B0-----:R-:W-:-:S08]  /*11cd0*/  DFMA R8, -R2, R6, 1 ;  /* 0x3ff000000208742b */ /* 0x001fd00000000106 */
[----:B------:R-:W-:-:S08]  /*11ce0*/  DFMA R8, R8, R8, R8 ;  /* 0x000000080808722b */ /* 0x000fd00000000008 */
[----:B------:R-:W-:Y:S01]  /*11cf0*/  DFMA R8, R6, R8, R6 ;  /* 0x000000080608722b */ /* 0x000fe20000000006 */
[----:B------:R-:W0:Y:S07]  /*11d00*/  LDC.64 R6, c[0x4][RZ] ;  /* 0x01000000ff067b82 */ /* 0x000e2e0000000a00 */
[----:B------:R-:W-:-:S08]  /*11d10*/  DFMA R10, -R2, R8, 1 ;  /* 0x3ff00000020a742b */ /* 0x000fd00000000108 */
[----:B------:R-:W-:-:S08]  /*11d20*/  DFMA R12, R8, R10, R8 ;  /* 0x0000000a080c722b */ /* 0x000fd00000000008 */
[----:B------:R-:W-:Y:S01]  /*11d30*/  DMUL R8, R12, -100 ;  /* 0xc05900000c087828 */ /* 0x000fe20000000000 */
[----:B0-----:R-:W-:-:S05]  /*11d40*/  IMAD.WIDE R6, R62, 0x8, R6 ;  /* 0x000000083e067825 */ /* 0x001fca00078e0206 */
[----:B------:R0:W-:Y:S02]  /*11d50*/  STG.E.64 desc[UR16][R6.64], R4 ;  /* 0x0000000406007986 */ /* 0x0001e4000c101b10 */
        /* <DEDUP_REMOVED lines=11> */
.L_x_268:
[----:B------:R-:W-:Y:S05]  /*11e10*/  BSYNC.RECONVERGENT B1 ;  /* 0x0000000000017941 */ /* 0x000fea0003800200 */
.L_x_267:
        /* <DEDUP_REMOVED lines=68> */
.L_x_270:
[----:B------:R-:W-:Y:S05]  /*12260*/  BSYNC.RECONVERGENT B0 ;  /* 0x0000000000007941 */ /* 0x000fea0003800200 */
.L_x_269:
        /* <DEDUP_REMOVED lines=16> */
.L_x_272:
[----:B------:R-:W-:Y:S05]  /*12370*/  BSYNC.RECONVERGENT B1 ;  /* 0x0000000000017941 */ /* 0x000fea0003800200 */
.L_x_271:
        /* <DEDUP_REMOVED lines=68> */
.L_x_274:
[----:B------:R-:W-:Y:S05]  /*127c0*/  BSYNC.RECONVERGENT B0 ;  /* 0x0000000000007941 */ /* 0x000fea0003800200 */
.L_x_273:
        /* <DEDUP_REMOVED lines=16> */
.L_x_276:
[----:B------:R-:W-:Y:S05]  /*128d0*/  BSYNC.RECONVERGENT B1 ;  /* 0x0000000000017941 */ /* 0x000fea0003800200 */
.L_x_275:
        /* <DEDUP_REMOVED lines=9> */
[----:B------:R-:W-:Y:S05]  /*12970*/  BSSY.RECONVERGENT B0, `(.L_x_277) ;  /* 0x000003c000007945 */ /* 0x000fea0003800200 */
[----:B------:R-:W2:Y:S01]  /*12980*/  LDC.64 R14, c[0x4][RZ] ;  /* 0x01000000ff0e7b82 */ /* 0x000ea20000000a00 */
        /* <DEDUP_REMOVED lines=58> */
.L_x_278:
[----:B------:R-:W-:Y:S05]  /*12d30*/  BSYNC.RECONVERGENT B0 ;  /* 0x0000000000007941 */ /* 0x000fea0003800200 */
.L_x_277:
[----:B------:R-:W-:Y:S01]  /*12d40*/  LEA R7, R19, R62, 0x2 ;  /* 0x0000003e13077211 */ /* 0x000fe200078e10ff */
[----:B------:R-:W-:Y:S01]  /*12d50*/  DFMA R220, R16, R12, R10 ;  /* 0x0000000c10dc722b */ /* 0x000fe2000000000a */
[----:B------:R-:W-:Y:S01]  /*12d60*/  UMOV UR4, 0x2801a604 ;  /* 0x2801a60400047882 */ /* 0x000fe20000000000 */
[----:B------:R-:W-:Y:S01]  /*12d70*/  UMOV UR5, 0x3d205357 ;  /* 0x3d20535700057882 */ /* 0x000fe20000000000 */
[----:B------:R-:W-:Y:S01]  /*12d80*/  BSSY.RECONVERGENT B1, `(.L_x_279) ;  /* 0x000000d000017945 */ /* 0x000fe20003800200 */
[----:B------:R-:W-:Y:S01]  /*12d90*/  DMUL R4, R4, UR4 ;  /* 0x0000000404047c28 */ /* 0x000fe20008000000 */
[----:B------:R-:W-:-:S05]  /*12da0*/  IMAD.WIDE R6, R7, 0x8, R14 ;  /* 0x0000000807067825 */ /* 0x000fca00078e020e */
        /* <DEDUP_REMOVED lines=10> */
.L_x_280:
[----:B------:R-:W-:Y:S05]  /*12e50*/  BSYNC.RECONVERGENT B1 ;  /* 0x0000000000017941 */ /* 0x000fea0003800200 */
.L_x_279:
        /* <DEDUP_REMOVED lines=68> */
.L_x_282:
[----:B------:R-:W-:Y:S05]  /*132a0*/  BSYNC.RECONVERGENT B0 ;  /* 0x0000000000007941 */ /* 0x000fea0003800200 */
.L_x_281:
        /* <DEDUP_REMOVED lines=16> */
.L_x_284:
[----:B------:R-:W-:Y:S05]  /*133b0*/  BSYNC.RECONVERGENT B1 ;  /* 0x0000000000017941 */ /* 0x000fea0003800200 */
.L_x_283:
        /* <DEDUP_REMOVED lines=68> */
.L_x_286:
[----:B------:R-:W-:Y:S05]  /*13800*/  BSYNC.RECONVERGENT B0 ;  /* 0x0000000000007941 */ /* 0x000fea0003800200 */
.L_x_285:
        /* <DEDUP_REMOVED lines=16> */
.L_x_288:
[----:B------:R-:W-:Y:S05]  /*13910*/  BSYNC.RECONVERGENT B1 ;  /* 0x0000000000017941 */ /* 0x000fea0003800200 */
.L_x_287:
        /* <DEDUP_REMOVED lines=68> */
.L_x_290:
[----:B------:R-:W-:Y:S05]  /*13d60*/  BSYNC.RECONVERGENT B0 ;  /* 0x0000000000007941 */ /* 0x000fea0003800200 */
.L_x_289:
        /* <DEDUP_REMOVED lines=16> */
.L_x_292:
[----:B------:R-:W-:Y:S05]  /*13e70*/  BSYNC.RECONVERGENT B1 ;  /* 0x0000000000017941 */ /* 0x000fea0003800200 */
.L_x_291:
        /* <DEDUP_REMOVED lines=68> */
.L_x_294:
[----:B------:R-:W-:Y:S05]  /*142c0*/  BSYNC.RECONVERGENT B0 ;  /* 0x0000000000007941 */ /* 0x000fea0003800200 */
.L_x_293:
        /* <DEDUP_REMOVED lines=16> */
.L_x_296:
[----:B------:R-:W-:Y:S05]  /*143d0*/  BSYNC.RECONVERGENT B1 ;  /* 0x0000000000017941 */ /* 0x000fea0003800200 */
.L_x_295:
        /* <DEDUP_REMOVED lines=16> */
[----:B-1----:R-:W-:-:S04]  /*144e0*/  LEA R59, R18, R59, 0x1 ;  /* 0x0000003b123b7211 */ /* 0x002fc800078e08ff */
[----:B------:R-:W-:Y:S01]  /*144f0*/  DFMA R6, R4, -UR4, R6 ;  /* 0x8000000404067c2b */ /* 0x000fe20008000006 */
[----:B------:R-:W-:Y:S01]  /*14500*/  UMOV UR4, 0x69ce2bdf ;  /* 0x69ce2bdf00047882 */ /* 0x000fe20000000000 */
[----:B------:R-:W-:Y:S01]  /*14510*/  MOV R4, 0xfca213ea ;  /* 0xfca213ea00047802 */ /* 0x000fe20000000f00 */
[----:B------:R-:W-:Y:S01]  /*14520*/  IMAD.MOV.U32 R5, RZ, RZ, 0x3e928af3 ;  /* 0x3e928af3ff057424 */ /* 0x000fe200078e00ff */
[----:B------:R-:W-:Y:S01]  /*14530*/  UMOV UR5, 0x3e5ade15 ;  /* 0x3e5ade1500057882 */ /* 0x000fe20000000000 */
[----:B------:R-:W-:Y:S01]  /*14540*/  DFMA R12, R10, R12, R10 ;  /* 0x0000000c0a0c722b */ /* 0x000fe2000000000a */
[----:B------:R-:W0:Y:S03]  /*14550*/  LDC.64 R10, c[0x4][RZ] ;  /* 0x01000000ff0a7b82 */ /* 0x000e260000000a00 */
[----:B------:R-:W-:Y:S01]  /*14560*/  DFMA R4, R6, UR4, R4 ;  /* 0x0000000406047c2b */ /* 0x000fe20008000004 */
[----:B------:R-:W-:Y:S01]  /*14570*/  UMOV UR4, 0x62401315 ;  /* 0x6240131500047882 */ /* 0x000fe20000000000 */
[----:B------:R-:W-:-:S02]  /*14580*/  UMOV UR5, 0x3ec71dee ;  /* 0x3ec71dee00057882 */ /* 0x000fc40000000000 */
        /* <DEDUP_REMOVED lines=8> */
[----:B------:R-:W-:Y:S01]  /*14610*/  DMUL R12, R16, 14192 ;  /* 0x40cbb800100c7828 */ /* 0x000fe20000000000 */
[----:B0-----:R-:W-:-:S03]  /*14620*/  IMAD.WIDE R10, R59, 0x8, R10 ;  /* 0x000000083b0a7825 */ /* 0x001fc600078e020a */
        /* <DEDUP_REMOVED lines=34> */
.L_x_298:
[----:B------:R-:W-:Y:S05]  /*14850*/  BSYNC.RECONVERGENT B0 ;  /* 0x0000000000007941 */ /* 0x000fea0003800200 */
.L_x_297:
[----:B------:R-:W-:Y:S01]  /*14860*/  UMOV UR4, 0x22e1ee8c ;  /* 0x22e1ee8c00047882 */ /* 0x000fe20000000000 */
[----:B------:R-:W-:Y:S01]  /*14870*/  UMOV UR5, 0x3da321aa ;  /* 0x3da321aa00057882 */ /* 0x000fe20000000000 */
[----:B------:R-:W-:Y:S01]  /*14880*/  DFMA R220, R16, R14, R12 ;  /* 0x0000000e10dc722b */ /* 0x000fe2000000000c */
[----:B------:R-:W-:Y:S01]  /*14890*/  BSSY.RECONVERGENT B1, `(.L_x_299) ;  /* 0x000000e000017945 */ /* 0x000fe20003800200 */
[----:B------:R-:W-:Y:S01]  /*148a0*/  DMUL R6, R4, UR4 ;  /* 0x0000000404067c28 */ /* 0x000fe20008000000 */
[----:B------:R-:W-:-:S06]  /*148b0*/  IMAD.WIDE R4, R18, 0x8, R10 ;  /* 0x0000000812047825 */ /* 0x000fcc00078e020a */
        /* <DEDUP_REMOVED lines=11> */
.L_x_300:
[----:B------:R-:W-:Y:S05]  /*14970*/  BSYNC.RECONVERGENT B1 ;  /* 0x0000000000017941 */ /* 0x000fea0003800200 */
.L_x_299:
[----:B------:R-:W-:Y:S01]  /*14980*/  IMAD.MOV.U32 R10, RZ, RZ, 0x652b82fe ;  /* 0x652b82feff0a7424 */ /* 0x000fe200078e00ff */
[----:B------:R-:W-:Y:S01]  /*14990*/  UMOV UR4, 0xfefa39ef ;  /* 0xfefa39ef00047882 */ /* 0x000fe20000000000 */
[----:B------:R-:W-:Y:S01]  /*149a0*/  IMAD.MOV.U32 R11, RZ, RZ, 0x3ff71547 ;  /* 0x3ff71547ff0b7424 */ /* 0x000fe200078e00ff */
[----:B------:R-:W-:Y:S01]  /*149b0*/  UMOV UR5, 0x3fe62e42 ;  /* 0x3fe62e4200057882 */ /* 0x000fe20000000000 */
[----:B------:R-:W0:Y:S01]  /*149c0*/  MUFU.RCP64H R13, 6.10193218192287929641e+28 ;  /* 0x45e8a540000d7908 */ /* 0x000e220000001800 */
[----:B------:R-:W-:Y:S01]  /*149d0*/  IMAD.MOV.U32 R16, RZ, RZ, -0x57efea54 ;  /* 0xa81015acff107424 */ /* 0x000fe200078e00ff */
[----:B------:R-:W-:Y:S01]  /*149e0*/  MOV R17, 0x45e8a540 ;  /* 0x45e8a54000117802 */ /* 0x000fe20000000f00 */
[----:B------:R-:W-:Y:S01]  /*149f0*/  IMAD.MOV.U32 R12, RZ, RZ, 0x1 ;  /* 0x00000001ff0c7424 */ /* 0x000fe200078e00ff */
[----:B------:R-:W-:Y:S01]  /*14a00*/  DFMA R10, R220, R10, 6.75539944105574400000e+15 ;  /* 0x43380000dc0a742b */ /* 0x000fe2000000000a */
[----:B------:R-:W-:Y:S01]  /*14a10*/  FSETP.GEU.AND P0, PT, |R221|, 4.1917929649353027344, PT ;  /* 0x4086232bdd00780b */ /* 0x000fe20003f0e200 */
[----:B------:R-:W-:Y:S06]  /*14a20*/  BSSY.RECONVERGENT B0, `(.L_x_301) ;  /* 0x0000036000007945 */ /* 0x000fec0003800200 */
        /* <DEDUP_REMOVED lines=36> */
[----:B0-----:R-:W-:-:S08]  /*14c70*/  DFMA R6, R12, -R16, 1 ;  /* 0x3ff000000c06742b */ /* 0x001fd00000000810 */
[----:B------:R-:W-:Y:S01]  /*14c80*/  DFMA R14, R6, R6, R6 ;  /* 0x00000006060e722b */ /* 0x000fe20000000006 */
[----:B------:R-:W-:Y:S01]  /*14c90*/  IMAD R7, R10, 0x100000, R9 ;  /* 0x001000000a077824 */ /* 0x000fe200078e0209 */
[----:B------:R-:W-:Y:S01]  /*14ca0*/  MOV R6, R8 ;  /* 0x0000000800067202 */ /* 0x000fe20000000f00 */
[----:B------:R-:W-:Y:S08]  /*14cb0*/  @!P0 BRA `(.L_x_302) ;  /* 0x0000000000308947 */ /* 0x000ff00003800000 */
        /* <DEDUP_REMOVED lines=12> */
.L_x_302:
[----:B------:R-:W-:Y:S05]  /*14d80*/  BSYNC.RECONVERGENT B0 ;  /* 0x0000000000007941 */ /* 0x000fea0003800200 */
.L_x_301:
[----:B------:R-:W-:Y:S01]  /*14d90*/  UMOV UR4, 0xdf90fadf ;  /* 0xdf90fadf00047882 */ /* 0x000fe20000000000 */
[----:B------:R-:W-:Y:S01]  /*14da0*/  UMOV UR5, 0x3e375d57 ;  /* 0x3e375d5700057882 */ /* 0x000fe20000000000 */
[----:B------:R-:W-:Y:S01]  /*14db0*/  DFMA R14, R12, R14, R12 ;  /* 0x0000000e0c0e722b */ /* 0x000fe2000000000c */
[----:B------:R-:W-:Y:S01]  /*14dc0*/  BSSY.RECONVERGENT B1, `(.L_x_303) ;  /* 0x0000016000017945 */ /* 0x000fe20003800200 */
[----:B------:R-:W-:Y:S01]  /*14dd0*/  DMUL R6, R6, UR4 ;  /* 0x0000000406067c28 */ /* 0x000fe20008000000 */
[----:B------:R-:W-:Y:S01]  /*14de0*/  UMOV UR4, 0x2d26a9b8 ;  /* 0x2d26a9b800047882 */ /* 0x000fe20000000000 */
[----:B------:R-:W-:-:S04]  /*14df0*/  UMOV UR5, 0x4020a101 ;  /* 0x4020a10100057882 */ /* 0x000fc80000000000 */
[----:B------:R-:W-:Y:S02]  /*14e00*/  DFMA R8, R14, -R16, 1 ;  /* 0x3ff000000e08742b */ /* 0x000fe40000000810 */
[----:B------:R-:W-:-:S06]  /*14e10*/  DMUL R6, R6, 1000000 ;  /* 0x412e848006067828 */ /* 0x000fcc0000000000 */
[----:B------:R-:W-:Y:S02]  /*14e20*/  DFMA R8, R14, R8, R14 ;  /* 0x000000080e08722b */ /* 0x000fe4000000000e */
[----:B------:R-:W-:-:S08]  /*14e30*/  DMUL R6, R6, UR4 ;  /* 0x0000000406067c28 */ /* 0x000fd00008000000 */
[----:B------:R-:W-:-:S08]  /*14e40*/  DMUL R210, R2, R6 ;  /* 0x0000000602d27228 */ /* 0x000fd00000000000 */
[----:B------:R-:W-:Y:S02]  /*14e50*/  DMUL R212, R210, R8 ;  /* 0x00000008d2d47228 */ /* 0x000fe40000000000 */
[----:B------:R-:W-:-:S06]  /*14e60*/  FSETP.GEU.AND P1, PT, |R211|, 6.5827683646048100446e-37, PT ;  /* 0x03600000d300780b */ /* 0x000fcc0003f2e200 */
[----:B------:R-:W-:-:S08]  /*14e70*/  DFMA R6, R212, -R16, R210 ;  /* 0x80000010d406722b */ /* 0x000fd000000000d2 */
[----:B------:R-:W-:-:S10]  /*14e80*/  DFMA R212, R8, R6, R212 ;  /* 0x0000000608d4722b */ /* 0x000fd400000000d4 */
[----:B------:R-:W-:-:S05]  /*14e90*/  FFMA R0, RZ, 7444.65625, R213 ;  /* 0x45e8a540ff007823 */ /* 0x000fca00000000d5 */
[----:B------:R-:W-:-:S13]  /*14ea0*/  FSETP.GT.AND P0, PT, |R0|, 1.469367938527859385e-39, PT ;  /* 0x001000000000780b */ /* 0x000fda0003f04200 */
[----:B------:R-:W-:Y:S05]  /*14eb0*/  @P0 BRA P1, `(.L_x_304) ;  /* 0x0000000000180947 */ /* 0x000fea0000800000 */
[----:B------:R-:W-:Y:S01]  /*14ec0*/  IMAD.MOV.U32 R212, RZ, RZ, -0x57efea54 ;  /* 0xa81015acffd47424 */ /* 0x000fe200078e00ff */
[----:B------:R-:W-:Y:S01]  /*14ed0*/  MOV R0, 0x14f00 ;  /* 0x00014f0000007802 */ /* 0x000fe20000000f00 */
[----:B------:R-:W-:-:S07]  /*14ee0*/  IMAD.MOV.U32 R213, RZ, RZ, 0x45e8a540 ;  /* 0x45e8a540ffd57424 */ /* 0x000fce00078e00ff */
[----:B------:R-:W-:Y:S05]  /*14ef0*/  CALL.REL.NOINC `($__internal_1_$__cuda_sm20_div_rn_f64_full) ;  /* 0x0000049400507944 */ /* 0x000fea0003c00000 */
[----:B------:R-:W-:Y:S01]  /*14f00*/  MOV R212, R220 ;  /* 0x000000dc00d47202 */ /* 0x000fe20000000f00 */
[----:B------:R-:W-:-:S07]  /*14f10*/  IMAD.MOV.U32 R213, RZ, RZ, R221 ;  /* 0x000000ffffd57224 */ /* 0x000fce00078e00dd */
.L_x_304:
[----:B------:R-:W-:Y:S05]  /*14f20*/  BSYNC.RECONVERGENT B1 ;  /* 0x0000000000017941 */ /* 0x000fea0003800200 */
.L_x_303:
[----:B------:R-:W0:Y:S01]  /*14f30*/  MUFU.RCP64H R7, R213 ;  /* 0x000000d500077308 */ /* 0x000e220000001800 */
[----:B------:R-:W-:Y:S01]  /*14f40*/  IMAD.MOV.U32 R6, RZ, RZ, 0x1 ;  /* 0x00000001ff067424 */ /* 0x000fe200078e00ff */
[----:B------:R-:W-:Y:S01]  /*14f50*/  FSETP.GEU.AND P1, PT, |R41|, 6.5827683646048100446e-37, PT ;  /* 0x036000002900780b */ /* 0x000fe20003f2e200 */
[----:B------:R-:W-:Y:S04]  /*14f60*/  BSSY.RECONVERGENT B1, `(.L_x_305) ;  /* 0x0000010000017945 */ /* 0x000fe80003800200 */
[----:B0-----:R-:W-:-:S08]  /*14f70*/  DFMA R8, R6, -R212, 1 ;  /* 0x3ff000000608742b */ /* 0x001fd000000008d4 */
[----:B------:R-:W-:-:S08]  /*14f80*/  DFMA R8, R8, R8, R8 ;  /* 0x000000080808722b */ /* 0x000fd00000000008 */
[----:B------:R-:W-:-:S08]  /*14f90*/  DFMA R8, R6, R8, R6 ;  /* 0x000000080608722b */ /* 0x000fd00000000006 */
[----:B------:R-:W-:-:S08]  /*14fa0*/  DFMA R6, R8, -R212, 1 ;  /* 0x3ff000000806742b */ /* 0x000fd000000008d4 */
[----:B------:R-:W-:-:S08]  /*14fb0*/  DFMA R6, R8, R6, R8 ;  /* 0x000000060806722b */ /* 0x000fd00000000008 */
[----:B------:R-:W-:-:S08]  /*14fc0*/  DMUL R220, R40, R6 ;  /* 0x0000000628dc7228 */ /* 0x000fd00000000000 */
[----:B------:R-:W-:-:S08]  /*14fd0*/  DFMA R8, R220, -R212, R40 ;  /* 0x800000d4dc08722b */ /* 0x000fd00000000028 */
[----:B------:R-:W-:-:S10]  /*14fe0*/  DFMA R220, R6, R8, R220 ;  /* 0x0000000806dc722b */ /* 0x000fd400000000dc */
[----:B------:R-:W-:-:S05]  /*14ff0*/  FFMA R0, RZ, R213, R221 ;  /* 0x000000d5ff007223 */ /* 0x000fca00000000dd */
[----:B------:R-:W-:-:S13]  /*15000*/  FSETP.GT.AND P0, PT, |R0|, 1.469367938527859385e-39, PT ;  /* 0x001000000000780b */ /* 0x000fda0003f04200 */
[----:B------:R-:W-:Y:S05]  /*15010*/  @P0 BRA P1, `(.L_x_306) ;  /* 0x0000000000100947 */ /* 0x000fea0000800000 */
[----:B------:R-:W-:Y:S01]  /*15020*/  MOV R210, R40 ;  /* 0x0000002800d27202 */ /* 0x000fe20000000f00 */
[----:B------:R-:W-:Y:S01]  /*15030*/  IMAD.MOV.U32 R211, RZ, RZ, R41 ;  /* 0x000000ffffd37224 */ /* 0x000fe200078e0029 */
[----:B------:R-:W-:-:S07]  /*15040*/  MOV R0, 0x15060 ;  /* 0x0001506000007802 */ /* 0x000fce0000000f00 */
[----:B------:R-:W-:Y:S05]  /*15050*/  CALL.REL.NOINC `($__internal_1_$__cuda_sm20_div_rn_f64_full) ;  /* 0x0000049000f87944 */ /* 0x000fea0003c00000 */
.L_x_306:
[----:B------:R-:W-:Y:S05]  /*15060*/  BSYNC.RECONVERGENT B1 ;  /* 0x0000000000017941 */ /* 0x000fea0003800200 */
.L_x_305:
[----:B------:R-:W0:Y:S01]  /*15070*/  MUFU.RCP64H R7, R3 ;  /* 0x0000000300077308 */ /* 0x000e220000001800 */
[----:B------:R-:W-:Y:S01]  /*15080*/  IMAD.MOV.U32 R6, RZ, RZ, 0x1 ;  /* 0x00000001ff067424 */ /* 0x000fe200078e00ff */
[----:B------:R-:W1:Y:S01]  /*15090*/  LDC R15, c[0x0][0x428] ;  /* 0x00010a00ff0f7b82 */ /* 0x000e620000000800 */
[----:B------:R-:W-:Y:S04]  /*150a0*/  BSSY.RECONVERGENT B1, `(.L_x_307) ;  /* 0x0000016000017945 */ /* 0x000fe80003800200 */
[----:B0-----:R-:W-:-:S08]  /*150b0*/  DFMA R8, -R2, R6, 1 ;  /* 0x3ff000000208742b */ /* 0x001fd00000000106 */
[----:B------:R-:W-:-:S08]  /*150c0*/  DFMA R8, R8, R8, R8 ;  /* 0x000000080808722b */ /* 0x000fd00000000008 */
[----:B------:R-:W-:-:S08]  /*150d0*/  DFMA R8, R6, R8, R6 ;  /* 0x000000080608722b */ /* 0x000fd00000000006 */
[----:B------:R-:W-:-:S08]  /*150e0*/  DFMA R6, -R2, R8, 1 ;  /* 0x3ff000000206742b */ /* 0x000fd00000000108 */
[----:B------:R-:W-:Y:S01]  /*150f0*/  DFMA R12, R8, R6, R8 ;  /* 0x00000006080c722b */ /* 0x000fe20000000008 */
[----:B-1----:R-:W-:-:S05]  /*15100*/  IMAD.WIDE R6, R15, 0x8, R4 ;  /* 0x000000080f067825 */ /* 0x002fca00078e0204 */
[----:B------:R0:W-:Y:S02]  /*15110*/  STG.E.64 desc[UR16][R6.64], R220 ;  /* 0x000000dc06007986 */ /* 0x0001e4000c101b10 */
        /* <DEDUP_REMOVED lines=12> */
[----:B------:R-:W-:Y:S02]  /*151e0*/  IMAD.MOV.U32 R4, RZ, RZ, R220 ;  /* 0x000000ffff047224 */ /* 0x000fe400078e00dc */
[----:B------:R-:W-:-:S07]  /*151f0*/  IMAD.MOV.U32 R5, RZ, RZ, R221 ;  /* 0x000000ffff057224 */ /* 0x000fce00078e00dd */
.L_x_308:
[----:B------:R-:W-:Y:S05]  /*15200*/  BSYNC.RECONVERGENT B1 ;  /* 0x0000000000017941 */ /* 0x000fea0003800200 */
.L_x_307:
        /* <DEDUP_REMOVED lines=61> */
[----:B------:R-:W-:Y:S01]  /*155e0*/  @!P1 MOV R4, R10 ;  /* 0x0000000a00049202 */ /* 0x000fe20000000f00 */
[----:B------:R-:W-:Y:S01]  /*155f0*/  @!P1 IMAD.MOV.U32 R10, RZ, RZ, RZ ;  /* 0x000000ffff0a9224 */ /* 0x000fe200078e00ff */
[----:B------:R-:W-:Y:S02]  /*15600*/  @!P1 SHF.R.S32.HI R5, RZ, 0x1, R0 ;  /* 0x00000001ff059819 */ /* 0x000fe40000011400 */
[----:B------:R-:W-:-:S03]  /*15610*/  FSEL R9, R9, RZ, P0 ;  /* 0x000000ff09097208 */ /* 0x000fc60000000000 */
[----:B------:R-:W-:Y:S02]  /*15620*/  @!P1 IMAD.IADD R14, R14, 0x1, -R5 ;  /* 0x000000010e0e9824 */ /* 0x000fe400078e0a05 */
[----:B------:R-:W-:-:S03]  /*15630*/  @!P1 IMAD R5, R5, 0x100000, R11 ;  /* 0x0010000005059824 */ /* 0x000fc600078e020b */
[----:B------:R-:W-:-:S06]  /*15640*/  @!P1 LEA R11, R14, 0x3ff00000, 0x14 ;  /* 0x3ff000000e0b9811 */ /* 0x000fcc00078ea0ff */
[----:B------:R-:W-:-:S11]  /*15650*/  @!P1 DMUL R8, R4, R10 ;  /* 0x0000000a04089228 */ /* 0x000fd60000000000 */
.L_x_310:
[----:B------:R-:W-:Y:S05]  /*15660*/  BSYNC.RECONVERGENT B0 ;  /* 0x0000000000007941 */ /* 0x000fea0003800200 */
.L_x_309:
        /* <DEDUP_REMOVED lines=16> */
.L_x_312:
[----:B------:R-:W-:Y:S05]  /*15770*/  BSYNC.RECONVERGENT B1 ;  /* 0x0000000000017941 */ /* 0x000fea0003800200 */
.L_x_311:
        /* <DEDUP_REMOVED lines=34> */
[----:B------:R-:W-:Y:S01]  /*159a0*/  DMUL R14, R20, -1300 ;  /* 0xc0945000140e7828 */ /* 0x000fe20000000000 */
[----:B------:R-:W-:-:S03]  /*159b0*/  IMAD.WIDE R12, R23, 0x8, R10 ;  /* 0x00000008170c7825 */ /* 0x000fc600078e020a */
        /* <DEDUP_REMOVED lines=35> */
.L_x_314:
[----:B------:R-:W-:Y:S05]  /*15bf0*/  BSYNC.RECONVERGENT B0 ;  /* 0x0000000000007941 */ /* 0x000fea0003800200 */
.L_x_313:
[----:B------:R-:W-:Y:S01]  /*15c00*/  UMOV UR4, 0xf4bbb049 ;  /* 0xf4bbb04900047882 */ /* 0x000fe20000000000 */
[----:B------:R-:W-:Y:S01]  /*15c10*/  UMOV UR5, 0x3d86dead ;  /* 0x3d86dead00057882 */ /* 0x000fe20000000000 */
[----:B------:R-:W-:Y:S01]  /*15c20*/  DFMA R220, R20, R16, R14 ;  /* 0x0000001014dc722b */ /* 0x000fe2000000000e */
[----:B------:R-:W-:Y:S01]  /*15c30*/  IMAD.MOV.U32 R8, RZ, RZ, -0x13b924b1 ;  /* 0xec46db4fff087424 */ /* 0x000fe200078e00ff */
[----:B------:R-:W-:Y:S01]  /*15c40*/  DMUL R4, R4, UR4 ;  /* 0x0000000404047c28 */ /* 0x000fe20008000000 */
[----:B------:R-:W-:Y:S01]  /*15c50*/  MOV R9, 0x3d923b5d ;  /* 0x3d923b5d00097802 */ /* 0x000fe20000000f00 */
[----:B------:R-:W-:Y:S01]  /*15c60*/  IMAD.MOV.U32 R18, RZ, RZ, -0x1d95b70b ;  /* 0xe26a48f5ff127424 */ /* 0x000fe200078e00ff */
[----:B------:R-:W-:Y:S01]  /*15c70*/  BSSY.RECONVERGENT B1, `(.L_x_315) ;  /* 0x000000f000017945 */ /* 0x000fe20003800200 */
[----:B------:R-:W-:Y:S02]  /*15c80*/  IMAD.MOV.U32 R19, RZ, RZ, 0x3d7b590c ;  /* 0x3d7b590cff137424 */ /* 0x000fe400078e00ff */
[----:B------:R-:W-:Y:S01]  /*15c90*/  IMAD.WIDE R6, R23, 0x8, R12 ;  /* 0x0000000817067825 */ /* 0x000fe200078e020c */
[----:B------:R0:W-:Y:S03]  /*15ca0*/  STG.E.64 desc[UR16][R10.64], R4 ;  /* 0x000000040a007986 */ /* 0x0001e6000c101b10 */
[----:B------:R-:W-:Y:S01]  /*15cb0*/  FFMA R0, RZ, R3, R221 ;  /* 0x00000003ff007223 */ /* 0x000fe200000000dd */
[----:B------:R0:W-:Y:S04]  /*15cc0*/  STG.E.64 desc[UR16][R12.64], R8 ;  /* 0x000000080c007986 */ /* 0x0001e8000c101b10 */
[----:B------:R-:W-:Y:S01]  /*15cd0*/  FSETP.GT.AND P0, PT, |R0|, 1.469367938527859385e-39, PT ;  /* 0x001000000000780b */ /* 0x000fe20003f04200 */
[----:B------:R0:W-:-:S12]  /*15ce0*/  STG.E.64 desc[UR16][R6.64], R18 ;  /* 0x0000001206007986 */ /* 0x0001d8000c101b10 */
[----:B------:R-:W-:Y:S05]  /*15cf0*/  @P0 BRA `(.L_x_316) ;  /* 0x0000000000180947 */ /* 0x000fea0003800000 */
[----:B------:R-:W-:Y:S01]  /*15d00*/  MOV R210, RZ ;  /* 0x000000ff00d27202 */ /* 0x000fe20000000f00 */
[----:B------:R-:W-:Y:S01]  /*15d10*/  IMAD.MOV.U32 R211, RZ, RZ, -0x3f6bb000 ;  /* 0xc0945000ffd37424 */ /* 0x000fe200078e00ff */
[----:B------:R-:W-:Y:S01]  /*15d20*/  MOV R213, R3 ;  /* 0x0000000300d57202 */ /* 0x000fe20000000f00 */
[----:B------:R-:W-:Y:S01]  /*15d30*/  IMAD.MOV.U32 R212, RZ, RZ, R2 ;  /* 0x000000ffffd47224 */ /* 0x000fe200078e0002 */
[----:B------:R-:W-:-:S07]  /*15d40*/  MOV R0, 0x15d60 ;  /* 0x00015d6000007802 */ /* 0x000fce0000000f00 */
[----:B0-----:R-:W-:Y:S05]  /*15d50*/  CALL.REL.NOINC `($__internal_1_$__cuda_sm20_div_rn_f64_full) ;  /* 0x0000048400b87944 */ /* 0x001fea0003c00000 */
.L_x_316:
[----:B------:R-:W-:Y:S05]  /*15d60*/  BSYNC.RECONVERGENT B1 ;  /* 0x0000000000017941 */ /* 0x000fea0003800200 */
.L_x_315:
[----:B0-----:R-:W-:Y:S01]  /*15d70*/  IMAD.MOV.U32 R10, RZ, RZ, 0x652b82fe ;  /* 0x652b82feff0a7424 */ /* 0x001fe200078e00ff */
        /* <DEDUP_REMOVED lines=67> */
.L_x_318:
[----:B------:R-:W-:Y:S05]  /*161b0*/  BSYNC.RECONVERGENT B0 ;  /* 0x0000000000007941 */ /* 0x000fea0003800200 */
.L_x_317:
        /* <DEDUP_REMOVED lines=16> */
.L_x_320:
[----:B------:R-:W-:Y:S05]  /*162c0*/  BSYNC.RECONVERGENT B1 ;  /* 0x0000000000017941 */ /* 0x000fea0003800200 */
.L_x_319:
        /* <DEDUP_REMOVED lines=70> */
.L_x_322:
[----:B------:R-:W-:Y:S05]  /*16730*/  BSYNC.RECONVERGENT B0 ;  /* 0x0000000000007941 */ /* 0x000fea0003800200 */
.L_x_321:
[----:B------:R-:W-:Y:S04]  /*16740*/  BSSY.RECONVERGENT B1, `(.L_x_323) ;  /* 0x000000a000017945 */ /* 0x000fe80003800200 */
[----:B------:R-:W-:Y:S05]  /*16750*/  @P2 BRA `(.L_x_324) ;  /* 0x0000000000202947 */ /* 0x000fea0003800000 */
[----:B------:R-:W-:Y:S01]  /*16760*/  IMAD.MOV.U32 R210, RZ, RZ, RZ ;  /* 0x000000ffffd27224 */ /* 0x000fe200078e00ff */
[----:B------:R-:W-:Y:S01]  /*16770*/  MOV R212, R2 ;  /* 0x0000000200d47202 */ /* 0x000fe20000000f00 */
[----:B------:R-:W-:Y:S01]  /*16780*/  IMAD.MOV.U32 R211, RZ, RZ, -0x3f570000 ;  /* 0xc0a90000ffd37424 */ /* 0x000fe200078e00ff */
[----:B------:R-:W-:Y:S01]  /*16790*/  MOV R0, 0x167c0 ;  /* 0x000167c000007802 */ /* 0x000fe20000000f00 */
[----:B------:R-:W-:-:S07]  /*167a0*/  IMAD.MOV.U32 R213, RZ, RZ, R3 ;  /* 0x000000ffffd57224 */ /* 0x000fce00078e0003 */
[----:B------:R-:W-:Y:S05]  /*167b0*/  CALL.REL.NOINC `($__internal_1_$__cuda_sm20_div_rn_f64_full) ;  /* 0x0000047c00207944 */ /* 0x000fea0003c00000 */
[----:B------:R-:W-:Y:S01]  /*167c0*/  IMAD.MOV.U32 R4, RZ, RZ, R220 ;  /* 0x000000ffff047224 */ /* 0x000fe200078e00dc */
[----:B------:R-:W-:-:S07]  /*167d0*/  MOV R5, R221 ;  /* 0x000000dd00057202 */ /* 0x000fce0000000f00 */
.L_x_324:
[----:B------:R-:W-:Y:S05]  /*167e0*/  BSYNC.RECONVERGENT B1 ;  /* 0x0000000000017941 */ /* 0x000fea0003800200 */
.L_x_323:
[----:B------:R-:W2:Y:S01]  /*167f0*/  LDL.64 R20, [R1+0x32b0] ;  /* 0x0032b00001147983 */ /* 0x000ea20000100a00 */
[----:B------:R-:W-:Y:S01]  /*16800*/  IMAD.MOV.U32 R18, RZ, RZ, 0x652b82fe ;  /* 0x652b82feff127424 */ /* 0x000fe200078e00ff */
[----:B------:R-:W-:Y:S01]  /*16810*/  UMOV UR4, 0xfefa39ef ;  /* 0xfefa39ef00047882 */ /* 0x000fe20000000000 */
[----:B------:R-:W-:Y:S01]  /*16820*/  IMAD.MOV.U32 R19, RZ, RZ, 0x3ff71547 ;  /* 0x3ff71547ff137424 */ /* 0x000fe200078e00ff */
[----:B------:R-:W-:Y:S01]  /*16830*/  UMOV UR5, 0x3fe62e42 ;  /* 0x3fe62e4200057882 */ /* 0x000fe20000000000 */
[----:B------:R-:W-:Y:S01]  /*16840*/  IMAD.MOV.U32 R14, RZ, RZ, 0x1 ;  /* 0x00000001ff0e7424 */ /* 0x000fe200078e00ff */
        /* <DEDUP_REMOVED lines=38> */
[----:B------:R-:W-:Y:S01]  /*16ab0*/  DFMA R12, R12, R10, 1 ;  /* 0x3ff000000c0c742b */ /* 0x000fe2000000000a */
[----:B--2---:R-:W0:Y:S02]  /*16ac0*/  MUFU.RCP64H R15, R21 ;  /* 0x00000015000f7308 */ /* 0x004e240000001800 */
[----:B0-----:R-:W-:-:S08]  /*16ad0*/  DFMA R16, -R20, R14, 1 ;  /* 0x3ff000001410742b */ /* 0x001fd0000000010e */
[----:B------:R-:W-:-:S08]  /*16ae0*/  DFMA R16, R16, R16, R16 ;  /* 0x000000101010722b */ /* 0x000fd00000000010 */
[----:B------:R-:W-:-:S08]  /*16af0*/  DFMA R16, R14, R16, R14 ;  /* 0x000000100e10722b */ /* 0x000fd0000000000e */
        /* <DEDUP_REMOVED lines=18> */
.L_x_326:
[----:B------:R-:W-:Y:S05]  /*16c20*/  BSYNC.RECONVERGENT B0 ;  /* 0x0000000000007941 */ /* 0x000fea0003800200 */
.L_x_325:
[----:B------:R-:W-:Y:S01]  /*16c30*/  UMOV UR4, 0x87216d16 ;  /* 0x87216d1600047882 */ /* 0x000fe20000000000 */
[----:B------:R-:W-:Y:S01]  /*16c40*/  UMOV UR5, 0x44ede92d ;  /* 0x44ede92d00057882 */ /* 0x000fe20000000000 */
[----:B------:R-:W-:Y:S01]  /*16c50*/  BSSY.RECONVERGENT B1, `(.L_x_327) ;  /* 0x000000d000017945 */ /* 0x000fe20003800200 */
[----:B------:R-:W-:-:S08]  /*16c60*/  DMUL R210, R10, UR4 ;  /* 0x000000040ad27c28 */ /* 0x000fd00008000000 */
[----:B------:R-:W-:Y:S02]  /*16c70*/  DMUL R220, R210, R16 ;  /* 0x00000010d2dc7228 */ /* 0x000fe40000000000 */
[----:B------:R-:W-:-:S06]  /*16c80*/  FSETP.GEU.AND P1, PT, |R211|, 6.5827683646048100446e-37, PT ;  /* 0x03600000d300780b */ /* 0x000fcc0003f2e200 */
[----:B------:R-:W-:-:S08]  /*16c90*/  DFMA R4, -R20, R220, R210 ;  /* 0x000000dc1404722b */ /* 0x000fd000000001d2 */
        /* <DEDUP_REMOVED lines=8> */
.L_x_328:
[----:B------:R-:W-:Y:S05]  /*16d20*/  BSYNC.RECONVERGENT B1 ;  /* 0x0000000000017941 */ /* 0x000fea0003800200 */
.L_x_327:
[----:B------:R-:W-:Y:S01]  /*16d30*/  DADD R212, R220, 1 ;  /* 0x3ff00000dcd47429 */ /* 0x000fe20000000000 */
[----:B------:R-:W-:Y:S01]  /*16d40*/  IMAD.MOV.U32 R4, RZ, RZ, 0x1 ;  /* 0x00000001ff047424 */ /* 0x000fe200078e00ff */
[----:B------:R-:W-:Y:S01]  /*16d50*/  UMOV UR4, 0x15cd0628 ;  /* 0x15cd062800047882 */ /* 0x000fe20000000000 */
[----:B------:R-:W-:Y:S01]  /*16d60*/  UMOV UR5, 0x3d53b408 ;  /* 0x3d53b40800057882 */ /* 0x000fe20000000000 */
[----:B------:R-:W-:Y:S01]  /*16d70*/  BSSY.RECONVERGENT B1, `(.L_x_329) ;  /* 0x0000011000017945 */ /* 0x000fe20003800200 */
[----:B------:R-:W-:Y:S01]  /*16d80*/  DMUL R210, R8, UR4 ;  /* 0x0000000408d27c28 */ /* 0x000fe20008000000 */
[----:B------:R-:W0:Y:S09]  /*16d90*/  MUFU.RCP64H R5, R213 ;  /* 0x000000d500057308 */ /* 0x000e320000001800 */
        /* <DEDUP_REMOVED lines=14> */
.L_x_330:
[----:B------:R-:W-:Y:S05]  /*16e80*/  BSYNC.RECONVERGENT B1 ;  /* 0x0000000000017941 */ /* 0x000fea0003800200 */
.L_x_329:
[----:B------:R-:W0:Y:S01]  /*16e90*/  MUFU.RCP64H R5, R3 ;  /* 0x0000000300057308 */ /* 0x000e220000001800 */
[----:B------:R-:W-:Y:S01]  /*16ea0*/  MOV R4, 0x1 ;  /* 0x0000000100047802 */ /* 0x000fe20000000f00 */
        /* <DEDUP_REMOVED lines=23> */
.L_x_332:
[----:B------:R-:W-:Y:S05]  /*17020*/  BSYNC.RECONVERGENT B1 ;  /* 0x0000000000017941 */ /* 0x000fea0003800200 */
.L_x_331:
        /* <DEDUP_REMOVED lines=69> */
.L_x_334:
[----:B------:R-:W-:Y:S05]  /*17480*/  BSYNC.RECONVERGENT B0 ;  /* 0x0000000000007941 */ /* 0x000fea0003800200 */
.L_x_333:
        /* <DEDUP_REMOVED lines=16> */
.L_x_336:
[----:B------:R-:W-:Y:S05]  /*17590*/  BSYNC.RECONVERGENT B1 ;  /* 0x0000000000017941 */ /* 0x000fea0003800200 */
.L_x_335:
        /* <DEDUP_REMOVED lines=68> */
.L_x_338:
[----:B------:R-:W-:Y:S05]  /*179e0*/  BSYNC.RECONVERGENT B0 ;  /* 0x0000000000007941 */ /* 0x000fea0003800200 */
.L_x_337:
        /* <DEDUP_REMOVED lines=16> */
.L_x_340:
[----:B------:R-:W-:Y:S05]  /*17af0*/  BSYNC.RECONVERGENT B1 ;  /* 0x0000000000017941 */ /* 0x000fea0003800200 */
.L_x_339:
        /* <DEDUP_REMOVED lines=68> */
.L_x_342:
[----:B------:R-:W-:Y:S05]  /*17f40*/  BSYNC.RECONVERGENT B0 ;  /* 0x0000000000007941 */ /* 0x000fea0003800200 */
.L_x_341:
        /* <DEDUP_REMOVED lines=16> */
.L_x_344:
[----:B------:R-:W-:Y:S05]  /*18050*/  BSYNC.RECONVERGENT B1 ;  /* 0x0000000000017941 */ /* 0x000fea0003800200 */
.L_x_343:
        /* <DEDUP_REMOVED lines=68> */
.L_x_346:
[----:B------:R-:W-:Y:S05]  /*184a0*/  BSYNC.RECONVERGENT B0 ;  /* 0x0000000000007941 */ /* 0x000fea0003800200 */
.L_x_345:
        /* <DEDUP_REMOVED lines=16> */
.L_x_348:
[----:B------:R-:W-:Y:S05]  /*185b0*/  BSYNC.RECONVERGENT B1 ;  /* 0x0000000000017941 */ /* 0x000fea0003800200 */
.L_x_347:
        /* <DEDUP_REMOVED lines=68> */
.L_x_350:
[----:B------:R-:W-:Y:S05]  /*18a00*/  BSYNC.RECONVERGENT B0 ;  /* 0x0000000000007941 */ /* 0x000fea0003800200 */
.L_x_349:
[----:B------:R-:W-:Y:S01]  /*18a10*/  DFMA R220, R18, R14, R12 ;  /* 0x0000000e12dc722b */ /* 0x000fe2000000000c */
[----:B------:R-:W-:Y:S01]  /*18a20*/  UMOV UR4, 0xd41e8097 ;  /* 0xd41e809700047882 */ /* 0x000fe20000000000 */
[----:B------:R-:W-:Y:S01]  /*18a30*/  UMOV UR5, 0x3def9c67 ;  /* 0x3def9c6700057882 */ /* 0x000fe20000000000 */
[----:B------:R-:W-:Y:S01]  /*18a40*/  IMAD.WIDE R8, R58, 0x8, R16 ;  /* 0x000000083a087825 */ /* 0x000fe200078e0210 */
[----:B------:R-:W-:Y:S01]  /*18a50*/  DMUL R6, R6, UR4 ;  /* 0x0000000406067c28 */ /* 0x000fe20008000000 */
[----:B------:R-:W-:Y:S03]  /*18a60*/  BSSY.RECONVERGENT B1, `(.L_x_351) ;  /* 0x000000c000017945 */ /* 0x000fe60003800200 */
[----:B------:R0:W-:Y:S02]  /*18a70*/  STL.64 [R1+0x44b0], R8 ;  /* 0x0044b00801007387 */ /* 0x0001e40000100a00 */
[----:B------:R-:W-:-:S02]  /*18a80*/  FFMA R0, RZ, R3, R221 ;  /* 0x00000003ff007223 */ /* 0x000fc400000000dd */
[----:B------:R0:W-:Y:S03]  /*18a90*/  STG.E.64 desc[UR16][R8.64], R6 ;  /* 0x0000000608007986 */ /* 0x0001e6000c101b10 */
        /* <DEDUP_REMOVED lines=8> */
.L_x_352:
[----:B------:R-:W-:Y:S05]  /*18b20*/  BSYNC.RECONVERGENT B1 ;  /* 0x0000000000017941 */ /* 0x000fea0003800200 */
.L_x_351:
        /* <DEDUP_REMOVED lines=68> */
.L_x_354:
[----:B------:R-:W-:Y:S05]  /*18f70*/  BSYNC.RECONVERGENT B0 ;  /* 0x0000000000007941 */ /* 0x000fea0003800200 */
.L_x_353:
[----:B------:R-:W2:Y:S01]  /*18f80*/  LDL.64 R8, [R1+0x44b0] ;  /* 0x0044b00001087983 */ /* 0x000ea20000100a00 */
[----:B------:R-:W-:Y:S01]  /*18f90*/  DFMA R220, R16, R14, R12 ;  /* 0x0000000e10dc722b */ /* 0x000fe2000000000c */
[----:B------:R-:W-:Y:S01]  /*18fa0*/  UMOV UR4, 0x68497682 ;  /* 0x6849768200047882 */ /* 0x000fe20000000000 */
[----:B------:R-:W-:Y:S01]  /*18fb0*/  UMOV UR5, 0x3d7c25c2 ;  /* 0x3d7c25c200057882 */ /* 0x000fe20000000000 */
[----:B------:R-:W-:Y:S01]  /*18fc0*/  BSSY.RECONVERGENT B1, `(.L_x_355) ;  /* 0x000000d000017945 */ /* 0x000fe20003800200 */
[----:B------:R-:W-:-:S06]  /*18fd0*/  DMUL R6, R6, UR4 ;  /* 0x0000000406067c28 */ /* 0x000fcc0008000000 */
[----:B------:R-:W-:-:S05]  /*18fe0*/  FFMA R0, RZ, R3, R221 ;  /* 0x00000003ff007223 */ /* 0x000fca00000000dd */
[----:B------:R-:W-:Y:S01]  /*18ff0*/  FSETP.GT.AND P0, PT, |R0|, 1.469367938527859385e-39, PT ;  /* 0x001000000000780b */ /* 0x000fe20003f04200 */
[----:B--2---:R-:W-:-:S05]  /*19000*/  IMAD.WIDE R8, R18, 0x8, R8 ;  /* 0x0000000812087825 */ /* 0x004fca00078e0208 */
[----:B------:R0:W-:Y:S07]  /*19010*/  STG.E.64 desc[UR16][R8.64], R6 ;  /* 0x0000000608007986 */ /* 0x0001ee000c101b10 */
[----:B------:R-:W-:Y:S05]  /*19020*/  @P0 BRA `(.L_x_356) ;  /* 0x0000000000180947 */ /* 0x000fea0003800000 */
[----:B------:R-:W-:Y:S01]  /*19030*/  IMAD.MOV.U32 R210, RZ, RZ, RZ ;  /* 0x000000ffffd27224 */ /* 0x000fe200078e00ff */
[----:B------:R-:W-:Y:S01]  /*19040*/  MOV R212, R2 ;  /* 0x0000000200d47202 */ /* 0x000fe20000000f00 */
[----:B------:R-:W-:Y:S01]  /*19050*/  IMAD.MOV.U32 R211, RZ, RZ, 0x406b8000 ;  /* 0x406b8000ffd37424 */ /* 0x000fe200078e00ff */
[----:B------:R-:W-:Y:S01]  /*19060*/  MOV R0, 0x19090 ;  /* 0x0001909000007802 */ /* 0x000fe20000000f00 */
[----:B------:R-:W-:-:S07]  /*19070*/  IMAD.MOV.U32 R213, RZ, RZ, R3 ;  /* 0x000000ffffd57224 */ /* 0x000fce00078e0003 */
[----:B0-----:R-:W-:Y:S05]  /*19080*/  CALL.REL.NOINC `($__internal_1_$__cuda_sm20_div_rn_f64_full) ;  /* 0x0000045000ec7944 */ /* 0x001fea0003c00000 */
.L_x_356:
[----:B------:R-:W-:Y:S05]  /*19090*/  BSYNC.RECONVERGENT B1 ;  /* 0x0000000000017941 */ /* 0x000fea0003800200 */
.L_x_355:
[----:B------:R-:W-:Y:S01]  /*190a0*/  IMAD.MOV.U32 R12, RZ, RZ, 0x652b82fe ;  /* 0x652b82feff0c7424 */ /* 0x000fe200078e00ff */
[----:B------:R-:W-:Y:S01]  /*190b0*/  MOV R13, 0x3ff71547 ;  /* 0x3ff71547000d7802 */ /* 0x000fe20000000f00 */
[----:B------:R-:W-:Y:S01]  /*190c0*/  UMOV UR4, 0xfefa39ef ;  /* 0xfefa39ef00047882 */ /* 0x000fe20000000000 */
[----:B------:R-:W-:Y:S01]  /*190d0*/  UMOV UR5, 0x3fe62e42 ;  /* 0x3fe62e4200057882 */ /* 0x000fe20000000000 */
[----:B------:R-:W1:Y:S01]  /*190e0*/  MUFU.RCP64H R15, R3 ;  /* 0x00000003000f7308 */ /* 0x000e620000001800 */
[----:B------:R-:W-:Y:S01]  /*190f0*/  MOV R14, 0x1 ;  /* 0x00000001000e7802 */ /* 0x000fe20000000f00 */
[----:B------:R-:W2:Y:S01]  /*19100*/  LDC R21, c[0x0][0x428] ;  /* 0x00010a00ff157b82 */ /* 0x000ea20000000800 */
[----:B------:R-:W-:Y:S01]  /*19110*/  DFMA R12, R220, R12, 6.75539944105574400000e+15 ;  /* 0x43380000dc0c742b */ /* 0x000fe2000000000c */
[----:B------:R-:W-:Y:S01]  /*19120*/  FSETP.GEU.AND P0, PT, |R221|, 4.1917929649353027344, PT ;  /* 0x4086232bdd00780b */ /* 0x000fe20003f0e200 */
[----:B------:R-:W-:Y:S06]  /*19130*/  BSSY.RECONVERGENT B0, `(.L_x_357) ;  /* 0x000003b000007945 */ /* 0x000fec0003800200 */
[----:B0-----:R-:W-:-:S02]  /*19140*/  DADD R6, R12, -6.75539944105574400000e+15 ;  /* 0xc33800000c067429 */ /* 0x001fc40000000000 */
[----:B-1----:R-:W-:-:S06]  /*19150*/  DFMA R16, -R2, R14, 1 ;  /* 0x3ff000000210742b */ /* 0x002fcc000000010e */
        /* <DEDUP_REMOVED lines=43> */
[----:B--2---:R-:W-:Y:S06]  /*19410*/  @!P0 BRA `(.L_x_358) ;  /* 0x0000000000308947 */ /* 0x004fec0003800000 */
        /* <DEDUP_REMOVED lines=12> */
.L_x_358:
[----:B------:R-:W-:Y:S05]  /*194e0*/  BSYNC.RECONVERGENT B0 ;  /* 0x0000000000007941 */ /* 0x000fea0003800200 */
.L_x_357:
        /* <DEDUP_REMOVED lines=16> */
.L_x_360:
[----:B------:R-:W-:Y:S05]  /*195f0*/  BSYNC.RECONVERGENT B1 ;  /* 0x0000000000017941 */ /* 0x000fea0003800200 */
.L_x_359:
        /* <DEDUP_REMOVED lines=55> */
[----:B01----:R-:W-:Y:S06]  /*19970*/  @!P0 BRA `(.L_x_362) ;  /* 0x0000000000308947 */ /* 0x003fec0003800000 */
        /* <DEDUP_REMOVED lines=12> */
.L_x_362:
[----:B------:R-:W-:Y:S05]  /*19a40*/  BSYNC.RECONVERGENT B0 ;  /* 0x0000000000007941 */ /* 0x000fea0003800200 */
.L_x_361:
[----:B------:R-:W-:Y:S01]  /*19a50*/  DFMA R220, -R2, R14, -920 ;  /* 0xc08cc00002dc742b */ /* 0x000fe2000000010e */
[----:B------:R-:W-:Y:S01]  /*19a60*/  IMAD.WIDE R10, R60, 0x8, R16 ;  /* 0x000000083c0a7825 */ /* 0x000fe200078e0210 */
[----:B------:R-:W-:Y:S01]  /*19a70*/  UMOV UR4, 0xf2020f84 ;  /* 0xf2020f8400047882 */ /* 0x000fe20000000000 */
[----:B------:R-:W-:Y:S01]  /*19a80*/  UMOV UR5, 0x3d64682c ;  /* 0x3d64682c00057882 */ /* 0x000fe20000000000 */
[----:B------:R-:W-:Y:S01]  /*19a90*/  BSSY.RECONVERGENT B1, `(.L_x_363) ;  /* 0x0000012000017945 */ /* 0x000fe20003800200 */
[----:B------:R-:W-:Y:S01]  /*19aa0*/  DMUL R6, R6, UR4 ;  /* 0x0000000406067c28 */ /* 0x000fe20008000000 */
[C---:B------:R-:W-:Y:S01]  /*19ab0*/  IMAD.WIDE R38, R35.reuse, 0x8, R8 ;  /* 0x0000000823267825 */ /* 0x040fe200078e0208 */
[----:B------:R0:W-:Y:S01]  /*19ac0*/  STL.64 [R1+0x44a8], R10 ;  /* 0x0044a80a01007387 */ /* 0x0001e20000100a00 */
[----:B------:R-:W-:Y:S02]  /*19ad0*/  DFMA R220, R18, R220, R14 ;  /* 0x000000dc12dc722b */ /* 0x000fe4000000000e */
[----:B------:R-:W-:-:S02]  /*19ae0*/  IMAD.WIDE R34, R35, 0x8, R10 ;  /* 0x0000000823227825 */ /* 0x000fc400078e020a */
[----:B------:R0:W-:Y:S04]  /*19af0*/  STG.E.64 desc[UR16][R38.64], R6 ;  /* 0x0000000626007986 */ /* 0x0001e8000c101b10 */
[----:B------:R0:W-:Y:S02]  /*19b00*/  STG.E.64 desc[UR16][R10.64], R4 ;  /* 0x000000040a007986 */ /* 0x0001e4000c101b10 */
[----:B------:R-:W-:Y:S02]  /*19b10*/  FFMA R0, RZ, R3, R221 ;  /* 0x00000003ff007223 */ /* 0x000fe400000000dd */
        /* <DEDUP_REMOVED lines=9> */
.L_x_364:
[----:B------:R-:W-:Y:S05]  /*19bb0*/  BSYNC.RECONVERGENT B1 ;  /* 0x0000000000017941 */ /* 0x000fea0003800200 */
.L_x_363:
        /* <DEDUP_REMOVED lines=59> */
.L_x_366:
[----:B------:R-:W-:Y:S05]  /*19f70*/  BSYNC.RECONVERGENT B0 ;  /* 0x0000000000007941 */ /* 0x000fea0003800200 */
.L_x_365:
        /* <DEDUP_REMOVED lines=18> */
.L_x_369:
[----:B------:R-:W-:Y:S02]  /*1a0a0*/  FSEL R6, R11, RZ, P0 ;  /* 0x000000ff0b067208 */ /* 0x000fe40000000000 */
[----:B------:R-:W-:-:S07]  /*1a0b0*/  FSEL R7, R22, -QNAN , P0 ;  /* 0xfff8000016077808 */ /* 0x000fce0000000000 */
.L_x_368:
[----:B------:R-:W-:Y:S05]  /*1a0c0*/  BSYNC.RECONVERGENT B0 ;  /* 0x0000000000007941 */ /* 0x000fea0003800200 */
.L_x_367:
[----:B------:R-:W1:Y:S01]  /*1a0d0*/  MUFU.RCP64H R9, 1.599999646662020325e-12 ;  /* 0x3d7c25c200097908 */ /* 0x000e620000001800 */
        /* <DEDUP_REMOVED lines=19> */
.L_x_371:
[----:B------:R-:W-:Y:S05]  /*1a210*/  BSYNC.RECONVERGENT B0 ;  /* 0x0000000000007941 */ /* 0x000fea0003800200 */
.L_x_370:
[----:B------:R-:W-:Y:S01]  /*1a220*/  UMOV UR4, 0xf455ec6c ;  /* 0xf455ec6c00047882 */ /* 0x000fe20000000000 */
[----:B------:R-:W-:Y:S01]  /*1a230*/  UMOV UR5, 0x399ac5d4 ;  /* 0x399ac5d400057882 */ /* 0x000fe20000000000 */
[----:B------:R-:W-:Y:S01]  /*1a240*/  DSETP.NEU.AND P0, PT, R30, 1, PT ;  /* 0x3ff000001e00742a */ /* 0x000fe20003f0d000 */
[----:B------:R-:W-:Y:S01]  /*1a250*/  BSSY.RECONVERGENT B1, `(.L_x_372) ;  /* 0x0000016000017945 */ /* 0x000fe20003800200 */
[----:B------:R-:W-:Y:S02]  /*1a260*/  DMUL R6, R6, UR4 ;  /* 0x0000000406067c28 */ /* 0x000fe40008000000 */
[----:B------:R-:W-:-:S08]  /*1a270*/  DFMA R4, R10, -R12, 1 ;  /* 0x3ff000000a04742b */ /* 0x000fd0000000080c */
[----:B------:R-:W-:Y:S01]  /*1a280*/  FSEL R32, R6, -6.77950705673786388944e+31, P0 ;  /* 0xf455ec6c06207808 */ /* 0x000fe20000000000 */
[----:B------:R-:W-:Y:S01]  /*1a290*/  DFMA R4, R10, R4, R10 ;  /* 0x000000040a04722b */ /* 0x000fe2000000000a */
[----:B------:R-:W-:-:S06]  /*1a2a0*/  FSEL R33, R7, 0.00029520562384277582169, P0 ;  /* 0x399ac5d407217808 */ /* 0x000fcc0000000000 */
[----:B------:R-:W-:-:S08]  /*1a2b0*/  DMUL R32, R36, R32 ;  /* 0x0000002024207228 */ /* 0x000fd00000000000 */
[----:B------:R-:W-:Y:S02]  /*1a2c0*/  DMUL R30, R32, R4 ;  /* 0x00000004201e7228 */ /* 0x000fe40000000000 */
[----:B------:R-:W-:-:S06]  /*1a2d0*/  FSETP.GEU.AND P1, PT, |R33|, 6.5827683646048100446e-37, PT ;  /* 0x036000002100780b */ /* 0x000fcc0003f2e200 */
[----:B------:R-:W-:-:S08]  /*1a2e0*/  DFMA R6, R30, -R12, R32 ;  /* 0x8000000c1e06722b */ /* 0x000fd00000000020 */
[----:B------:R-:W-:-:S10]  /*1a2f0*/  DFMA R30, R4, R6, R30 ;  /* 0x00000006041e722b */ /* 0x000fd4000000001e */
[----:B------:R-:W-:-:S05]  /*1a300*/  FFMA R0, RZ, 0.061559446156024932861, R31 ;  /* 0x3d7c25c2ff007823 */ /* 0x000fca000000001f */
[----:B------:R-:W-:-:S13]  /*1a310*/  FSETP.GT.AND P0, PT, |R0|, 1.469367938527859385e-39, PT ;  /* 0x001000000000780b */ /* 0x000fda0003f04200 */
[----:B------:R-:W-:Y:S05]  /*1a320*/  @P0 BRA P1, `(.L_x_373) ;  /* 0x0000000000200947 */ /* 0x000fea0000800000 */
[----:B------:R-:W-:Y:S01]  /*1a330*/  IMAD.MOV.U32 R210, RZ, RZ, R32 ;  /* 0x000000ffffd27224 */ /* 0x000fe200078e0020 */
[----:B------:R-:W-:Y:S01]  /*1a340*/  MOV R211, R33 ;  /* 0x0000002100d37202 */ /* 0x000fe20000000f00 */
[----:B------:R-:W-:Y:S01]  /*1a350*/  IMAD.MOV.U32 R212, RZ, RZ, 0x68497682 ;  /* 0x68497682ffd47424 */ /* 0x000fe200078e00ff */
[----:B------:R-:W-:Y:S01]  /*1a360*/  MOV R0, 0x1a390 ;  /* 0x0001a39000007802 */ /* 0x000fe20000000f00 */
[----:B------:R-:W-:-:S07]  /*1a370*/  IMAD.MOV.U32 R213, RZ, RZ, 0x3d7c25c2 ;  /* 0x3d7c25c2ffd57424 */ /* 0x000fce00078e00ff */
[----:B------:R-:W-:Y:S05]  /*1a380*/  CALL.REL.NOINC `($__internal_1_$__cuda_sm20_div_rn_f64_full) ;  /* 0x00000440002c7944 */ /* 0x000fea0003c00000 */
[----:B------:R-:W-:Y:S01]  /*1a390*/  MOV R30, R220 ;  /* 0x000000dc001e7202 */ /* 0x000fe20000000f00 */
[----:B------:R-:W-:-:S07]  /*1a3a0*/  IMAD.MOV.U32 R31, RZ, RZ, R221 ;  /* 0x000000ffff1f7224 */ /* 0x000fce00078e00dd */
.L_x_373:
[----:B------:R-:W-:Y:S05]  /*1a3b0*/  BSYNC.RECONVERGENT B1 ;  /* 0x0000000000017941 */ /* 0x000fea0003800200 */
.L_x_372:
[----:B------:R-:W-:Y:S01]  /*1a3c0*/  ISETP.GT.AND P0, PT, R31, 0xfffff, PT ;  /* 0x000fffff1f00780c */ /* 0x000fe20003f04270 */
[----:B------:R-:W-:Y:S01]  /*1a3d0*/  IMAD.MOV.U32 R4, RZ, RZ, R30 ;  /* 0x000000ffff047224 */ /* 0x000fe200078e001e */
[----:B------:R-:W-:Y:S01]  /*1a3e0*/  MOV R5, R31 ;  /* 0x0000001f00057202 */ /* 0x000fe20000000f00 */
[----:B------:R-:W-:Y:S01]  /*1a3f0*/  IMAD.MOV.U32 R0, RZ, RZ, R31 ;  /* 0x000000ffff007224 */ /* 0x000fe200078e001f */
[----:B------:R-:W-:Y:S01]  /*1a400*/  BSSY.RECONVERGENT B0, `(.L_x_374) ;  /* 0x0000051000007945 */ /* 0x000fe20003800200 */
[----:B------:R-:W-:-:S08]  /*1a410*/  IMAD.MOV.U32 R17, RZ, RZ, -0x3ff ;  /* 0xfffffc01ff117424 */ /* 0x000fd000078e00ff */
[----:B------:R-:W-:Y:S01]  /*1a420*/  @!P0 DMUL R4, R30, 1.80143985094819840000e+16 ;  /* 0x435000001e048828 */ /* 0x000fe20000000000 */
[----:B------:R-:W-:-:S09]  /*1a430*/  @!P0 MOV R17, 0xfffffbcb ;  /* 0xfffffbcb00118802 */ /* 0x000fd20000000f00 */
[----:B------:R-:W-:-:S05]  /*1a440*/  @!P0 IMAD.MOV.U32 R0, RZ, RZ, R5 ;  /* 0x000000ffff008224 */ /* 0x000fca00078e0005 */
[----:B------:R-:W-:-:S04]  /*1a450*/  IADD3 R6, PT, PT, R0, -0x1, RZ ;  /* 0xffffffff00067810 */ /* 0x000fc80007ffe0ff */
[----:B------:R-:W-:Y:S01]  /*1a460*/  ISETP.GT.U32.AND P1, PT, R6, 0x7feffffe, PT ;  /* 0x7feffffe0600780c */ /* 0x000fe20003f24070 */
[----:B------:R-:W-:Y:S02]  /*1a470*/  IMAD.MOV.U32 R6, RZ, RZ, R30 ;  /* 0x000000ffff067224 */ /* 0x000fe400078e001e */
[----:B------:R-:W-:-:S10]  /*1a480*/  @!P0 IMAD.MOV.U32 R6, RZ, RZ, R4 ;  /* 0x000000ffff068224 */ /* 0x000fd400078e0004 */
[----:B------:R-:W-:Y:S05]  /*1a490*/  @P1 BRA `(.L_x_375) ;  /* 0x0000000400041947 */ /* 0x000fea0003800000 */
[----:B------:R-:W-:Y:S01]  /*1a4a0*/  LOP3.LUT R4, R0, 0xfffff, RZ, 0xc0, !PT ;  /* 0x000fffff00047812 */ /* 0x000fe200078ec0ff */
[----:B------:R-:W-:Y:S01]  /*1a4b0*/  IMAD.MOV.U32 R8, RZ, RZ, RZ ;  /* 0x000000ffff087224 */ /* 0x000fe200078e00ff */
[----:B------:R-:W-:Y:S01]  /*1a4c0*/  MOV R14, 0x8b7a8b04 ;  /* 0x8b7a8b04000e7802 */ /* 0x000fe20000000f00 */
[----:B------:R-:W-:Y:S01]  /*1a4d0*/  IMAD.MOV.U32 R15, RZ, RZ, 0x3ed0ee25 ;  /* 0x3ed0ee25ff0f7424 */ /* 0x000fe200078e00ff */
[----:B------:R-:W-:Y:S01]  /*1a4e0*/  LOP3.LUT R5, R4, 0x3ff00000, RZ, 0xfc, !PT ;  /* 0x3ff0000004057812 */ /* 0x000fe200078efcff */
[----:B------:R-:W-:Y:S01]  /*1a4f0*/  IMAD.MOV.U32 R4, RZ, RZ, R6 ;  /* 0x000000ffff047224 */ /* 0x000fe200078e0006 */
[----:B------:R-:W-:Y:S01]  /*1a500*/  UMOV UR4, 0x3ae80f1e ;  /* 0x3ae80f1e00047882 */ /* 0x000fe20000000000 */
[----:B------:R-:W-:Y:S01]  /*1a510*/  UMOV UR5, 0x3eb1380b ;  /* 0x3eb1380b00057882 */ /* 0x000fe20000000000 */
[----:B------:R-:W-:Y:S01]  /*1a520*/  ISETP.GE.U32.AND P0, PT, R5, 0x3ff6a09f, PT ;  /* 0x3ff6a09f0500780c */ /* 0x000fe20003f06070 */
[----:B------:R-:W-:Y:S01]  /*1a530*/  UMOV UR10, 0x80000000 ;  /* 0x80000000000a7882 */ /* 0x000fe20000000000 */
[----:B------:R-:W-:Y:S01]  /*1a540*/  LEA.HI R17, R0, R17, RZ, 0xc ;  /* 0x0000001100117211 */ /* 0x000fe200078f60ff */
[----:B------:R-:W-:-:S10]  /*1a550*/  UMOV UR11, 0x43300000 ;  /* 0x43300000000b7882 */ /* 0x000fd40000000000 */
[----:B------:R-:W-:Y:S01]  /*1a560*/  @P0 IADD3 R7, PT, PT, R5, -0x100000, RZ ;  /* 0xfff0000005070810 */ /* 0x000fe20007ffe0ff */
[----:B------:R-:W-:-:S04]  /*1a570*/  @P0 VIADD R17, R17, 0x1 ;  /* 0x0000000111110836 */ /* 0x000fc80000000000 */
[----:B------:R-:W-:Y:S01]  /*1a580*/  @P0 IMAD.MOV.U32 R5, RZ, RZ, R7 ;  /* 0x000000ffff050224 */ /* 0x000fe200078e0007 */
[----:B------:R-:W-:Y:S02]  /*1a590*/  LOP3.LUT R16, R17, 0x80000000, RZ, 0x3c, !PT ;  /* 0x8000000011107812 */ /* 0x000fe400078e3cff */
[----:B------:R-:W-:-:S03]  /*1a5a0*/  MOV R17, 0x43300000 ;  /* 0x4330000000117802 */ /* 0x000fc60000000f00 */
        /* <DEDUP_REMOVED lines=48> */
.L_x_375:
[----:B------:R-:W-:Y:S01]  /*1a8b0*/  IMAD.MOV.U32 R6, RZ, RZ, 0x0 ;  /* 0x00000000ff067424 */ /* 0x000fe200078e00ff */
[----:B------:R-:W-:Y:S01]  /*1a8c0*/  LOP3.LUT P0, RZ, R5, 0x7fffffff, RZ, 0xc0, !PT ;  /* 0x7fffffff05ff7812 */ /* 0x000fe2000780c0ff */
[----:B------:R-:W-:-:S06]  /*1a8d0*/  IMAD.MOV.U32 R7, RZ, RZ, 0x7ff00000 ;  /* 0x7ff00000ff077424 */ /* 0x000fcc00078e00ff */
[----:B------:R-:W-:-:S10]  /*1a8e0*/  DFMA R6, R4, R6, +INF ;  /* 0x7ff000000406742b */ /* 0x000fd40000000006 */
[----:B------:R-:W-:Y:S02]  /*1a8f0*/  FSEL R4, R6, RZ, P0 ;  /* 0x000000ff06047208 */ /* 0x000fe40000000000 */
[----:B------:R-:W-:-:S07]  /*1a900*/  FSEL R5, R7, -QNAN , P0 ;  /* 0xfff0000007057808 */ /* 0x000fce0000000000 */
.L_x_376:
[----:B------:R-:W-:Y:S05]  /*1a910*/  BSYNC.RECONVERGENT B0 ;  /* 0x0000000000007941 */ /* 0x000fea0003800200 */
.L_x_374:
[----:B------:R-:W-:Y:S01]  /*1a920*/  UMOV UR4, 0xbaaafad3 ;  /* 0xbaaafad300047882 */ /* 0x000fe20000000000 */
[----:B------:R-:W-:Y:S01]  /*1a930*/  UMOV UR5, 0x3c695355 ;  /* 0x3c69535500057882 */ /* 0x000fe20000000000 */
[----:B------:R-:W-:Y:S01]  /*1a940*/  BSSY.RECONVERGENT B0, `(.L_x_377) ;  /* 0x000000b000007945 */ /* 0x000fe20003800200 */
[----:B------:R-:W-:Y:S01]  /*1a950*/  DMUL R6, R4, UR4 ;  /* 0x0000000404067c28 */ /* 0x000fe20008000000 */
[----:B------:R-:W-:Y:S01]  /*1a960*/  UMOV UR4, 0x1526e50e ;  /* 0x1526e50e00047882 */ /* 0x000fe20000000000 */
[----:B------:R-:W-:Y:S01]  /*1a970*/  UMOV UR5, 0x3fdbcb7b ;  /* 0x3fdbcb7b00057882 */ /* 0x000fe20000000000 */
[----:B------:R-:W-:Y:S01]  /*1a980*/  MOV R28, RZ ;  /* 0x000000ff001c7202 */ /* 0x000fe20000000f00 */
[----:B------:R-:W-:Y:S01]  /*1a990*/  IMAD.MOV.U32 R11, RZ, RZ, 0x40000000 ;  /* 0x40000000ff0b7424 */ /* 0x000fe200078e00ff */
[----:B------:R-:W-:-:S03]  /*1a9a0*/  MOV R0, 0x1a9f0 ;  /* 0x0001a9f000007802 */ /* 0x000fc60000000f00 */
[----:B------:R-:W-:-:S08]  /*1a9b0*/  DFMA R4, R4, UR4, R6 ;  /* 0x0000000404047c2b */ /* 0x000fd00008000006 */
[----:B------:R-:W-:-:S10]  /*1a9c0*/  DADD R12, -RZ, |R4| ;  /* 0x00000000ff0c7229 */ /* 0x000fd40000000504 */
[----:B------:R-:W-:-:S07]  /*1a9d0*/  IMAD.MOV.U32 R29, RZ, RZ, R13 ;  /* 0x000000ffff1d7224 */ /* 0x000fce00078e000d */
[----:B------:R-:W-:Y:S05]  /*1a9e0*/  CALL.REL.NOINC `($_Z10RosenbrockPdddS_PiiiiiiddddddddPKdS2_S2_S2_S2_i$__internal_accurate_pow) ;  /* 0x0000044000cc7944 */ /* 0x000fea0003c00000 */
[----:B------:R-:W-:Y:S05]  /*1a9f0*/  BSYNC.RECONVERGENT B0 ;  /* 0x0000000000007941 */ /* 0x000fea0003800200 */
.L_x_377:
        /* <DEDUP_REMOVED lines=15> */
.L_x_379:
[----:B------:R-:W-:Y:S05]  /*1aaf0*/  BSYNC.RECONVERGENT B0 ;  /* 0x0000000000007941 */ /* 0x000fea0003800200 */
.L_x_378:
        /* <DEDUP_REMOVED lines=19> */
.L_x_381:
[----:B------:R-:W-:Y:S05]  /*1ac30*/  BSYNC.RECONVERGENT B0 ;  /* 0x0000000000007941 */ /* 0x000fea0003800200 */
.L_x_380:
        /* <DEDUP_REMOVED lines=10> */
.L_x_382:
        /* <DEDUP_REMOVED lines=31> */
.L_x_384:
[----:B------:R-:W-:Y:S05]  /*1aed0*/  BSYNC.RECONVERGENT B0 ;  /* 0x0000000000007941 */ /* 0x000fea0003800200 */
.L_x_383:
        /* <DEDUP_REMOVED lines=8> */
.L_x_386:
[----:B------:R-:W-:Y:S05]  /*1af60*/  BSYNC.RECONVERGENT B1 ;  /* 0x0000000000017941 */ /* 0x000fea0003800200 */
.L_x_385:
        /* <DEDUP_REMOVED lines=24> */
.L_x_388:
[----:B------:R-:W-:Y:S05]  /*1b0f0*/  BSYNC.RECONVERGENT B1 ;  /* 0x0000000000017941 */ /* 0x000fea0003800200 */
.L_x_387:
        /* <DEDUP_REMOVED lines=20> */
[----:B------:R-:W-:Y:S01]  /*1b240*/  IMAD.MOV.U32 R4, RZ, RZ, -0x35dec16 ;  /* 0xfca213eaff047424 */ /* 0x000fe200078e00ff */
        /* <DEDUP_REMOVED lines=48> */
.L_x_390:
[----:B------:R-:W-:Y:S05]  /*1b550*/  BSYNC.RECONVERGENT B0 ;  /* 0x0000000000007941 */ /* 0x000fea0003800200 */
.L_x_389:
        /* <DEDUP_REMOVED lines=17> */
.L_x_392:
[----:B------:R-:W-:Y:S05]  /*1b670*/  BSYNC.RECONVERGENT B1 ;  /* 0x0000000000017941 */ /* 0x000fea0003800200 */
.L_x_391:
        /* <DEDUP_REMOVED lines=68> */
.L_x_394:
[----:B------:R-:W-:Y:S05]  /*1bac0*/  BSYNC.RECONVERGENT B0 ;  /* 0x0000000000007941 */ /* 0x000fea0003800200 */
.L_x_393:
        /* <DEDUP_REMOVED lines=16> */
.L_x_396:
[----:B------:R-:W-:Y:S05]  /*1bbd0*/  BSYNC.RECONVERGENT B1 ;  /* 0x0000000000017941 */ /* 0x000fea0003800200 */
.L_x_395:
        /* <DEDUP_REMOVED lines=68> */
.L_x_398:
[----:B------:R-:W-:Y:S05]  /*1c020*/  BSYNC.RECONVERGENT B0 ;  /* 0x0000000000007941 */ /* 0x000fea0003800200 */
.L_x_397:
        /* <DEDUP_REMOVED lines=11> */
[----:B------:R-:W-:Y:S01]  /*1c0e0*/  IMAD.MOV.U32 R213, RZ, RZ, R3 ;  /* 0x000000ffffd57224 */ /* 0x000fe200078e0003 */
[----:B------:R-:W-:Y:S01]  /*1c0f0*/  MOV R212, R2 ;  /* 0x0000000200d47202 */ /* 0x000fe20000000f00 */
[----:B------:R-:W-:Y:S01]  /*1c100*/  IMAD.MOV.U32 R210, RZ, RZ, RZ ;  /* 0x000000ffffd27224 */ /* 0x000fe200078e00ff */
[----:B------:R-:W-:Y:S01]  /*1c110*/  MOV R0, 0x1c140 ;  /* 0x0001c14000007802 */ /* 0x000fe20000000f00 */
[----:B------:R-:W-:-:S07]  /*1c120*/  IMAD.MOV.U32 R211, RZ, RZ, -0x3f5d5c00 ;  /* 0xc0a2a400ffd37424 */ /* 0x000fce00078e00ff */
[----:B------:R-:W-:Y:S05]  /*1c130*/  CALL.REL.NOINC `($__internal_1_$__cuda_sm20_div_rn_f64_full) ;  /* 0x0000042000c07944 */ /* 0x000fea0003c00000 */
.L_x_400:
[----:B------:R-:W-:Y:S05]  /*1c140*/  BSYNC.RECONVERGENT B1 ;  /* 0x0000000000017941 */ /* 0x000fea0003800200 */
.L_x_399:
[----:B------:R-:W0:Y:S01]  /*1c150*/  LDC.64 R2, c[0x0][0x418] ;  /* 0x00010600ff027b82 */ /* 0x000e220000000a00 */
[----:B------:R-:W-:Y:S01]  /*1c160*/  MOV R8, 0x652b82fe ;  /* 0x652b82fe00087802 */ /* 0x000fe20000000f00 */
[----:B------:R-:W-:Y:S01]  /*1c170*/  IMAD.MOV.U32 R9, RZ, RZ, 0x3ff71547 ;  /* 0x3ff71547ff097424 */ /* 0x000fe200078e00ff */
[----:B------:R-:W-:Y:S01]  /*1c180*/  UMOV UR4, 0xfefa39ef ;  /* 0xfefa39ef00047882 */ /* 0x000fe20000000000 */
[----:B------:R-:W-:-:S04]  /*1c190*/  UMOV UR5, 0x3fe62e42 ;  /* 0x3fe62e4200057882 */ /* 0x000fc80000000000 */
[----:B------:R-:W1:Y:S08]  /*1c1a0*/  LDC R33, c[0x0][0x428] ;  /* 0x00010a00ff217b82 */ /* 0x000e700000000800 */
[----:B------:R-:W2:Y:S01]  /*1c1b0*/  LDC.64 R10, c[0x4][RZ] ;  /* 0x01000000ff0a7b82 */ /* 0x000ea20000000a00 */
[----:B0-----:R-:W-:-:S06]  /*1c1c0*/  IMAD.WIDE R42, R42, 0x8, R2 ;  /* 0x000000082a2a7825 */ /* 0x001fcc00078e0202 */
[----:B------:R-:W5:Y:S01]  /*1c1d0*/  LDG.E.64.CONSTANT R42, desc[UR16][R42.64] ;  /* 0x000000102a2a7981 */ /* 0x000f62000c1e9b00 */
[----:B------:R-:W-:Y:S01]  /*1c1e0*/  DFMA R8, R220, R8, 6.75539944105574400000e+15 ;  /* 0x43380000dc08742b */ /* 0x000fe20000000008 */
[----:B------:R-:W-:Y:S01]  /*1c1f0*/  FSETP.GEU.AND P0, PT, |R221|, 4.1917929649353027344, PT ;  /* 0x4086232bdd00780b */ /* 0x000fe20003f0e200 */
[----:B------:R-:W-:Y:S01]  /*1c200*/  BSSY.RECONVERGENT B0, `(.L_x_401) ;  /* 0x0000035000007945 */ /* 0x000fe20003800200 */
[----:B-1----:R-:W-:-:S05]  /*1c210*/  IMAD R61, R33, 0x4, R61 ;  /* 0x00000004213d7824 */ /* 0x002fca00078e023d */
        /* <DEDUP_REMOVED lines=38> */
[----:B--2---:R-:W-:Y:S06]  /*1c480*/  @!P0 BRA `(.L_x_402) ;  /* 0x0000000000308947 */ /* 0x004fec0003800000 */
        /* <DEDUP_REMOVED lines=12> */
.L_x_402:
[----:B------:R-:W-:Y:S05]  /*1c550*/  BSYNC.RECONVERGENT B0 ;  /* 0x0000000000007941 */ /* 0x000fea0003800200 */
.L_x_401:
[----:B------:R-:W2:Y:S01]  /*1c560*/  LDL.64 R26, [R1+0x44c8] ;  /* 0x0044c800011a7983 */ /* 0x000ea20000100a00 */
[----:B------:R-:W0:Y:S01]  /*1c570*/  LDCU UR9, c[0x0][0x3fc] ;  /* 0x00007f80ff0977ac */ /* 0x000e220008000800 */
[----:B------:R-:W-:Y:S01]  /*1c580*/  IMAD R7, R33, 0x2, R61 ;  /* 0x0000000221077824 */ /* 0x000fe200078e023d */
[----:B------:R-:W1:Y:S01]  /*1c590*/  LDC.64 R30, c[0x0][0x3f8] ;  /* 0x0000fe00ff1e7b82 */ /* 0x000e620000000a00 */
[--C-:B------:R-:W-:Y:S01]  /*1c5a0*/  IMAD.WIDE R34, R61, 0x8, R10.reuse ;  /* 0x000000083d227825 */ /* 0x100fe200078e020a */
[----:B------:R-:W-:Y:S01]  /*1c5b0*/  UMOV UR4, 0xdda89128 ;  /* 0xdda8912800047882 */ /* 0x000fe20000000000 */
[----:B------:R-:W-:Y:S02]  /*1c5c0*/  UMOV UR5, 0x3dd8bd2f ;  /* 0x3dd8bd2f00057882 */ /* 0x000fe40000000000 */
[----:B------:R-:W-:Y:S01]  /*1c5d0*/  IMAD.WIDE R12, R7, 0x8, R10 ;  /* 0x00000008070c7825 */ /* 0x000fe200078e020a */
[----:B------:R-:W-:Y:S01]  /*1c5e0*/  DMUL R2, R2, UR4 ;  /* 0x0000000402027c28 */ /* 0x000fe20008000000 */
[----:B------:R-:W3:Y:S01]  /*1c5f0*/  LDCU.64 UR4, c[0x0][0x3d0] ;  /* 0x00007a00ff0477ac */ /* 0x000ee20008000a00 */
[----:B------:R-:W4:Y:S01]  /*1c600*/  LDC.64 R28, c[0x0][0x3c8] ;  /* 0x0000f200ff1c7b82 */ /* 0x000f220000000a00 */
[----:B------:R-:W-:Y:S01]  /*1c610*/  IMAD.MOV.U32 R6, RZ, RZ, -0x4aad5aae ;  /* 0xb552a552ff067424 */ /* 0x000fe200078e00ff */
[----:B------:R-:W-:Y:S01]  /*1c620*/  MOV R7, 0x3d7faa7a ;  /* 0x3d7faa7a00077802 */ /* 0x000fe20000000f00 */
[----:B------:R-:W-:Y:S01]  /*1c630*/  IMAD.WIDE R54, R33, 0x8, R54 ;  /* 0x0000000821367825 */ /* 0x000fe200078e0236 */
[----:B------:R-:W-:Y:S03]  /*1c640*/  STL.64 [R1+0x44d8], R12 ;  /* 0x0044d80c01007387 */ /* 0x000fe60000100a00 */
[----:B------:R-:W-:Y:S01]  /*1c650*/  IMAD.MOV.U32 R8, RZ, RZ, 0x0 ;  /* 0x00000000ff087424 */ /* 0x000fe200078e00ff */
[----:B0-----:R-:W0:Y:S01]  /*1c660*/  MUFU.RSQ64H R11, UR9 ;  /* 0x00000009000b7d08 */ /* 0x001e220008001c00 */
[----:B------:R-:W-:Y:S01]  /*1c670*/  UIADD3 UR9, UPT, UPT, UR9, -0x3500000, URZ ;  /* 0xfcb0000009097890 */ /* 0x000fe2000fffe0ff */
[----:B------:R-:W-:Y:S01]  /*1c680*/  STG.E.64 desc[UR16][R34.64], R2 ;  /* 0x0000000222007986 */ /* 0x000fe2000c101b10 */
[----:B------:R-:W-:-:S02]  /*1c690*/  IMAD.MOV.U32 R9, RZ, RZ, 0x412e8480 ;  /* 0x412e8480ff097424 */ /* 0x000fc400078e00ff */
[C---:B------:R-:W-:Y:S01]  /*1c6a0*/  IMAD.WIDE R46, R33.reuse, 0x8, R46 ;  /* 0x00000008212e7825 */ /* 0x040fe200078e022e */
[----:B-----5:R3:W-:Y:S03]  /*1c6b0*/  STG.E.64 desc[UR16][R12.64], R42 ;  /* 0x0000002a0c007986 */ /* 0x0207e6000c101b10 */
[----:B------:R-:W-:Y:S01]  /*1c6c0*/  IMAD.U32 R10, RZ, RZ, UR9 ;  /* 0x00000009ff0a7e24 */ /* 0x000fe2000f8e00ff */
[----:B------:R0:W-:Y:S01]  /*1c6d0*/  STG.E.64 desc[UR16][R54.64], R6 ;  /* 0x0000000636007986 */ /* 0x0001e2000c101b10 */
[----:B------:R-:W-:Y:S01]  /*1c6e0*/  IMAD.WIDE R52, R33, 0x8, R52 ;  /* 0x0000000821347825 */ /* 0x000fe200078e0234 */
[----:B------:R-:W-:-:S03]  /*1c6f0*/  MOV R15, 0x3dd5fd7f ;  /* 0x3dd5fd7f000f7802 */ /* 0x000fc60000000f00 */
[----:B------:R-:W-:Y:S02]  /*1c700*/  IMAD.MOV.U32 R14, RZ, RZ, -0x1e869b6b ;  /* 0xe1796495ff0e7424 */ /* 0x000fe400078e00ff */
[----:B------:R-:W-:-:S04]  /*1c710*/  IMAD.WIDE R50, R33, 0x8, R50 ;  /* 0x0000000821327825 */ /* 0x000fc800078e0232 */
[----:B------:R-:W-:-:S04]  /*1c720*/  IMAD.WIDE R40, R33, 0x8, R40 ;  /* 0x0000000821287825 */ /* 0x000fc800078e0228 */
[----:B---3--:R-:W-:Y:S02]  /*1c730*/  HFMA2 R12, -RZ, RZ, -4.708766937255859375e-05, 62.25 ;  /* 0x831653c8ff0c7431 */ /* 0x008fe400000001ff */
[----:B------:R-:W-:Y:S01]  /*1c740*/  IMAD.MOV.U32 R16, RZ, RZ, 0x7fdfbfd ;  /* 0x07fdfbfdff107424 */ /* 0x000fe200078e00ff */
[----:B0-----:R-:W-:Y:S01]  /*1c750*/  DMUL R6, R10, R10 ;  /* 0x0000000a0a067228 */ /* 0x001fe20000000000 */
[----:B------:R-:W-:Y:S01]  /*1c760*/  IMAD.MOV.U32 R13, RZ, RZ, 0x3dd037c1 ;  /* 0x3dd037c1ff0d7424 */ /* 0x000fe200078e00ff */
[----:B------:R-:W-:Y:S01]  /*1c770*/  STG.E.64 desc[UR16][R46.64], R8 ;  /* 0x000000082e007986 */ /* 0x000fe2000c101b10 */
[----:B------:R-:W-:-:S03]  /*1c780*/  IMAD.U32 R24, RZ, RZ, UR4 ;  /* 0x00000004ff187e24 */ /* 0x000fc6000f8e00ff */
[----:B------:R1:W-:Y:S01]  /*1c790*/  STG.E.64 desc[UR16][R52.64], R12 ;  /* 0x0000000c34007986 */ /* 0x0003e2000c101b10 */
[----:B------:R-:W-:-:S03]  /*1c7a0*/  MOV R25, UR5 ;  /* 0x0000000500197c02 */ /* 0x000fc60008000f00 */
[----:B------:R0:W-:Y:S01]  /*1c7b0*/  STG.E.64 desc[UR16][R50.64], R14 ;  /* 0x0000000e32007986 */ /* 0x0001e2000c101b10 */
[----:B------:R-:W-:Y:S02]  /*1c7c0*/  IMAD.MOV.U32 R17, RZ, RZ, 0x3d87bfdc ;  /* 0x3d87bfdcff117424 */ /* 0x000fe400078e00ff */
[----:B------:R-:W-:Y:S01]  /*1c7d0*/  IMAD.WIDE R56, R33, 0x8, R56 ;  /* 0x0000000821387825 */ /* 0x000fe200078e0238 */
[----:B------:R-:W-:Y:S01]  /*1c7e0*/  MOV R18, 0x1723dbb3 ;  /* 0x1723dbb300127802 */ /* 0x000fe20000000f00 */
[----:B------:R-:W-:Y:S01]  /*1c7f0*/  STL.64 [R1+0x44c0], R34 ;  /* 0x0044c02201007387 */ /* 0x000fe20000100a00 */
[----:B-1----:R-:W-:Y:S01]  /*1c800*/  DFMA R12, -R6, R30, 1 ;  /* 0x3ff00000060c742b */ /* 0x002fe2000000011e */
[----:B0-----:R-:W-:Y:S01]  /*1c810*/  IMAD.MOV.U32 R14, RZ, RZ, 0x0 ;  /* 0x00000000ff0e7424 */ /* 0x001fe200078e00ff */
[----:B------:R-:W-:Y:S01]  /*1c820*/  MOV R15, 0x3fd80000 ;  /* 0x3fd80000000f7802 */ /* 0x000fe20000000f00 */
[----:B----4-:R-:W-:Y:S01]  /*1c830*/  DSETP.MIN.AND P0, P1, R24, R28, PT ;  /* 0x0000001c1800722a */ /* 0x010fe20003900000 */
[----:B------:R-:W-:-:S02]  /*1c840*/  HFMA2 R8, -RZ, RZ, 0.000354290008544921875, 25.65625 ;  /* 0x0dce4e6aff087431 */ /* 0x000fc400000001ff */
[----:B------:R-:W-:Y:S02]  /*1c850*/  IMAD.MOV.U32 R9, RZ, RZ, 0x3dcaf023 ;  /* 0x3dcaf023ff097424 */ /* 0x000fe400078e00ff */
[----:B------:R-:W-:Y:S02]  /*1c860*/  DFMA R14, R12, R14, 0.5 ;  /* 0x3fe000000c0e742b */ /* 0x000fe4000000000e */
[----:B------:R-:W-:Y:S01]  /*1c870*/  DMUL R12, R10, R12 ;  /* 0x0000000c0a0c7228 */ /* 0x000fe20000000000 */
[----:B------:R-:W-:Y:S01]  /*1c880*/  IMAD.WIDE R48, R33, 0x8, R48 ;  /* 0x0000000821307825 */ /* 0x000fe200078e0230 */
[----:B------:R0:W-:Y:S01]  /*1c890*/  STG.E.64 desc[UR16][R56.64], R16 ;  /* 0x0000001038007986 */ /* 0x0001e2000c101b10 */
[----:B------:R-:W-:Y:S02]  /*1c8a0*/  MOV R22, 0x3a23383f ;  /* 0x3a23383f00167802 */ /* 0x000fe40000000f00 */
[----:B------:R-:W-:Y:S02]  /*1c8b0*/  IMAD.MOV.U32 R19, RZ, RZ, 0x3cede766 ;  /* 0x3cede766ff137424 */ /* 0x000fe400078e00ff */
[----:B------:R-:W-:-:S02]  /*1c8c0*/  HFMA2 R24, -RZ, RZ, -24.859375, 0.0023822784423828125 ;  /* 0xce3718e1ff187431 */ /* 0x000fc400000001ff */
[----:B------:R-:W-:Y:S02]  /*1c8d0*/  IMAD.MOV.U32 R20, RZ, RZ, -0x379b214f ;  /* 0xc864deb1ff147424 */ /* 0x000fe400078e00ff */
[----:B------:R-:W-:Y:S02]  /*1c8e0*/  IMAD.MOV.U32 R21, RZ, RZ, 0x3cd3d0da ;  /* 0x3cd3d0daff157424 */ /* 0x000fe400078e00ff */
[C---:B------:R-:W-:Y:S01]  /*1c8f0*/  IMAD.WIDE R2, R33.reuse, 0x8, R40 ;  /* 0x0000000821027825 */ /* 0x040fe200078e0228 */
[----:B------:R-:W-:Y:S01]  /*1c900*/  STG.E.64 desc[UR16][R48.64], R8 ;  /* 0x0000000830007986 */ /* 0x000fe2000c101b10 */
[----:B------:R-:W-:Y:S02]  /*1c910*/  MOV R0, R29 ;  /* 0x0000001d00007202 */ /* 0x000fe40000000f00 */
[----:B------:R-:W-:Y:S02]  /*1c920*/  IMAD.MOV.U32 R23, RZ, RZ, 0x3dafe2c6 ;  /* 0x3dafe2c6ff177424 */ /* 0x000fe400078e00ff */
[----:B------:R-:W-:Y:S01]  /*1c930*/  IMAD.WIDE R38, R33, 0x8, R38 ;  /* 0x0000000821267825 */ /* 0x000fe200078e0226 */
[----:B------:R-:W-:Y:S01]  /*1c940*/  DFMA R12, R14, R12, R10 ;  /* 0x0000000c0e0c722b */ /* 0x000fe2000000000a */
[----:B------:R-:W-:Y:S02]  /*1c950*/  STG.E.64 desc[UR16][R40.64], R18 ;  /* 0x0000001228007986 */ /* 0x000fe4000c101b10 */
[----:B0-----:R-:W-:-:S02]  /*1c960*/  IMAD.MOV.U32 R16, RZ, RZ, -0x26284245 ;  /* 0xd9d7bdbbff107424 */ /* 0x001fc400078e00ff */
[----:B------:R-:W-:Y:S02]  /*1c970*/  IMAD.MOV.U32 R17, RZ, RZ, 0x3ddb7cdf ;  /* 0x3ddb7cdfff117424 */ /* 0x000fe400078e00ff */
[----:B------:R-:W-:Y:S01]  /*1c980*/  IMAD.WIDE R4, R33, 0x8, R4 ;  /* 0x0000000821047825 */ /* 0x000fe200078e0204 */
[----:B------:R0:W-:Y:S01]  /*1c990*/  STG.E.64 desc[UR16][R2.64], R20 ;  /* 0x0000001402007986 */ /* 0x0001e2000c101b10 */
[----:B------:R-:W-:Y:S02]  /*1c9a0*/  UMOV UR10, UR5 ;  /* 0x00000005000a7c82 */ /* 0x000fe40008000000 */
[----:B------:R-:W-:Y:S01]  /*1c9b0*/  IMAD.MOV.U32 R25, RZ, RZ, 0x3d551c51 ;  /* 0x3d551c51ff197424 */ /* 0x000fe200078e00ff */
[----:B------:R-:W-:Y:S04]  /*1c9c0*/  STG.E.64 desc[UR16][R38.64], R22 ;  /* 0x0000001626007986 */ /* 0x000fe8000c101b10 */
[----:B------:R1:W-:Y:S01]  /*1c9d0*/  STG.E.64 desc[UR16][R4.64], R16 ;  /* 0x0000001004007986 */ /* 0x0003e2000c101b10 */
[----:B------:R-:W-:Y:S01]  /*1c9e0*/  DMUL R10, R12, R30 ;  /* 0x0000001e0c0a7228 */ /* 0x000fe20000000000 */
[----:B0-----:R-:W-:-:S02]  /*1c9f0*/  FSEL R21, R0, UR10, !P0 ;  /* 0x0000000a00157c08 */ /* 0x001fc4000c000000 */
[----:B------:R-:W-:Y:S01]  /*1ca00*/  @P1 LOP3.LUT R21, R0, 0x80000, RZ, 0xfc, !PT ;  /* 0x0008000000151812 */ /* 0x000fe200078efcff */
[----:B------:R-:W-:Y:S02]  /*1ca10*/  IMAD.MOV.U32 R18, RZ, RZ, -0x1f7ad046 ;  /* 0xe0852fbaff127424 */ /* 0x000fe400078e00ff */
[----:B------:R-:W-:Y:S02]  /*1ca20*/  IMAD.MOV.U32 R19, RZ, RZ, 0x3df6ad6b ;  /* 0x3df6ad6bff137424 */ /* 0x000fe400078e00ff */
[----:B------:R-:W-:Y:S02]  /*1ca30*/  IMAD.MOV.U32 R14, RZ, RZ, -0x26e2640b ;  /* 0xd91d9bf5ff0e7424 */ /* 0x000fe400078e00ff */
[----:B------:R-:W-:Y:S02]  /*1ca40*/  IMAD.MOV.U32 R15, RZ, RZ, 0x3d5ef655 ;  /* 0x3d5ef655ff0f7424 */ /* 0x000fe400078e00ff */
[----:B-1----:R-:W-:Y:S01]  /*1ca50*/  IMAD.WIDE R4, R33, 0x8, R34 ;  /* 0x0000000821047825 */ /* 0x002fe200078e0222 */
[----:B------:R-:W-:-:S03]  /*1ca60*/  UISETP.GE.U32.AND UP0, UPT, UR9, 0x7ca00000, UPT ;  /* 0x7ca000000900788c */ /* 0x000fc6000bf06070 */
[----:B--2---:R-:W-:Y:S01]  /*1ca70*/  IMAD.WIDE R6, R33, 0x8, R26 ;  /* 0x0000000821067825 */ /* 0x004fe200078e021a */
[----:B------:R-:W-:-:S03]  /*1ca80*/  MOV R27, 0x3dcb7cdf ;  /* 0x3dcb7cdf001b7802 */ /* 0x000fc60000000f00 */
[----:B------:R-:W-:Y:S02]  /*1ca90*/  IMAD.MOV.U32 R26, RZ, RZ, -0x26284245 ;  /* 0xd9d7bdbbff1a7424 */ /* 0x000fe400078e00ff */
[C---:B------:R-:W-:Y:S01]  /*1caa0*/  IMAD.WIDE R8, R33.reuse, 0x8, R6 ;  /* 0x0000000821087825 */ /* 0x040fe200078e0206 */
[----:B------:R0:W-:Y:S04]  /*1cab0*/  STG.E.64 desc[UR16][R6.64], R24 ;  /* 0x0000001806007986 */ /* 0x0001e8000c101b10 */
[----:B------:R1:W-:Y:S01]  /*1cac0*/  STG.E.64 desc[UR16][R8.64], R26 ;  /* 0x0000001a08007986 */ /* 0x0003e2000c101b10 */
[----:B------:R-:W-:Y:S01]  /*1cad0*/  IMAD.WIDE R2, R33, 0x8, R8 ;  /* 0x0000000821027825 */ /* 0x000fe200078e0208 */
[----:B0-----:R-:W-:Y:S01]  /*1cae0*/  SEL R6, R28, UR4, !P0 ;  /* 0x000000041c067c07 */ /* 0x001fe2000c000000 */
[----:B------:R-:W0:Y:S01]  /*1caf0*/  LDCU.64 UR4, c[0x0][0x388] ;  /* 0x00007100ff0477ac */ /* 0x000e220008000a00 */
[----:B------:R-:W-:Y:S01]  /*1cb00*/  MOV R7, R21 ;  /* 0x0000001500077202 */ /* 0x000fe20000000f00 */
[----:B-1----:R-:W-:Y:S01]  /*1cb10*/  DMUL R8, R30, 10 ;  /* 0x402400001e087828 */ /* 0x002fe20000000000 */
[----:B------:R1:W-:Y:S07]  /*1cb20*/  STG.E.64 desc[UR16][R2.64], R18 ;  /* 0x0000001202007986 */ /* 0x0003ee000c101b10 */
[----:B------:R-:W-:-:S02]  /*1cb30*/  DSETP.GTU.AND P0, PT, |R6|, R8, PT ;  /* 0x000000080600722a */ /* 0x000fc40003f0c200 */
[----:B------:R-:W-:Y:S01]  /*1cb40*/  DFMA R8, R10, -R10, R30 ;  /* 0x8000000a0a08722b */ /* 0x000fe2000000001e */
[----:B-1----:R-:W-:Y:S02]  /*1cb50*/  VIADD R3, R13, 0xfff00000 ;  /* 0xfff000000d037836 */ /* 0x002fe40000000000 */
[----:B------:R-:W-:Y:S01]  /*1cb60*/  IMAD.MOV.U32 R2, RZ, RZ, R12 ;  /* 0x000000ffff027224 */ /* 0x000fe200078e000c */
[----:B------:R1:W-:Y:S05]  /*1cb70*/  STG.E.64 desc[UR16][R4.64], R14 ;  /* 0x0000000e04007986 */ /* 0x0003ea000c101b10 */
[----:B-1----:R-:W-:Y:S01]  /*1cb80*/  DFMA R14, R8, R2, R10 ;  /* 0x00000002080e722b */ /* 0x002fe2000000000a */
[----:B0-----:R-:W-:Y:S01]  /*1cb90*/  MOV R4, UR4 ;  /* 0x0000000400047c02 */ /* 0x001fe20008000f00 */
[----:B------:R-:W-:-:S05]  /*1cba0*/  IMAD.U32 R5, RZ, RZ, UR5 ;  /* 0x00000005ff057e24 */ /* 0x000fca000f8e00ff */
[----:B------:R0:W-:Y:S04]  /*1cbb0*/  STL.64 [R1+0x44d0], R14 ;  /* 0x0044d00e01007387 */ /* 0x0001e80000100a00 */
[----:B------:R0:W-:Y:S01]  /*1cbc0*/  STL.64 [R1+0x44a0], R4 ;  /* 0x0044a00401007387 */ /* 0x0001e20000100a00 */
[----:B------:R-:W-:Y:S02]  /*1cbd0*/  FSEL R62, R6, -1.3686737149039798672e-33, P0 ;  /* 0x88e368f1063e7808 */ /* 0x000fe40000000000 */
[----:B------:R-:W-:Y:S01]  /*1cbe0*/  FSEL R63, R7, 0.44720998406410217285, P0 ;  /* 0x3ee4f8b5073f7808 */ /* 0x000fe20000000000 */
[----:B------:R-:W-:Y:S06]  /*1cbf0*/  BRA.U !UP0, `(.L_x_403) ;  /* 0x0000000108347547 */ /* 0x000fec000b800000 */
[----:B------:R-:W1:Y:S01]  /*1cc00*/  LDCU.64 UR4, c[0x0][0x3f8] ;  /* 0x00007f00ff0477ac */ /* 0x000e620008000a00 */
[----:B0-----:R-:W-:Y:S01]  /*1cc10*/  IMAD.MOV.U32 R5, RZ, RZ, R12 ;  /* 0x000000ffff057224 */ /* 0x001fe200078e000c */
[----:B------:R-:W-:Y:S01]  /*1cc20*/  MOV R6, R10 ;  /* 0x0000000a00067202 */ /* 0x000fe20000000f00 */
[----:B------:R-:W-:Y:S01]  /*1cc30*/  IMAD.MOV.U32 R7, RZ, RZ, R11 ;  /* 0x000000ffff077224 */ /* 0x000fe200078e000b */
[----:B------:R-:W-:Y:S01]  /*1cc40*/  MOV R12, 0x1cca0 ;  /* 0x0001cca0000c7802 */ /* 0x000fe20000000f00 */
[----:B------:R-:W-:Y:S02]  /*1cc50*/  IMAD.MOV.U32 R11, RZ, RZ, R3 ;  /* 0x000000ffff0b7224 */ /* 0x000fe400078e0003 */
[----:B------:R-:W-:Y:S02]  /*1cc60*/  IMAD.U32 R4, RZ, RZ, UR9 ;  /* 0x00000009ff047e24 */ /* 0x000fe4000f8e00ff */
[----:B-1----:R-:W-:Y:S01]  /*1cc70*/  IMAD.U32 R0, RZ, RZ, UR4 ;  /* 0x00000004ff007e24 */ /* 0x002fe2000f8e00ff */
[----:B------:R-:W-:-:S07]  /*1cc80*/  MOV R10, UR5 ;  /* 0x00000005000a7c02 */ /* 0x000fce0008000f00 */
[----:B------:R-:W-:Y:S05]  /*1cc90*/  CALL.REL.NOINC `($__internal_2_$__cuda_sm20_dsqrt_rn_f64_mediumpath_v1) ;  /* 0x0000041c006c7944 */ /* 0x000fea0003c00000 */
[----:B------:R-:W-:Y:S01]  /*1cca0*/  MOV R2, R6 ;  /* 0x0000000600027202 */ /* 0x000fe20000000f00 */
[----:B------:R-:W-:-:S05]  /*1ccb0*/  IMAD.MOV.U32 R3, RZ, RZ, R0 ;  /* 0x000000ffff037224 */ /* 0x000fca00078e0000 */
[----:B------:R1:W-:Y:S02]  /*1ccc0*/  STL.64 [R1+0x44d0], R2 ;  /* 0x0044d00201007387 */ /* 0x0003e40000100a00 */
.L_x_403:
[----:B-1----:R-:W1:Y:S01]  /*1ccd0*/  MUFU.RCP64H R3, UR13 ;  /* 0x0000000d00037d08 */ /* 0x002e620008001800 */
[----:B------:R-:W-:Y:S01]  /*1cce0*/  UIADD3 UR4, UPT, UPT, UR13, 0x300402, URZ ;  /* 0x003004020d047890 */ /* 0x000fe2000fffe0ff */
[----:B0-----:R-:W-:Y:S01]  /*1ccf0*/  IMAD.U32 R4, RZ, RZ, UR12 ;  /* 0x0000000cff047e24 */ /* 0x001fe2000f8e00ff */
[----:B------:R-:W-:-:S04]  /*1cd00*/  MOV R5, UR13 ;  /* 0x0000000d00057c02 */ /* 0x000fc80008000f00 */
[----:B------:R-:W-:Y:S02]  /*1cd10*/  IMAD.U32 R2, RZ, RZ, UR4 ;  /* 0x00000004ff027e24 */ /* 0x000fe4000f8e00ff */
[----:B------:R-:W-:-:S05]  /*1cd20*/  IMAD.U32 R0, RZ, RZ, UR4 ;  /* 0x00000004ff007e24 */ /* 0x000fca000f8e00ff */
[----:B------:R-:W-:Y:S01]  /*1cd30*/  FSETP.GEU.AND P0, PT, |R0|, 5.8789094863358348022e-39, PT ;  /* 0x004004020000780b */ /* 0x000fe20003f0e200 */
[----:B-1----:R-:W-:-:S08]  /*1cd40*/  DFMA R4, R2, -R4, 1 ;  /* 0x3ff000000204742b */ /* 0x002fd00000000804 */
[----:B------:R-:W-:-:S08]  /*1cd50*/  DFMA R4, R4, R4, R4 ;  /* 0x000000040404722b */ /* 0x000fd00000000004 */
[----:B------:R-:W-:Y:S01]  /*1cd60*/  DFMA R4, R2, R4, R2 ;  /* 0x000000040204722b */ /* 0x000fe20000000002 */
[----:B------:R-:W-:Y:S01]  /*1cd70*/  IMAD.U32 R2, RZ, RZ, UR12 ;  /* 0x0000000cff027e24 */ /* 0x000fe2000f8e00ff */
[----:B------:R-:W-:-:S06]  /*1cd80*/  MOV R3, UR13 ;  /* 0x0000000d00037c02 */ /* 0x000fcc0008000f00 */
[----:B------:R-:W-:-:S08]  /*1cd90*/  DFMA R2, R4, -R2, 1 ;  /* 0x3ff000000402742b */ /* 0x000fd00000000802 */
[----:B------:R-:W-:-:S07]  /*1cda0*/  DFMA R2, R4, R2, R4 ;  /* 0x000000020402722b */ /* 0x000fce0000000004 */
[----:B------:R0:W-:Y:S01]  /*1cdb0*/  STL.64 [R1+0x4180], R2 ;  /* 0x0041800201007387 */ /* 0x0001e20000100a00 */
[----:B------:R-:W-:Y:S05]  /*1cdc0*/  @P0 BRA `(.L_x_404) ;  /* 0x0000000000340947 */ /* 0x000fea0003800000 */
[----:B------:R-:W-:Y:S02]  /*1cdd0*/  ULOP3.LUT UR4, UR13, 0x7fffffff, URZ, 0xc0, !UPT ;  /* 0x7fffffff0d047892 */ /* 0x000fe4000f8ec0ff */
[----:B0-----:R-:W-:Y:S01]  /*1cde0*/  IMAD.U32 R3, RZ, RZ, UR13 ;  /* 0x0000000dff037e24 */ /* 0x001fe2000f8e00ff */
[----:B------:R-:W-:Y:S01]  /*1cdf0*/  MOV R5, UR13 ;  /* 0x0000000d00057c02 */ /* 0x000fe20008000f00 */
[----:B------:R-:W-:Y:S01]  /*1ce00*/  IMAD.U32 R4, RZ, RZ, UR12 ;  /* 0x0000000cff047e24 */ /* 0x000fe2000f8e00ff */
[----:B------:R-:W-:Y:S01]  /*1ce10*/  UIADD3 UR4, UPT, UPT, UR4, -0x100000, URZ ;  /* 0xfff0000004047890 */ /* 0x000fe2000fffe0ff */
[----:B------:R-:W-:Y:S01]  /*1ce20*/  IMAD.U32 R2, RZ, RZ, UR12 ;  /* 0x0000000cff027e24 */ /* 0x000fe2000f8e00ff */
[----:B------:R-:W-:Y:S02]  /*1ce30*/  MOV R5, R3 ;  /* 0x0000000300057202 */ /* 0x000fe40000000f00 */
[----:B------:R-:W-:Y:S02]  /*1ce40*/  MOV R6, 0x1ce70 ;  /* 0x0001ce7000067802 */ /* 0x000fe40000000f00 */
[----:B------:R-:W-:-:S07]  /*1ce50*/  IMAD.U32 R0, RZ, RZ, UR4 ;  /* 0x00000004ff007e24 */ /* 0x000fce000f8e00ff */
[----:B------:R-:W-:Y:S05]  /*1ce60*/  CALL.REL.NOINC `($__internal_0_$__cuda_sm20_dblrcp_rn_slowpath_v3) ;  /* 0x0000041000c47944 */ /* 0x000fea0003c00000 */
[----:B------:R-:W-:Y:S01]  /*1ce70*/  IMAD.MOV.U32 R2, RZ, RZ, R0 ;  /* 0x000000ffff027224 */ /* 0x000fe200078e0000 */
[----:B------:R-:W-:-:S05]  /*1ce80*/  MOV R3, R17 ;  /* 0x0000001100037202 */ /* 0x000fca0000000f00 */
[----:B------:R1:W-:Y:S02]  /*1ce90*/  STL.64 [R1+0x4180], R2 ;  /* 0x0041800201007387 */ /* 0x0003e40000100a00 */
.L_x_404:
[----:B------:R-:W2:Y:S01]  /*1cea0*/  LDL.64 R4, [R1+0x4180] ;  /* 0x0041800001047983 */ /* 0x000ea20000100a00 */
[----:B------:R-:W-:Y:S01]  /*1ceb0*/  BSSY.RECONVERGENT B1, `(.L_x_405) ;  /* 0x0004052000017945 */ /* 0x000fe20003800200 */
[----:B------:R-:W-:Y:S01]  /*1cec0*/  IMAD.MOV.U32 R144, RZ, RZ, RZ ;  /* 0x000000ffff907224 */ /* 0x000fe200078e00ff */
[----:B------:R-:W-:Y:S01]  /*1ced0*/  UIADD3 UR8, UPT, UPT, UR8, 0x2350, URZ ;  /* 0x0000235008087890 */ /* 0x000fe2000fffe0ff */
[----:B------:R-:W-:Y:S04]  /*1cee0*/  STL [R1+0x4498], RZ ;  /* 0x004498ff01007387 */ /* 0x000fe80000100800 */
[----:B------:R-:W-:Y:S04]  /*1cef0*/  STL [R1+0x4484], RZ ;  /* 0x004484ff01007387 */ /* 0x000fe80000100800 */
[----:B------:R-:W-:Y:S04]  /*1cf00*/  STL [R1+0x4478], RZ ;  /* 0x004478ff01007387 */ /* 0x000fe80000100800 */
[----:B------:R-:W-:Y:S04]  /*1cf10*/  STL [R1+0x448c], RZ ;  /* 0x00448cff01007387 */ /* 0x000fe80000100800 */
[----:B------:R-:W-:Y:S01]  /*1cf20*/  STL [R1+0x4488], RZ ;  /* 0x004488ff01007387 */ /* 0x000fe20000100800 */
[----:B--2---:R-:W-:-:S04]  /*1cf30*/  SHF.R.U32.HI R0, RZ, 0x14, R5 ;  /* 0x00000014ff007819 */ /* 0x004fc80000011605 */
[----:B------:R-:W-:-:S05]  /*1cf40*/  LOP3.LUT R0, R0, 0x7ff, RZ, 0xc0, !PT ;  /* 0x000007ff00007812 */ /* 0x000fca00078ec0ff */
[----:B------:R-:W-:-:S05]  /*1cf50*/  VIADD R0, R0, 0xfffffc0c ;  /* 0xfffffc0c00007836 */ /* 0x000fca0000000000 */
[CC--:B01----:R-:W-:Y:S02]  /*1cf60*/  SHF.L.U32 R2, R4.reuse, R0.reuse, RZ ;  /* 0x0000000004027219 */ /* 0x0c3fe400000006ff */
[----:B------:R-:W-:Y:S02]  /*1cf70*/  SHF.L.U64.HI R0, R4, R0, R5 ;  /* 0x0000000004007219 */ /* 0x000fe40000010205 */
[----:B------:R-:W-:Y:S02]  /*1cf80*/  ISETP.NE.U32.AND P3, PT, R2, RZ, PT ;  /* 0x000000ff0200720c */ /* 0x000fe40003f65070 */
[----:B------:R-:W0:Y:S02]  /*1cf90*/  FRND.F64.TRUNC R2, R4 ;  /* 0x0000000400027313 */ /* 0x000e24000030d800 */
[----:B------:R-:W-:Y:S01]  /*1cfa0*/  ISETP.NE.AND.EX P3, PT, R0, -0x80000000, PT, P3 ;  /* 0x800000000000780c */ /* 0x000fe20003f65330 */
[----:B0-----:R0:W-:Y:S02]  /*1cfb0*/  STL.64 [R1+0x4490], R2 ;  /* 0x0044900201007387 */ /* 0x0011e40000100a00 */
[----:B0-----:R-:W-:-:S10]  /*1cfc0*/  CS2R R2, SRZ ;  /* 0x0000000000027805 */ /* 0x001fd4000001ff00 */
.L_x_976:
[----:B------:R-:W0:Y:S01]  /*1cfd0*/  LDC.64 R4, c[0x0][0x388] ;  /* 0x0000e200ff047b82 */ /* 0x000e220000000a00 */
[----:B------:R-:W0:Y:S01]  /*1cfe0*/  LDCU.64 UR4, c[0x0][0x390] ;  /* 0x00007200ff0477ac */ /* 0x000e220008000a00 */
[----:B------:R1:W-:Y:S01]  /*1cff0*/  STL.64 [R1+0x44b8], R62 ;  /* 0x0044b83e01007387 */ /* 0x0003e20000100a00 */
[----:B0-----:R-:W-:-:S14]  /*1d000*/  DSETP.LE.AND P0, PT, R4, UR4, PT ;  /* 0x0000000404007e2a */ /* 0x001fdc000bf03000 */
[----:B-1----:R-:W-:Y:S05]  /*1d010*/  @!P0 BRA `(.L_x_406) ;  /* 0x00000000002c8947 */ /* 0x002fea0003800000 */
[----:B------:R-:W2:Y:S01]  /*1d020*/  LDL.64 R6, [R1+0x44a0] ;  /* 0x0044a00001067983 */ /* 0x000ea20000100a00 */
[----:B------:R-:W0:Y:S03]  /*1d030*/  LDCU.64 UR10, c[0x0][0x3f8] ;  /* 0x00007f00ff0a77ac */ /* 0x000e260008000a00 */
[----:B------:R-:W3:Y:S01]  /*1d040*/  LDL R0, [R1+0x4484] ;  /* 0x0044840001007983 */ /* 0x000ee20000100800 */
[----:B------:R-:W3:Y:S01]  /*1d050*/  LDCU UR9, c[0x0][0x3b8] ;  /* 0x00007700ff0977ac */ /* 0x000ee20008000800 */
[----:B0-----:R-:W-:Y:S02]  /*1d060*/  DSETP.GTU.AND P0, PT, R62, UR10, PT ;  /* 0x0000000a3e007e2a */ /* 0x001fe4000bf0c000 */
[----:B--2---:R-:W-:-:S04]  /*1d070*/  DADD R4, R6, -UR4 ;  /* 0x8000000406047e29 */ /* 0x004fc80008000000 */
[----:B---3--:R-:W-:-:S04]  /*1d080*/  ISETP.GT.OR P0, PT, R0, UR9, !P0 ;  /* 0x0000000900007c0c */ /* 0x008fc8000c704670 */
[----:B------:R-:W-:-:S09]  /*1d090*/  DADD R4, R4, UR10 ;  /* 0x0000000a04047e29 */ /* 0x000fd20008000000 */
[----:B------:R-:W-:-:S14]  /*1d0a0*/  DSETP.GTU.OR P0, PT, R4, RZ, P0 ;  /* 0x000000ff0400722a */ /* 0x000fdc000070c400 */
[----:B------:R-:W-:Y:S05]  /*1d0b0*/  @P0 BRA `(.L_x_407) ;  /* 0x0000040000c40947 */ /* 0x000fea0003800000 */
[----:B------:R-:W-:Y:S05]  /*1d0c0*/  BRA `(.L_x_408) ;  /* 0x0000000000287947 */ /* 0x000fea0003800000 */
.L_x_406:
[----:B------:R-:W2:Y:S01]  /*1d0d0*/  LDL.64 R4, [R1+0x44a0] ;  /* 0x0044a00001047983 */ /* 0x000ea20000100a00 */
[----:B------:R-:W0:Y:S03]  /*1d0e0*/  LDCU UR9, c[0x0][0x3b8] ;  /* 0x00007700ff0977ac */ /* 0x000e260008000800 */
[----:B------:R-:W0:Y:S01]  /*1d0f0*/  LDL R0, [R1+0x4484] ;  /* 0x0044840001007983 */ /* 0x000e220000100800 */
[----:B------:R-:W1:Y:S01]  /*1d100*/  LDCU.64 UR10, c[0x0][0x3f8] ;  /* 0x00007f00ff0a77ac */ /* 0x000e620008000a00 */
[----:B--2---:R-:W-:Y:S01]  /*1d110*/  DADD R4, -R4, UR4 ;  /* 0x0000000404047e29 */ /* 0x004fe20008000100 */
[----:B0-----:R-:W-:-:S07]  /*1d120*/  ISETP.GT.AND P0, PT, R0, UR9, PT ;  /* 0x0000000900007c0c */ /* 0x001fce000bf04270 */
[----:B-1----:R-:W-:-:S08]  /*1d130*/  DADD R4, R4, UR10 ;  /* 0x0000000a04047e29 */ /* 0x002fd00008000000 */
[----:B------:R-:W-:-:S06]  /*1d140*/  DSETP.LE.AND P0, PT, R4, RZ, !P0 ;  /* 0x000000ff0400722a */ /* 0x000fcc0004703000 */
[----:B------:R-:W-:-:S14]  /*1d150*/  DSETP.GTU.AND P0, PT, R62, UR10, P0 ;  /* 0x0000000a3e007e2a */ /* 0x000fdc000870c000 */
[----:B------:R-:W-:Y:S05]  /*1d160*/  @!P0 BRA `(.L_x_407) ;  /* 0x0000040000988947 */ /* 0x000fea0003800000 */
.L_x_408:
[----:B------:R-:W2:Y:S01]  /*1d170*/  LDL.128 R32, [R1+0x390] ;  /* 0x0003900001207983 */ /* 0x000ea20000100c00 */
[----:B------:R-:W0:Y:S01]  /*1d180*/  S2UR UR4, SR_CTAID.X ;  /* 0x00000000000479c3 */ /* 0x000e220000002500 */
[----:B------:R-:W0:Y:S02]  /*1d190*/  S2R R3, SR_TID.X ;  /* 0x0000000000037919 */ /* 0x000e240000002100 */
[----:B------:R-:W3:Y:S05]  /*1d1a0*/  LDL.128 R44, [R1+0x3c0] ;  /* 0x0003c000012c7983 */ /* 0x000eea0000100c00 */
[----:B------:R-:W0:Y:S01]  /*1d1b0*/  LDC R10, c[0x0][0x360] ;  /* 0x0000d800ff0a7b82 */ /* 0x000e220000000800 */
[----:B------:R-:W4:Y:S04]  /*1d1c0*/  LDL.128 R160, [R1+0x450] ;  /* 0x0004500001a07983 */ /* 0x000f280000100c00 */
[----:B------:R-:W5:Y:S03]  /*1d1d0*/  LDL.128 R152, [R1+0x460] ;  /* 0x0004600001987983 */ /* 0x000f660000100c00 */
[----:B------:R-:W1:Y:S01]  /*1d1e0*/  LDC R0, c[0x0][0x428] ;  /* 0x00010a00ff007b82 */ /* 0x000e620000000800 */
[----:B------:R-:W5:Y:S04]  /*1d1f0*/  LDL.128 R156, [R1+0x470] ;  /* 0x00047000019c7983 */ /* 0x000f680000100c00 */
[----:B------:R-:W5:Y:S03]  /*1d200*/  LDL.64 R190, [R1+0x32b0] ;  /* 0x0032b00001be7983 */ /* 0x000f660000100a00 */
[----:B------:R-:W1:Y:S01]  /*1d210*/  LDC.64 R12, c[0x4][RZ] ;  /* 0x01000000ff0c7b82 */ /* 0x000e620000000a00 */
[----:B------:R-:W5:Y:S01]  /*1d220*/  LDL.64 R196, [R1+0x490] ;  /* 0x0004900001c47983 */ /* 0x000f620000100a00 */
[----:B0-----:R-:W-:-:S05]  /*1d230*/  IMAD R10, R10, UR4, R3 ;  /* 0x000000040a0a7c24 */ /* 0x001fca000f8e0203 */
[----:B-1----:R-:W-:-:S05]  /*1d240*/  LEA R31, R0, R10, 0x3 ;  /* 0x0000000a001f7211 */ /* 0x002fca00078e18ff */
[----:B------:R-:W-:Y:S02]  /*1d250*/  IMAD R11, R0, 0x4, R31 ;  /* 0x00000004000b7824 */ /* 0x000fe400078e021f */
[----:B------:R-:W-:-:S04]  /*1d260*/  IMAD.WIDE R90, R10, 0x8, R12 ;  /* 0x000000080a5a7825 */ /* 0x000fc800078e020c */
[----:B------:R-:W-:-:S04]  /*1d270*/  IMAD.WIDE R28, R11, 0x8, R12 ;  /* 0x000000080b1c7825 */ /* 0x000fc800078e020c */
[----:B------:R-:W-:-:S04]  /*1d280*/  IMAD.WIDE R20, R0, 0x8, R90 ;  /* 0x0000000800147825 */ /* 0x000fc800078e025a */
[----:B--2---:R-:W-:Y:S01]  /*1d290*/  IMAD.MOV.U32 R42, RZ, RZ, R32 ;  /* 0x000000ffff2a7224 */ /* 0x004fe200078e0020 */
[----:B------:R-:W-:Y:S01]  /*1d2a0*/  MOV R43, R33 ;  /* 0x00000021002b7202 */ /* 0x000fe20000000f00 */
[----:B------:R0:W-:Y:S01]  /*1d2b0*/  STL.128 [R1+0x32d0], R32 ;  /* 0x0032d02001007387 */ /* 0x0001e20000100c00 */
[----:B------:R-:W-:Y:S02]  /*1d2c0*/  IMAD.MOV.U32 R194, RZ, RZ, R34 ;  /* 0x000000ffffc27224 */ /* 0x000fe400078e0022 */
[----:B------:R-:W-:Y:S01]  /*1d2d0*/  IMAD.MOV.U32 R195, RZ, RZ, R35 ;  /* 0x000000ffffc37224 */ /* 0x000fe200078e0023 */
[----:B------:R-:W2:Y:S01]  /*1d2e0*/  LDG.E.64 R210, desc[UR16][R20.64] ;  /* 0x0000001014d27981 */ /* 0x000ea2000c1e1b00 */
[----:B------:R-:W-:-:S04]  /*1d2f0*/  IMAD.WIDE R4, R0, 0x8, R28 ;  /* 0x0000000800047825 */ /* 0x000fc800078e021c */
[C---:B------:R-:W-:Y:S01]  /*1d300*/  IMAD.WIDE R16, R0.reuse, 0x8, R20 ;  /* 0x0000000800107825 */ /* 0x040fe200078e0214 */
[----:B------:R1:W2:Y:S04]  /*1d310*/  LDG.E.64 R130, desc[UR16][R4.64] ;  /* 0x0000001004827981 */ /* 0x0002a8000c1e1b00 */
[----:B0-----:R-:W4:Y:S01]  /*1d320*/  LDL.128 R32, [R1+0x480] ;  /* 0x0004800001207983 */ /* 0x001f220000100c00 */
[----:B------:R-:W-:-:S03]  /*1d330*/  IMAD.WIDE R14, R0, 0x8, R4 ;  /* 0x00000008000e7825 */ /* 0x000fc600078e0204 */
[----:B------:R-:W2:Y:S01]  /*1d340*/  LDG.E.64 R38, desc[UR16][R16.64] ;  /* 0x0000001010267981 */ /* 0x000ea2000c1e1b00 */
[----:B------:R-:W-:-:S03]  /*1d350*/  IMAD.WIDE R18, R0, 0x8, R16 ;  /* 0x0000000800127825 */ /* 0x000fc600078e0210 */
[----:B------:R0:W2:Y:S01]  /*1d360*/  LDG.E.64 R104, desc[UR16][R14.64] ;  /* 0x000000100e687981 */ /* 0x0000a2000c1e1b00 */
[----:B------:R-:W-:-:S03]  /*1d370*/  IMAD.WIDE R22, R0, 0x8, R14 ;  /* 0x0000000800167825 */ /* 0x000fc600078e020e */
[----:B------:R5:W2:Y:S01]  /*1d380*/  LDG.E.64 R36, desc[UR16][R18.64] ;  /* 0x0000001012247981 */ /* 0x000aa2000c1e1b00 */
[----:B------:R-:W-:-:S04]  /*1d390*/  IMAD.WIDE R24, R0, 0x8, R18 ;  /* 0x0000000800187825 */ /* 0x000fc800078e0212 */
[C---:B-1----:R-:W-:Y:S01]  /*1d3a0*/  IMAD.WIDE R4, R0.reuse, 0x8, R22 ;  /* 0x0000000800047825 */ /* 0x042fe200078e0216 */
[----:B---3--:R1:W-:Y:S04]  /*1d3b0*/  STL.128 [R1+0x3160], R44 ;  /* 0x0031602c01007387 */ /* 0x0083e80000100c00 */
[----:B----4-:R3:W-:Y:S01]  /*1d3c0*/  STL.128 [R1+0x32e0], R32 ;  /* 0x0032e02001007387 */ /* 0x0107e20000100c00 */
[----:B------:R-:W-:Y:S01]  /*1d3d0*/  IMAD.MOV.U32 R186, RZ, RZ, R34 ;  /* 0x000000ffffba7224 */ /* 0x000fe200078e0022 */
[----:B------:R-:W-:Y:S01]  /*1d3e0*/  MOV R187, R35 ;  /* 0x0000002300bb7202 */ /* 0x000fe20000000f00 */
[----:B0-----:R-:W-:Y:S01]  /*1d3f0*/  IMAD R15, R0, 0x2, R31 ;  /* 0x00000002000f7824 */ /* 0x001fe200078e021f */
[----:B------:R-:W-:Y:S01]  /*1d400*/  MOV R78, R44 ;  /* 0x0000002c004e7202 */ /* 0x000fe20000000f00 */
[----:B------:R-:W-:-:S02]  /*1d410*/  IMAD.MOV.U32 R208, RZ, RZ, R46 ;  /* 0x000000ffffd07224 */ /* 0x000fc400078e002e */
[----:B------:R-:W-:Y:S02]  /*1d420*/  IMAD.MOV.U32 R209, RZ, RZ, R47 ;  /* 0x000000ffffd17224 */ /* 0x000fe400078e002f */
[----:B------:R-:W-:Y:S01]  /*1d430*/  IMAD.MOV.U32 R79, RZ, RZ, R45 ;  /* 0x000000ffff4f7224 */ /* 0x000fe200078e002d */
[----:B------:R-:W-:Y:S01]  /*1d440*/  MOV R70, R32 ;  /* 0x0000002000467202 */ /* 0x000fe20000000f00 */
[C---:B------:R-:W-:Y:S01]  /*1d450*/  IMAD.WIDE R26, R0.reuse, 0x8, R24 ;  /* 0x00000008001a7825 */ /* 0x040fe200078e0218 */
[----:B-1----:R-:W4:Y:S04]  /*1d460*/  LDL.128 R44, [R1+0x330] ;  /* 0x00033000012c7983 */ /* 0x002f280000100c00 */
[----:B---3--:R-:W3:Y:S01]  /*1d470*/  LDG.E.64 R34, desc[UR16][R22.64] ;  /* 0x0000001016227981 */ /* 0x008ee2000c1e1b00 */
[----:B-----5:R-:W-:Y:S01]  /*1d480*/  IMAD.WIDE R18, R15, 0x8, R12 ;  /* 0x000000080f127825 */ /* 0x020fe200078e020c */
[----:B------:R-:W-:-:S02]  /*1d490*/  LEA R10, R0, R10, 0x5 ;  /* 0x0000000a000a7211 */ /* 0x000fc400078e28ff */
[----:B------:R-:W5:Y:S04]  /*1d4a0*/  LDG.E.64 R128, desc[UR16][R26.64] ;  /* 0x000000101a807981 */ /* 0x000f68000c1e1b00 */
[----:B------:R-:W3:Y:S04]  /*1d4b0*/  LDG.E.64 R114, desc[UR16][R18.64] ;  /* 0x0000001012727981 */ /* 0x000ee8000c1e1b00 */
[----:B------:R-:W4:Y:S01]  /*1d4c0*/  LDL.128 R20, [R1+0x3f0] ;  /* 0x0003f00001147983 */ /* 0x000f220000100c00 */
[----:B------:R-:W-:Y:S02]  /*1d4d0*/  IMAD.MOV.U32 R71, RZ, RZ, R33 ;  /* 0x000000ffff477224 */ /* 0x000fe400078e0021 */
[----:B------:R-:W-:Y:S01]  /*1d4e0*/  IMAD.WIDE R8, R0, 0x8, R26 ;  /* 0x0000000800087825 */ /* 0x000fe200078e021a */
[----:B------:R-:W3:Y:S04]  /*1d4f0*/  LDG.E.64 R32, desc[UR16][R4.64] ;  /* 0x0000001004207981 */ /* 0x000ee8000c1e1b00 */
[----:B------:R-:W5:Y:S04]  /*1d500*/  LDL.128 R16, [R1+0x420] ;  /* 0x0004200001107983 */ /* 0x000f680000100c00 */
[----:B------:R-:W3:Y:S04]  /*1d510*/  LDG.E.64 R228, desc[UR16][R8.64] ;  /* 0x0000001008e47981 */ /* 0x000ee8000c1e1b00 */
[----:B------:R-:W3:Y:S04]  /*1d520*/  LDG.E.64 R26, desc[UR16][R28.64] ;  /* 0x000000101c1a7981 */ /* 0x000ee8000c1e1b00 */
[----:B--2---:R-:W-:Y:S04]  /*1d530*/  STL.64 [R1+0x38d0], R36 ;  /* 0x0038d02401007387 */ /* 0x004fe80000100a00 */
[----:B------:R-:W2:Y:S01]  /*1d540*/  LDG.E.64 R52, desc[UR16][R24.64] ;  /* 0x0000001018347981 */ /* 0x000ea2000c1e1b00 */
[----:B----4-:R-:W-:Y:S01]  /*1d550*/  IMAD.MOV.U32 R58, RZ, RZ, R20 ;  /* 0x000000ffff3a7224 */ /* 0x010fe200078e0014 */
[----:B------:R-:W-:-:S02]  /*1d560*/  MOV R59, R21 ;  /* 0x00000015003b7202 */ /* 0x000fc40000000f00 */
[----:B------:R0:W-:Y:S01]  /*1d570*/  STL.128 [R1+0x3360], R20 ;  /* 0x0033601401007387 */ /* 0x0001e20000100c00 */
[----:B------:R-:W-:Y:S02]  /*1d580*/  IMAD.MOV.U32 R112, RZ, RZ, R22 ;  /* 0x000000ffff707224 */ /* 0x000fe400078e0016 */
[----:B------:R-:W-:Y:S01]  /*1d590*/  IMAD.MOV.U32 R113, RZ, RZ, R23 ;  /* 0x000000ffff717224 */ /* 0x000fe200078e0017 */
[----:B------:R-:W-:Y:S01]  /*1d5a0*/  STL.128 [R1+0x3330], R44 ;  /* 0x0033302c01007387 */ /* 0x000fe20000100c00 */
[----:B-----5:R-:W-:Y:S01]  /*1d5b0*/  MOV R204, R16 ;  /* 0x0000001000cc7202 */ /* 0x020fe20000000f00 */
[----:B------:R-:W-:Y:S02]  /*1d5c0*/  IMAD.MOV.U32 R205, RZ, RZ, R17 ;  /* 0x000000ffffcd7224 */ /* 0x000fe400078e0011 */
[----:B------:R1:W-:Y:S01]  /*1d5d0*/  STL.128 [R1+0x33b0], R16 ;  /* 0x0033b01001007387 */ /* 0x0003e20000100c00 */
[----:B------:R-:W-:Y:S01]  /*1d5e0*/  IMAD.MOV.U32 R206, RZ, RZ, R18 ;  /* 0x000000ffffce7224 */ /* 0x000fe200078e0012 */
[----:B------:R-:W-:Y:S01]  /*1d5f0*/  MOV R207, R19 ;  /* 0x0000001300cf7202 */ /* 0x000fe20000000f00 */
[----:B------:R-:W-:Y:S01]  /*1d600*/  IMAD.WIDE R2, R0, 0x8, R8 ;  /* 0x0000000800027825 */ /* 0x000fe200078e0208 */
[----:B------:R-:W-:Y:S01]  /*1d610*/  MOV R133, R47 ;  /* 0x0000002f00857202 */ /* 0x000fe20000000f00 */
[----:B------:R-:W4:Y:S04]  /*1d620*/  LDL.128 R28, [R1+0x340] ;  /* 0x00034000011c7983 */ /* 0x000f280000100c00 */
[----:B0-----:R-:W5:Y:S04]  /*1d630*/  LDL.128 R20, [R1+0x3e0] ;  /* 0x0003e00001147983 */ /* 0x001f680000100c00 */
[----:B------:R-:W2:Y:S04]  /*1d640*/  LDG.E.64 R40, desc[UR16][R2.64] ;  /* 0x0000001002287981 */ /* 0x000ea8000c1e1b00 */
[----:B-1----:R-:W3:Y:S01]  /*1d650*/  LDL.128 R16, [R1+0x3d0] ;  /* 0x0003d00001107983 */ /* 0x002ee20000100c00 */
[----:B-----5:R-:W-:Y:S01]  /*1d660*/  MOV R218, R22 ;  /* 0x0000001600da7202 */ /* 0x020fe20000000f00 */
[----:B------:R-:W-:-:S02]  /*1d670*/  IMAD.MOV.U32 R219, RZ, RZ, R23 ;  /* 0x000000ffffdb7224 */ /* 0x000fc400078e0017 */
[----:B------:R0:W-:Y:S01]  /*1d680*/  STL.128 [R1+0x3350], R20 ;  /* 0x0033501401007387 */ /* 0x0001e20000100c00 */
[----:B------:R-:W-:Y:S01]  /*1d690*/  IMAD.MOV.U32 R202, RZ, RZ, R20 ;  /* 0x000000ffffca7224 */ /* 0x000fe200078e0014 */
[----:B------:R-:W-:Y:S02]  /*1d6a0*/  MOV R203, R21 ;  /* 0x0000001500cb7202 */ /* 0x000fe40000000f00 */
[----:B0-----:R-:W5:Y:S01]  /*1d6b0*/  LDL.128 R20, [R1+0x400] ;  /* 0x0004000001147983 */ /* 0x001f620000100c00 */
[----:B---3--:R-:W-:Y:S01]  /*1d6c0*/  IMAD.MOV.U32 R82, RZ, RZ, R16 ;  /* 0x000000ffff527224 */ /* 0x008fe200078e0010 */
[----:B------:R-:W-:Y:S01]  /*1d6d0*/  MOV R66, R18 ;  /* 0x0000001200427202 */ /* 0x000fe20000000f00 */
[----:B------:R-:W-:Y:S01]  /*1d6e0*/  IMAD.MOV.U32 R83, RZ, RZ, R17 ;  /* 0x000000ffff537224 */ /* 0x000fe200078e0011 */
[----:B------:R0:W-:Y:S01]  /*1d6f0*/  STL.128 [R1+0x32f0], R16 ;  /* 0x0032f01001007387 */ /* 0x0001e20000100c00 */
[----:B------:R-:W-:-:S03]  /*1d700*/  IMAD.MOV.U32 R67, RZ, RZ, R19 ;  /* 0x000000ffff437224 */ /* 0x000fc600078e0013 */
[----:B0-----:R-:W3:Y:S01]  /*1d710*/  LDL.128 R16, [R1+0x440] ;  /* 0x0004400001107983 */ /* 0x001ee20000100c00 */
[----:B-----5:R-:W-:-:S03]  /*1d720*/  IMAD.MOV.U32 R96, RZ, RZ, R22 ;  /* 0x000000ffff607224 */ /* 0x020fc600078e0016 */
[----:B------:R0:W-:Y:S01]  /*1d730*/  STL.128 [R1+0x33c0], R20 ;  /* 0x0033c01401007387 */ /* 0x0001e20000100c00 */
[----:B------:R-:W-:Y:S01]  /*1d740*/  IMAD.MOV.U32 R97, RZ, RZ, R23 ;  /* 0x000000ffff617224 */ /* 0x000fe200078e0017 */
[----:B------:R-:W-:Y:S01]  /*1d750*/  MOV R110, R20 ;  /* 0x00000014006e7202 */ /* 0x000fe20000000f00 */
[----:B------:R-:W-:Y:S02]  /*1d760*/  IMAD.MOV.U32 R111, RZ, RZ, R21 ;  /* 0x000000ffff6f7224 */ /* 0x000fe400078e0015 */
[----:B0-----:R-:W5:Y:S01]  /*1d770*/  LDL.128 R20, [R1+0x380] ;  /* 0x0003800001147983 */ /* 0x001f620000100c00 */
[----:B---3--:R-:W-:Y:S01]  /*1d780*/  IMAD.MOV.U32 R120, RZ, RZ, R16 ;  /* 0x000000ffff787224 */ /* 0x008fe200078e0010 */
[----:B------:R-:W-:Y:S02]  /*1d790*/  MOV R121, R17 ;  /* 0x0000001100797202 */ /* 0x000fe40000000f00 */
[----:B------:R0:W-:Y:S01]  /*1d7a0*/  STL.128 [R1+0x3300], R16 ;  /* 0x0033001001007387 */ /* 0x0001e20000100c00 */
[----:B------:R-:W-:-:S02]  /*1d7b0*/  IMAD.MOV.U32 R198, RZ, RZ, R18 ;  /* 0x000000ffffc67224 */ /* 0x000fc400078e0012 */
[----:B------:R-:W-:Y:S02]  /*1d7c0*/  IMAD.MOV.U32 R199, RZ, RZ, R19 ;  /* 0x000000ffffc77224 */ /* 0x000fe400078e0013 */
[----:B0-----:R-:W3:Y:S01]  /*1d7d0*/  LDL.128 R16, [R1+0x3a0] ;  /* 0x0003a00001107983 */ /* 0x001ee20000100c00 */
[----:B-----5:R-:W-:Y:S01]  /*1d7e0*/  MOV R88, R22 ;  /* 0x0000001600587202 */ /* 0x020fe20000000f00 */
[----:B------:R-:W-:Y:S02]  /*1d7f0*/  IMAD.MOV.U32 R89, RZ, RZ, R23 ;  /* 0x000000ffff597224 */ /* 0x000fe400078e0017 */
[----:B------:R0:W-:Y:S01]  /*1d800*/  STL.128 [R1+0x3310], R20 ;  /* 0x0033101401007387 */ /* 0x0001e20000100c00 */
[----:B------:R-:W-:Y:S01]  /*1d810*/  IMAD.MOV.U32 R188, RZ, RZ, R20 ;  /* 0x000000ffffbc7224 */ /* 0x000fe200078e0014 */
[----:B------:R-:W-:Y:S02]  /*1d820*/  MOV R189, R21 ;  /* 0x0000001500bd7202 */ /* 0x000fe40000000f00 */
[----:B0-----:R-:W5:Y:S01]  /*1d830*/  LDL.128 R20, [R1+0x410] ;  /* 0x0004100001147983 */ /* 0x001f620000100c00 */
[----:B------:R-:W-:-:S05]  /*1d840*/  IMAD.WIDE R6, R0, 0x8, R2 ;  /* 0x0000000800067825 */ /* 0x000fca00078e0202 */
[----:B------:R0:W2:Y:S02]  /*1d850*/  LDG.E.64 R118, desc[UR16][R6.64] ;  /* 0x0000001006767981 */ /* 0x0000a4000c1e1b00 */
[----:B0-----:R-:W-:-:S05]  /*1d860*/  IMAD.WIDE R6, R0, 0x8, R4 ;  /* 0x0000000800067825 */ /* 0x001fca00078e0204 */
[----:B------:R-:W2:Y:S01]  /*1d870*/  LDG.E.64 R80, desc[UR16][R6.64] ;  /* 0x0000001006507981 */ /* 0x000ea2000c1e1b00 */
[----:B------:R-:W-:-:S04]  /*1d880*/  IMAD.WIDE R14, R0, 0x8, R6 ;  /* 0x00000008000e7825 */ /* 0x000fc800078e0206 */
[----:B------:R-:W-:Y:S01]  /*1d890*/  IMAD.MOV.U32 R132, RZ, RZ, R46 ;  /* 0x000000ffff847224 */ /* 0x000fe200078e002e */
[----:B------:R-:W-:Y:S01]  /*1d8a0*/  MOV R226, R44 ;  /* 0x0000002c00e27202 */ /* 0x000fe20000000f00 */
[C---:B------:R-:W-:Y:S01]  /*1d8b0*/  IMAD.WIDE R4, R0.reuse, 0x8, R14 ;  /* 0x0000000800047825 */ /* 0x040fe200078e020e */
[----:B---3--:R-:W-:Y:S03]  /*1d8c0*/  STL.128 [R1+0x33f0], R16 ;  /* 0x0033f01001007387 */ /* 0x008fe60000100c00 */
[----:B------:R-:W-:Y:S01]  /*1d8d0*/  IMAD.MOV.U32 R227, RZ, RZ, R45 ;  /* 0x000000ffffe37224 */ /* 0x000fe200078e002d */
[----:B------:R-:W3:Y:S01]  /*1d8e0*/  LDG.E.64 R224, desc[UR16][R14.64] ;  /* 0x000000100ee07981 */ /* 0x000ee2000c1e1b00 */
[----:B------:R-:W-:-:S03]  /*1d8f0*/  IMAD.WIDE R2, R0, 0x8, R4 ;  /* 0x0000000800027825 */ /* 0x000fc600078e0204 */
[----:B------:R-:W3:Y:S01]  /*1d900*/  LDG.E.64 R64, desc[UR16][R4.64] ;  /* 0x0000001004407981 */ /* 0x000ee2000c1e1b00 */
[----:B------:R-:W-:-:S03]  /*1d910*/  IMAD.WIDE R8, R0, 0x8, R2 ;  /* 0x0000000800087825 */ /* 0x000fc600078e0202 */
[----:B------:R0:W3:Y:S04]  /*1d920*/  LDG.E.64 R178, desc[UR16][R2.64] ;  /* 0x0000001002b27981 */ /* 0x0000e8000c1e1b00 */
[----:B------:R1:W3:Y:S01]  /*1d930*/  LDG.E.64 R46, desc[UR16][R8.64] ;  /* 0x00000010082e7981 */ /* 0x0002e2000c1e1b00 */
[----:B0-----:R-:W-:-:S04]  /*1d940*/  IMAD.WIDE R2, R0, 0x8, R8 ;  /* 0x0000000800027825 */ /* 0x001fc800078e0208 */
[----:B------:R-:W-:Y:S01]  /*1d950*/  IMAD.MOV.U32 R148, RZ, RZ, R16 ;  /* 0x000000ffff947224 */ /* 0x000fe200078e0010 */
[----:B------:R-:W3:Y:S01]  /*1d960*/  LDG.E.64 R126, desc[UR16][R2.64] ;  /* 0x00000010027e7981 */ /* 0x000ee2000c1e1b00 */
[----:B------:R-:W-:-:S04]  /*1d970*/  IMAD.WIDE R6, R0, 0x8, R2 ;  /* 0x0000000800067825 */ /* 0x000fc800078e0202 */
[----:B-----5:R-:W-:Y:S01]  /*1d980*/  IMAD.MOV.U32 R86, RZ, RZ, R22 ;  /* 0x000000ffff567224 */ /* 0x020fe200078e0016 */
[----:B------:R0:W-:Y:S01]  /*1d990*/  STL.128 [R1+0x33a0], R20 ;  /* 0x0033a01401007387 */ /* 0x0001e20000100c00 */
[----:B------:R-:W-:Y:S01]  /*1d9a0*/  IMAD.MOV.U32 R87, RZ, RZ, R23 ;  /* 0x000000ffff577224 */ /* 0x000fe200078e0017 */
[----:B------:R-:W-:Y:S01]  /*1d9b0*/  MOV R150, R20 ;  /* 0x0000001400967202 */ /* 0x000fe20000000f00 */
[----:B------:R-:W-:Y:S01]  /*1d9c0*/  IMAD.MOV.U32 R151, RZ, RZ, R21 ;  /* 0x000000ffff977224 */ /* 0x000fe200078e0015 */
[----:B------:R-:W5:Y:S04]  /*1d9d0*/  LDG.E.64 R192, desc[UR16][R6.64] ;  /* 0x0000001006c07981 */ /* 0x000f68000c1e1b00 */
[----:B0-----:R-:W2:Y:S01]  /*1d9e0*/  LDL.128 R20, [R1+0x430] ;  /* 0x0004300001147983 */ /* 0x001ea20000100c00 */
[----:B-1----:R-:W-:-:S04]  /*1d9f0*/  IMAD.WIDE R8, R0, 0x8, R6 ;  /* 0x0000000800087825 */ /* 0x002fc800078e0206 */
[----:B------:R-:W-:Y:S01]  /*1da00*/  IMAD.MOV.U32 R149, RZ, RZ, R17 ;  /* 0x000000ffff957224 */ /* 0x000fe200078e0011 */
[----:B------:R0:W5:Y:S01]  /*1da10*/  LDG.E.64 R44, desc[UR16][R8.64] ;  /* 0x00000010082c7981 */ /* 0x000162000c1e1b00 */
[----:B------:R-:W-:-:S04]  /*1da20*/  IMAD.WIDE R16, R10, 0x8, R12 ;  /* 0x000000080a107825 */ /* 0x000fc800078e020c */
[C---:B------:R-:W-:Y:S01]  /*1da30*/  IMAD R4, R0.reuse, 0x10, R11 ;  /* 0x0000001000047824 */ /* 0x040fe200078e020b */
[----:B------:R-:W-:Y:S01]  /*1da40*/  MOV R182, R18 ;  /* 0x0000001200b67202 */ /* 0x000fe20000000f00 */
[C---:B0-----:R-:W-:Y:S01]  /*1da50*/  IMAD.WIDE R8, R0.reuse, 0x8, R8 ;  /* 0x0000000800087825 */ /* 0x041fe200078e0208 */
[----:B------:R-:W5:Y:S03]  /*1da60*/  LDG.E.64 R68, desc[UR16][R16.64] ;  /* 0x0000001010447981 */ /* 0x000f66000c1e1b00 */
[C---:B------:R-:W-:Y:S01]  /*1da70*/  IMAD.WIDE R14, R0.reuse, 0x8, R16 ;  /* 0x00000008000e7825 */ /* 0x040fe200078e0210 */
[----:B------:R0:W5:Y:S03]  /*1da80*/  LDG.E.64 R50, desc[UR16][R8.64] ;  /* 0x0000001008327981 */ /* 0x000166000c1e1b00 */
[----:B------:R-:W-:Y:S01]  /*1da90*/  IMAD R11, R0, 0x4, R10 ;  /* 0x00000004000b7824 */ /* 0x000fe200078e020a */
[----:B----4-:R1:W-:Y:S01]  /*1daa0*/  STL.128 [R1+0x3320], R28 ;  /* 0x0033201c01007387 */ /* 0x0103e20000100c00 */
[----:B------:R-:W-:Y:S01]  /*1dab0*/  IMAD.WIDE R4, R4, 0x8, R12 ;  /* 0x0000000804047825 */ /* 0x000fe200078e020c */
[----:B------:R-:W-:Y:S01]  /*1dac0*/  MOV R56, R28 ;  /* 0x0000001c00387202 */ /* 0x000fe20000000f00 */
[----:B------:R-:W-:Y:S01]  /*1dad0*/  DMUL R36, R36, R162 ;  /* 0x000000a224247228 */ /* 0x000fe20000000000 */
[----:B------:R-:W4:Y:S01]  /*1dae0*/  LDG.E.64 R184, desc[UR16][R14.64] ;  /* 0x000000100eb87981 */ /* 0x000f22000c1e1b00 */
[----:B0-----:R-:W-:-:S03]  /*1daf0*/  IMAD.WIDE R8, R0, 0x8, R8 ;  /* 0x0000000800087825 */ /* 0x001fc600078e0208 */
[----:B------:R-:W4:Y:S01]  /*1db00*/  LDG.E.64 R142, desc[UR16][R4.64] ;  /* 0x00000010048e7981 */ /* 0x000f22000c1e1b00 */
[----:B------:R-:W-:-:S03]  /*1db10*/  IMAD.WIDE R2, R11, 0x8, R12 ;  /* 0x000000080b027825 */ /* 0x000fc600078e020c */
[----:B------:R0:W4:Y:S01]  /*1db20*/  LDG.E.64 R140, desc[UR16][R8.64] ;  /* 0x00000010088c7981 */ /* 0x000122000c1e1b00 */
[C---:B------:R-:W-:Y:S02]  /*1db30*/  IMAD R10, R0.reuse, 0x8, R10 ;  /* 0x00000008000a7824 */ /* 0x040fe400078e020a */
[----:B------:R-:W-:Y:S01]  /*1db40*/  IMAD.MOV.U32 R183, RZ, RZ, R19 ;  /* 0x000000ffffb77224 */ /* 0x000fe200078e0013 */
[----:B------:R-:W-:Y:S01]  /*1db50*/  STL.64 [R1+0x4138], R26 ;  /* 0x0041381a01007387 */ /* 0x000fe20000100a00 */
[----:B------:R-:W-:Y:S02]  /*1db60*/  IMAD.MOV.U32 R122, RZ, RZ, R30 ;  /* 0x000000ffff7a7224 */ /* 0x000fe400078e001e */
[----:B------:R-:W-:Y:S01]  /*1db70*/  IMAD.MOV.U32 R123, RZ, RZ, R31 ;  /* 0x000000ffff7b7224 */ /* 0x000fe200078e001f */
[----:B------:R-:W-:Y:S01]  /*1db80*/  STL.64 [R1+0x3918], R128 ;  /* 0x0039188001007387 */ /* 0x000fe20000100a00 */
[----:B0-----:R-:W-:-:S03]  /*1db90*/  IMAD.WIDE R8, R0, 0x8, R14 ;  /* 0x0000000800087825 */ /* 0x001fc600078e020e */
[----:B------:R-:W4:Y:S04]  /*1dba0*/  LDG.E.64 R102, desc[UR16][R2.64] ;  /* 0x0000001002667981 */ /* 0x000f28000c1e1b00 */
[----:B------:R0:W4:Y:S02]  /*1dbb0*/  LDG.E.64 R94, desc[UR16][R8.64] ;  /* 0x00000010085e7981 */ /* 0x000124000c1e1b00 */
[----:B0-----:R-:W-:-:S04]  /*1dbc0*/  IMAD.WIDE R8, R0, 0x8, R4 ;  /* 0x0000000800087825 */ /* 0x001fc800078e0204 */
[C---:B------:R-:W-:Y:S01]  /*1dbd0*/  IMAD.WIDE R4, R0.reuse, 0x8, R2 ;  /* 0x0000000800047825 */ /* 0x040fe200078e0202 */
[C---:B------:R-:W-:Y:S01]  /*1dbe0*/  LEA R10, R0.reuse, R10, 0x1 ;  /* 0x0000000a000a7211 */ /* 0x040fe200078e08ff */
[----:B------:R-:W4:Y:S02]  /*1dbf0*/  LDG.E.64 R48, desc[UR16][R8.64] ;  /* 0x0000001008307981 */ /* 0x000f24000c1e1b00 */
[C---:B------:R-:W-:Y:S02]  /*1dc00*/  IMAD.WIDE R6, R0.reuse, 0x8, R4 ;  /* 0x0000000800067825 */ /* 0x040fe400078e0204 */
[----:B------:R0:W4:Y:S02]  /*1dc10*/  LDG.E.64 R136, desc[UR16][R4.64] ;  /* 0x0000001004887981 */ /* 0x000124000c1e1b00 */
[----:B------:R-:W-:Y:S02]  /*1dc20*/  IMAD.MOV.U32 R57, RZ, RZ, R29 ;  /* 0x000000ffff397224 */ /* 0x000fe400078e001d */
[----:B------:R-:W4:Y:S04]  /*1dc30*/  LDG.E.64 R76, desc[UR16][R6.64] ;  /* 0x00000010064c7981 */ /* 0x000f28000c1e1b00 */
[----:B-1----:R-:W3:Y:S01]  /*1dc40*/  LDL.128 R28, [R1+0x3b0] ;  /* 0x0003b000011c7983 */ /* 0x002ee20000100c00 */
[----:B0-----:R-:W-:-:S05]  /*1dc50*/  IMAD.WIDE R4, R0, 0x8, R6 ;  /* 0x0000000800047825 */ /* 0x001fca00078e0206 */
[----:B------:R0:W4:Y:S02]  /*1dc60*/  LDG.E.64 R60, desc[UR16][R4.64] ;  /* 0x00000010043c7981 */ /* 0x000124000c1e1b00 */
[----:B0-----:R-:W-:-:S05]  /*1dc70*/  IMAD.WIDE R4, R0, 0x8, R4 ;  /* 0x0000000800047825 */ /* 0x001fca00078e0204 */
[----:B------:R0:W4:Y:S02]  /*1dc80*/  LDG.E.64 R54, desc[UR16][R4.64] ;  /* 0x0000001004367981 */ /* 0x000124000c1e1b00 */
[----:B0-----:R-:W-:-:S05]  /*1dc90*/  IMAD.WIDE R4, R10, 0x8, R12 ;  /* 0x000000080a047825 */ /* 0x001fca00078e020c */
[----:B------:R0:W4:Y:S01]  /*1dca0*/  LDG.E.64 R84, desc[UR16][R4.64] ;  /* 0x0000001004547981 */ /* 0x000122000c1e1b00 */
[----:B------:R-:W-:-:S05]  /*1dcb0*/  IMAD.WIDE R18, R0, 0x8, R4 ;  /* 0x0000000800127825 */ /* 0x000fca00078e0204 */
[----:B------:R-:W4:Y:S01]  /*1dcc0*/  LDG.E.64 R134, desc[UR16][R18.64] ;  /* 0x0000001012867981 */ /* 0x000f22000c1e1b00 */
[----:B------:R-:W-:-:S04]  /*1dcd0*/  IMAD.WIDE R12, R0, 0x8, R18 ;  /* 0x00000008000c7825 */ /* 0x000fc800078e0212 */
[----:B--2---:R-:W-:Y:S01]  /*1dce0*/  IMAD.MOV.U32 R174, RZ, RZ, R22 ;  /* 0x000000ffffae7224 */ /* 0x004fe200078e0016 */
[----:B------:R-:W2:Y:S01]  /*1dcf0*/  LDL.128 R16, [R1+0x370] ;  /* 0x0003700001107983 */ /* 0x000ea20000100c00 */
[----:B------:R-:W-:Y:S01]  /*1dd00*/  IMAD.MOV.U32 R175, RZ, RZ, R23 ;  /* 0x000000ffffaf7224 */ /* 0x000fe200078e0017 */
[----:B------:R-:W-:Y:S01]  /*1dd10*/  MOV R146, R20 ;  /* 0x0000001400927202 */ /* 0x000fe20000000f00 */
[----:B------:R-:W-:Y:S01]  /*1dd20*/  IMAD.MOV.U32 R147, RZ, RZ, R21 ;  /* 0x000000ffff937224 */ /* 0x000fe200078e0015 */
[----:B------:R1:W-:Y:S01]  /*1dd30*/  STL.128 [R1+0x3340], R20 ;  /* 0x0033401401007387 */ /* 0x0003e20000100c00 */
[----:B------:R-:W-:-:S03]  /*1dd40*/  IMAD.WIDE R8, R0, 0x8, R8 ;  /* 0x0000000800087825 */ /* 0x000fc600078e0208 */
[----:B------:R-:W4:Y:S01]  /*1dd50*/  LDG.E.64 R176, desc[UR16][R12.64] ;  /* 0x000000100cb07981 */ /* 0x000f22000c1e1b00 */
[----:B------:R-:W-:-:S03]  /*1dd60*/  IMAD.WIDE R2, R0, 0x8, R12 ;  /* 0x0000000800027825 */ /* 0x000fc600078e020c */
[----:B------:R-:W4:Y:S04]  /*1dd70*/  LDG.E.64 R74, desc[UR16][R8.64] ;  /* 0x00000010084a7981 */ /* 0x000f28000c1e1b00 */
[----:B-1----:R-:W5:Y:S01]  /*1dd80*/  LDL.128 R20, [R1+0x350] ;  /* 0x0003500001147983 */ /* 0x002f620000100c00 */
[----:B0-----:R-:W-:-:S03]  /*1dd90*/  IMAD.WIDE R4, R0, 0x8, R2 ;  /* 0x0000000800047825 */ /* 0x001fc600078e0202 */
[----:B------:R0:W4:Y:S01]  /*1dda0*/  LDG.E.64 R222, desc[UR16][R2.64] ;  /* 0x0000001002de7981 */ /* 0x000122000c1e1b00 */
[----:B------:R-:W-:-:S03]  /*1ddb0*/  IMAD.WIDE R10, R0, 0x8, R4 ;  /* 0x00000008000a7825 */ /* 0x000fc600078e0204 */
[----:B------:R1:W4:Y:S04]  /*1ddc0*/  LDG.E.64 R220, desc[UR16][R4.64] ;  /* 0x0000001004dc7981 */ /* 0x000328000c1e1b00 */
[----:B------:R-:W4:Y:S01]  /*1ddd0*/  LDG.E.64 R180, desc[UR16][R10.64] ;  /* 0x000000100ab47981 */ /* 0x000f22000c1e1b00 */
[----:B0-----:R-:W-:-:S05]  /*1dde0*/  IMAD.WIDE R2, R0, 0x8, R10 ;  /* 0x0000000800027825 */ /* 0x001fca00078e020a */
[----:B------:R-:W4:Y:S01]  /*1ddf0*/  LDG.E.64 R200, desc[UR16][R2.64] ;  /* 0x0000001002c87981 */ /* 0x000f22000c1e1b00 */
[----:B-1----:R-:W-:-:S05]  /*1de00*/  IMAD.WIDE R4, R0, 0x8, R2 ;  /* 0x0000000800047825 */ /* 0x002fca00078e0202 */
[----:B------:R0:W4:Y:S02]  /*1de10*/  LDG.E.64 R138, desc[UR16][R4.64] ;  /* 0x00000010048a7981 */ /* 0x000124000c1e1b00 */
[----:B0-----:R-:W-:-:S05]  /*1de20*/  IMAD.WIDE R4, R0, 0x8, R4 ;  /* 0x0000000800047825 */ /* 0x001fca00078e0204 */
[----:B------:R-:W4:Y:S01]  /*1de30*/  LDG.E.64 R106, desc[UR16][R4.64] ;  /* 0x00000010046a7981 */ /* 0x000f22000c1e1b00 */
[----:B------:R-:W-:-:S05]  /*1de40*/  IMAD.WIDE R2, R0, 0x8, R4 ;  /* 0x0000000800027825 */ /* 0x000fca00078e0204 */
[----:B------:R0:W4:Y:S01]  /*1de50*/  LDG.E.64 R98, desc[UR16][R2.64] ;  /* 0x0000001002627981 */ /* 0x000122000c1e1b00 */
[----:B--2---:R-:W-:-:S03]  /*1de60*/  IMAD.MOV.U32 R124, RZ, RZ, R18 ;  /* 0x000000ffff7c7224 */ /* 0x004fc600078e0012 */
[----:B------:R1:W-:Y:S01]  /*1de70*/  STL.128 [R1+0x33e0], R16 ;  /* 0x0033e01001007387 */ /* 0x0003e20000100c00 */
[----:B------:R-:W-:Y:S01]  /*1de80*/  IMAD.MOV.U32 R125, RZ, RZ, R19 ;  /* 0x000000ffff7d7224 */ /* 0x000fe200078e0013 */
[----:B------:R-:W-:Y:S01]  /*1de90*/  MOV R92, R16 ;  /* 0x00000010005c7202 */ /* 0x000fe20000000f00 */
[----:B------:R-:W-:Y:S01]  /*1dea0*/  IMAD.MOV.U32 R93, RZ, RZ, R17 ;  /* 0x000000ffff5d7224 */ /* 0x000fe200078e0011 */
[----:B-1----:R-:W-:Y:S02]  /*1deb0*/  DMUL R16, R36, R152 ;  /* 0x0000009824107228 */ /* 0x002fe40000000000 */
[----:B------:R-:W-:Y:S01]  /*1dec0*/  DMUL R18, R152, R128 ;  /* 0x0000008098127228 */ /* 0x000fe20000000000 */
[----:B-----5:R-:W-:Y:S01]  /*1ded0*/  IMAD.MOV.U32 R164, RZ, RZ, R20 ;  /* 0x000000ffffa47224 */ /* 0x020fe200078e0014 */
[----:B------:R-:W-:Y:S01]  /*1dee0*/  MOV R165, R21 ;  /* 0x0000001500a57202 */ /* 0x000fe20000000f00 */
[----:B------:R1:W-:Y:S01]  /*1def0*/  STL.128 [R1+0x3380], R20 ;  /* 0x0033801401007387 */ /* 0x0003e20000100c00 */
[----:B------:R-:W-:-:S02]  /*1df00*/  IMAD.MOV.U32 R100, RZ, RZ, R22 ;  /* 0x000000ffff647224 */ /* 0x000fc400078e0016 */
[----:B------:R-:W-:Y:S01]  /*1df10*/  IMAD.MOV.U32 R101, RZ, RZ, R23 ;  /* 0x000000ffff657224 */ /* 0x000fe200078e0017 */
[----:B------:R-:W2:Y:S01]  /*1df20*/  LDL.64 R128, [R1+0x44b0] ;  /* 0x0044b00001807983 */ /* 0x000ea20000100a00 */
[----:B------:R-:W-:-:S03]  /*1df30*/  DFMA R6, R18, R186, R16 ;  /* 0x000000ba1206722b */ /* 0x000fc60000000010 */
[----:B-1----:R-:W5:Y:S01]  /*1df40*/  LDL.64 R20, [R1+0x44a8] ;  /* 0x0044a80001147983 */ /* 0x002f620000100a00 */
[----:B------:R-:W-:-:S08]  /*1df50*/  DMUL R22, R194, R118 ;  /* 0x00000076c2167228 */ /* 0x000fd00000000000 */
[----:B------:R-:W-:Y:S02]  /*1df60*/  DFMA R14, R22, R208, R6 ;  /* 0x000000d0160e722b */ /* 0x000fe40000000006 */
[----:B------:R-:W-:Y:S01]  /*1df70*/  DMUL R6, R152, R26 ;  /* 0x0000001a98067228 */ /* 0x000fe20000000000 */
[----:B------:R-:W2:Y:S01]  /*1df80*/  LDL.128 R24, [R1+0x360] ;  /* 0x0003600001187983 */ /* 0x000ea20000100c00 */
[----:B0-----:R-:W-:-:S05]  /*1df90*/  IMAD.WIDE R2, R0, 0x8, R2 ;  /* 0x0000000800027825 */ /* 0x001fca00078e0202 */
[----:B------:R-:W2:Y:S01]  /*1dfa0*/  LDG.E.64 R168, desc[UR16][R2.64] ;  /* 0x0000001002a87981 */ /* 0x000ea2000c1e1b00 */
[----:B------:R-:W-:Y:S01]  /*1dfb0*/  IMAD.WIDE R4, R0, 0x8, R2 ;  /* 0x0000000800047825 */ /* 0x000fe200078e0202 */
[----:B---3--:R-:W-:-:S04]  /*1dfc0*/  MOV R72, R30 ;  /* 0x0000001e00487202 */ /* 0x008fc80000000f00 */
[----:B------:R0:W3:Y:S01]  /*1dfd0*/  LDG.E.64 R116, desc[UR16][R4.64] ;  /* 0x0000001004747981 */ /* 0x0000e2000c1e1b00 */
[----:B------:R-:W-:-:S03]  /*1dfe0*/  IMAD.MOV.U32 R73, RZ, RZ, R31 ;  /* 0x000000ffff497224 */ /* 0x000fc600078e001f */
[----:B------:R1:W-:Y:S01]  /*1dff0*/  STL.128 [R1+0x3370], R28 ;  /* 0x0033701c01007387 */ /* 0x0003e20000100c00 */
[----:B0-----:R-:W-:-:S05]  /*1e000*/  IMAD.WIDE R4, R0, 0x8, R4 ;  /* 0x0000000800047825 */ /* 0x001fca00078e0204 */
[----:B------:R0:W3:Y:S01]  /*1e010*/  LDG.E.64 R108, desc[UR16][R4.64] ;  /* 0x00000010046c7981 */ /* 0x0000e2000c1e1b00 */
[----:B-1----:R-:W-:Y:S02]  /*1e020*/  DMUL R30, R130, R158 ;  /* 0x0000009e821e7228 */ /* 0x002fe40000000000 */
[----:B0-----:R-:W-:-:S06]  /*1e030*/  DMUL R4, R158, R104 ;  /* 0x000000689e047228 */ /* 0x001fcc0000000000 */
[C---:B------:R-:W-:Y:S02]  /*1e040*/  DMUL R12, R158.reuse, R30 ;  /* 0x0000001e9e0c7228 */ /* 0x040fe40000000000 */
[----:B------:R-:W-:-:S06]  /*1e050*/  DMUL R8, R158, R4 ;  /* 0x000000049e087228 */ /* 0x000fcc0000000000 */
[C---:B------:R-:W-:Y:S02]  /*1e060*/  DFMA R12, R158.reuse, R30, R12 ;  /* 0x0000001e9e0c722b */ /* 0x040fe4000000000c */
[C---:B------:R-:W-:Y:S02]  /*1e070*/  DMUL R2, R158.reuse, R34 ;  /* 0x000000229e027228 */ /* 0x040fe40000000000 */
[----:B------:R-:W-:Y:S01]  /*1e080*/  DFMA R4, R158, R4, R8 ;  /* 0x000000049e04722b */ /* 0x000fe20000000008 */
[----:B------:R-:W-:Y:S01]  /*1e090*/  IMAD.MOV.U32 R212, RZ, RZ, R28 ;  /* 0x000000ffffd47224 */ /* 0x000fe200078e001c */
[----:B------:R-:W-:Y:S02]  /*1e0a0*/  MOV R213, R29 ;  /* 0x0000001d00d57202 */ /* 0x000fe40000000f00 */
[--C-:B------:R-:W-:Y:S02]  /*1e0b0*/  DADD R28, R14, R12.reuse ;  /* 0x000000000e1c7229 */ /* 0x100fe4000000000c */
[----:B------:R-:W-:Y:S01]  /*1e0c0*/  DFMA R14, R154, R6, -R12 ;  /* 0x000000069a0e722b */ /* 0x000fe2000000080c */
[----:B------:R-:W-:Y:S01]  /*1e0d0*/  STL.64 [R1+0x4150], R104 ;  /* 0x0041506801007387 */ /* 0x000fe20000100a00 */
[----:B------:R-:W-:-:S03]  /*1e0e0*/  DMUL R12, R158, R32 ;  /* 0x000000209e0c7228 */ /* 0x000fc60000000000 */
[----:B------:R0:W-:Y:S03]  /*1e0f0*/  STL.64 [R1+0x3cc8], R52 ;  /* 0x003cc83401007387 */ /* 0x0001e60000100a00 */
[----:B------:R-:W-:Y:S01]  /*1e100*/  DADD R14, -R4, R14 ;  /* 0x00000000040e7229 */ /* 0x000fe2000000010e */
[----:B------:R-:W-:Y:S01]  /*1e110*/  STL.64 [R1+0x3970], R32 ;  /* 0x0039702001007387 */ /* 0x000fe20000100a00 */
[----:B0-----:R-:W-:-:S03]  /*1e120*/  DMUL R52, R42, R52 ;  /* 0x000000342a347228 */ /* 0x001fc60000000000 */
[----:B------:R-:W-:Y:S04]  /*1e130*/  STL.64 [R1+0x4158], R130 ;  /* 0x0041588201007387 */ /* 0x000fe80000100a00 */
[----:B------:R-:W-:Y:S04]  /*1e140*/  STL.64 [R1+0x38d8], R118 ;  /* 0x0038d87601007387 */ /* 0x000fe80000100a00 */
[----:B------:R-:W-:Y:S01]  /*1e150*/  STL.64 [R1+0x3ad8], R114 ;  /* 0x003ad87201007387 */ /* 0x000fe20000100a00 */
[----:B------:R-:W-:Y:S01]  /*1e160*/  UMOV UR4, 0xb552a552 ;  /* 0xb552a55200047882 */ /* 0x000fe20000000000 */
[----:B------:R-:W-:-:S02]  /*1e170*/  UMOV UR5, 0x3d7faa7a ;  /* 0x3d7faa7a00057882 */ /* 0x000fc40000000000 */
[----:B------:R-:W-:Y:S04]  /*1e180*/  STL.64 [R1+0x3988], R34 ;  /* 0x0039882201007387 */ /* 0x000fe80000100a00 */
[----:B------:R-:W-:Y:S04]  /*1e190*/  STL.64 [R1+0x3cd0], R38 ;  /* 0x003cd02601007387 */ /* 0x000fe80000100a00 */
[----:B------:R-:W-:Y:S04]  /*1e1a0*/  STL.64 [R1+0x3b48], R40 ;  /* 0x003b482801007387 */ /* 0x000fe80000100a00 */
[----:B------:R-:W-:Y:S04]  /*1e1b0*/  STL.64 [R1+0x3c70], R80 ;  /* 0x003c705001007387 */ /* 0x000fe80000100a00 */
[----:B------:R-:W-:Y:S04]  /*1e1c0*/  STL.64 [R1+0x3c98], R46 ;  /* 0x003c982e01007387 */ /* 0x000fe80000100a00 */
[----:B------:R0:W-:Y:S04]  /*1e1d0*/  STL.64 [R1+0x4270], R50 ;  /* 0x0042703201007387 */ /* 0x0001e80000100a00 */
[----:B------:R1:W-:Y:S01]  /*1e1e0*/  STL.64 [R1+0x3940], R64 ;  /* 0x0039404001007387 */ /* 0x0003e20000100a00 */
[----:B0-----:R-:W-:-:S02]  /*1e1f0*/  DMUL R50, R50, R148 ;  /* 0x0000009432327228 */ /* 0x001fc40000000000 */
[----:B-1----:R-:W-:Y:S01]  /*1e200*/  DMUL R64, R158, R64 ;  /* 0x000000409e407228 */ /* 0x002fe20000000000 */
[----:B------:R-:W-:Y:S04]  /*1e210*/  STL.64 [R1+0x4218], R44 ;  /* 0x0042182c01007387 */ /* 0x000fe80000100a00 */
[----:B------:R-:W-:Y:S04]  /*1e220*/  STL.64 [R1+0x3cd8], R210 ;  /* 0x003cd8d201007387 */ /* 0x000fe80000100a00 */
[----:B------:R-:W-:Y:S04]  /*1e230*/  STL.64 [R1+0x4230], R178 ;  /* 0x004230b201007387 */ /* 0x000fe80000100a00 */
[----:B----4-:R-:W-:Y:S04]  /*1e240*/  STL.64 [R1+0x4128], R94 ;  /* 0x0041285e01007387 */ /* 0x010fe80000100a00 */
[----:B------:R-:W-:Y:S04]  /*1e250*/  STL.64 [R1+0x4130], R126 ;  /* 0x0041307e01007387 */ /* 0x000fe80000100a00 */
[----:B------:R-:W-:Y:S04]  /*1e260*/  STL.64 [R1+0x3cc0], R48 ;  /* 0x003cc03001007387 */ /* 0x000fe80000100a00 */
[----:B------:R-:W-:Y:S01]  /*1e270*/  STL.64 [R1+0x4228], R60 ;  /* 0x0042283c01007387 */ /* 0x000fe20000100a00 */
[----:B-----5:R-:W-:-:S03]  /*1e280*/  IMAD.WIDE R10, R0, 0x8, R20 ;  /* 0x00000008000a7825 */ /* 0x020fc600078e0214 */
[----:B------:R0:W4:Y:S04]  /*1e290*/  LDG.E.64 R104, desc[UR16][R20.64] ;  /* 0x0000001014687981 */ /* 0x000128000c1e1b00 */
[----:B------:R1:W5:Y:S01]  /*1e2a0*/  LDG.E.64 R170, desc[UR16][R10.64] ;  /* 0x000000100aaa7981 */ /* 0x000362000c1e1b00 */
[----:B------:R-:W-:Y:S01]  /*1e2b0*/  IMAD.WIDE R8, R0, 0x8, R10 ;  /* 0x0000000800087825 */ /* 0x000fe200078e020a */
[----:B0-----:R-:W-:-:S04]  /*1e2c0*/  DFMA R20, R154, -R6, R4 ;  /* 0x800000069a14722b */ /* 0x001fc80000000004 */
[----:B------:R0:W5:Y:S01]  /*1e2d0*/  LDG.E.64 R216, desc[UR16][R8.64] ;  /* 0x0000001008d87981 */ /* 0x000162000c1e1b00 */
[----:B--2---:R-:W-:Y:S02]  /*1e2e0*/  IMAD.MOV.U32 R166, RZ, RZ, R26 ;  /* 0x000000ffffa67224 */ /* 0x004fe400078e001a */
[C---:B-1----:R-:W-:Y:S01]  /*1e2f0*/  IMAD.WIDE R10, R0.reuse, 0x8, R8 ;  /* 0x00000008000a7825 */ /* 0x042fe200078e0208 */
[----:B------:R1:W-:Y:S03]  /*1e300*/  STL.128 [R1+0x33d0], R24 ;  /* 0x0033d01801007387 */ /* 0x0003e60000100c00 */
[----:B------:R-:W-:Y:S01]  /*1e310*/  IMAD.MOV.U32 R167, RZ, RZ, R27 ;  /* 0x000000ffffa77224 */ /* 0x000fe200078e001b */
[----:B------:R-:W-:Y:S01]  /*1e320*/  DADD R4, R28, R4 ;  /* 0x000000001c047229 */ /* 0x000fe20000000004 */
[----:B------:R-:W-:Y:S01]  /*1e330*/  IMAD.MOV.U32 R172, RZ, RZ, R24 ;  /* 0x000000ffffac7224 */ /* 0x000fe200078e0018 */
[----:B------:R-:W-:Y:S01]  /*1e340*/  MOV R173, R25 ;  /* 0x0000001900ad7202 */ /* 0x000fe20000000f00 */
[----:B0-----:R-:W-:Y:S01]  /*1e350*/  IMAD.WIDE R8, R0, 0x8, R10 ;  /* 0x0000000800087825 */ /* 0x001fe200078e020a */
[CC--:B------:R-:W-:Y:S01]  /*1e360*/  DFMA R32, R158.reuse, R2.reuse, R20 ;  /* 0x000000029e20722b */ /* 0x0c0fe20000000014 */
[----:B------:R-:W2:Y:S01]  /*1e370*/  LDG.E.64 R214, desc[UR16][R10.64] ;  /* 0x000000100ad67981 */ /* 0x000ea2000c1e1b00 */
[----:B-1----:R-:W-:-:S03]  /*1e380*/  DMUL R26, R158, R2 ;  /* 0x000000029e1a7228 */ /* 0x002fc60000000000 */
[----:B------:R0:W2:Y:S01]  /*1e390*/  LDG.E.64 R118, desc[UR16][R8.64] ;  /* 0x0000001008767981 */ /* 0x0000a2000c1e1b00 */
[----:B------:R-:W-:-:S04]  /*1e3a0*/  DMUL R20, R158, R12 ;  /* 0x0000000c9e147228 */ /* 0x000fc80000000000 */
[----:B------:R-:W-:Y:S01]  /*1e3b0*/  DFMA R24, R158, R2, R26 ;  /* 0x000000029e18722b */ /* 0x000fe2000000001a */
[C---:B------:R-:W-:Y:S01]  /*1e3c0*/  IMAD.WIDE R2, R0.reuse, 0x8, R8 ;  /* 0x0000000800027825 */ /* 0x040fe200078e0208 */
[----:B------:R-:W-:Y:S02]  /*1e3d0*/  DADD R42, R26, R4 ;  /* 0x000000001a2a7229 */ /* 0x000fe40000000004 */
[C---:B------:R-:W-:Y:S02]  /*1e3e0*/  DMUL R26, R162.reuse, R52 ;  /* 0x00000034a21a7228 */ /* 0x040fe40000000000 */
[----:B------:R1:W2:Y:S01]  /*1e3f0*/  LDG.E.64 R130, desc[UR16][R2.64] ;  /* 0x0000001002827981 */ /* 0x0002a2000c1e1b00 */
[----:B------:R-:W-:Y:S02]  /*1e400*/  DMUL R4, R162, R228 ;  /* 0x000000e4a2047228 */ /* 0x000fe40000000000 */
[----:B------:R-:W-:Y:S02]  /*1e410*/  DFMA R28, R158, R12, R20 ;  /* 0x0000000c9e1c722b */ /* 0x000fe40000000014 */
[----:B0-----:R-:W-:Y:S01]  /*1e420*/  DMUL R8, R208, R114 ;  /* 0x00000072d0087228 */ /* 0x001fe20000000000 */
[----:B-1----:R-:W-:Y:S01]  /*1e430*/  IMAD.WIDE R2, R0, 0x8, R2 ;  /* 0x0000000800027825 */ /* 0x002fe200078e0202 */
[----:B------:R-:W-:-:S02]  /*1e440*/  DMUL R12, R210, R226 ;  /* 0x000000e2d20c7228 */ /* 0x000fc40000000000 */
[----:B------:R-:W-:Y:S02]  /*1e450*/  DFMA R20, R186, R4, R26 ;  /* 0x00000004ba14722b */ /* 0x000fe4000000001a */
[----:B------:R0:W2:Y:S01]  /*1e460*/  LDG.E.64 R114, desc[UR16][R2.64] ;  /* 0x0000001002727981 */ /* 0x0000a2000c1e1b00 */
[----:B------:R-:W-:Y:S02]  /*1e470*/  DADD R34, R14, -R24 ;  /* 0x000000000e227229 */ /* 0x000fe40000000818 */
[----:B------:R-:W-:Y:S02]  /*1e480*/  DMUL R24, R208, R8 ;  /* 0x00000008d0187228 */ /* 0x000fe40000000000 */
[----:B0-----:R-:W-:Y:S02]  /*1e490*/  DMUL R2, R38, R122 ;  /* 0x0000007a26027228 */ /* 0x001fe40000000000 */
[----:B------:R-:W-:Y:S02]  /*1e4a0*/  DMUL R122, R22, R208 ;  /* 0x000000d0167a7228 */ /* 0x000fe40000000000 */
[----:B------:R-:W-:-:S04]  /*1e4b0*/  DFMA R38, R190, R12, -R16 ;  /* 0x0000000cbe26722b */ /* 0x000fc80000000810 */
[----:B------:R-:W-:Y:S02]  /*1e4c0*/  DFMA R12, R190, R2, R16 ;  /* 0x00000002be0c722b */ /* 0x000fe40000000010 */
[----:B------:R-:W-:Y:S02]  /*1e4d0*/  DMUL R2, R58, UR4 ;  /* 0x000000043a027c28 */ /* 0x000fe40008000000 */
[----:B------:R-:W-:Y:S01]  /*1e4e0*/  DADD R20, -R122, R20 ;  /* 0x000000007a147229 */ /* 0x000fe20000000114 */
[----:B------:R0:W-:Y:S01]  /*1e4f0*/  STL.64 [R1+0x41c8], R26 ;  /* 0x0041c81a01007387 */ /* 0x0001e20000100a00 */
[----:B------:R-:W-:Y:S01]  /*1e500*/  DADD R16, -R16, -R26 ;  /* 0x0000000010107229 */ /* 0x000fe2000000091a */
[----:B------:R-:W-:Y:S01]  /*1e510*/  IMAD.WIDE R10, R0, 0x8, R128 ;  /* 0x00000008000a7825 */ /* 0x000fe200078e0280 */
[----:B------:R-:W-:Y:S02]  /*1e520*/  DADD R34, R34, -R28 ;  /* 0x0000000022227229 */ /* 0x000fe4000000081c */
[----:B0-----:R-:W-:-:S02]  /*1e530*/  DFMA R26, R208, R8, R24 ;  /* 0x00000008d01a722b */ /* 0x001fc40000000018 */
[----:B------:R-:W-:Y:S01]  /*1e540*/  DFMA R24, -R18, R186, R12 ;  /* 0x000000ba1218722b */ /* 0x000fe2000000010c */
[----:B------:R-:W2:Y:S01]  /*1e550*/  LDG.E.64 R208, desc[UR16][R128.64] ;  /* 0x0000001080d07981 */ /* 0x000ea2000c1e1b00 */
[----:B------:R-:W-:Y:S02]  /*1e560*/  DMUL R12, R186, R40 ;  /* 0x00000028ba0c7228 */ /* 0x000fe40000000000 */
[----:B------:R-:W-:Y:S01]  /*1e570*/  DFMA R8, R162, R2, R20 ;  /* 0x00000002a208722b */ /* 0x000fe20000000014 */
[----:B------:R-:W-:Y:S01]  /*1e580*/  IMAD.WIDE R14, R0, 0x8, R10 ;  /* 0x00000008000e7825 */ /* 0x000fe200078e020a */
[----:B------:R-:W-:Y:S02]  /*1e590*/  DFMA R16, R18, R186, R16 ;  /* 0x000000ba1210722b */ /* 0x000fe40000000010 */
[----:B------:R-:W-:Y:S01]  /*1e5a0*/  DFMA R28, -R186, R4, R24 ;  /* 0x00000004ba1c722b */ /* 0x000fe20000000118 */
[----:B------:R0:W2:Y:S03]  /*1e5b0*/  LDG.E.64 R128, desc[UR16][R10.64] ;  /* 0x000000100a807981 */ /* 0x0000a6000c1e1b00 */
[----:B------:R-:W-:-:S02]  /*1e5c0*/  DADD R24, R8, -R26 ;  /* 0x0000000008187229 */ /* 0x000fc4000000081a */
[----:B------:R-:W-:Y:S01]  /*1e5d0*/  DMUL R58, R58, R224 ;  /* 0x000000e03a3a7228 */ /* 0x000fe20000000000 */
[----:B------:R-:W-:Y:S01]  /*1e5e0*/  UMOV UR4, 0x7fdfbfd ;  /* 0x07fdfbfd00047882 */ /* 0x000fe20000000000 */
[----:B------:R-:W-:Y:S01]  /*1e5f0*/  DMUL R8, R178, R204 ;  /* 0x000000ccb2087228 */ /* 0x000fe20000000000 */
[----:B------:R-:W-:Y:S01]  /*1e600*/  UMOV UR5, 0x3d87bfdc ;  /* 0x3d87bfdc00057882 */ /* 0x000fe20000000000 */
[----:B------:R-:W-:Y:S01]  /*1e610*/  DFMA R20, -R18, R186, R38 ;  /* 0x000000ba1214722b */ /* 0x000fe20000000126 */
[----:B------:R1:W2:Y:S01]  /*1e620*/  LDG.E.64 R210, desc[UR16][R14.64] ;  /* 0x000000100ed27981 */ /* 0x0002a2000c1e1b00 */
[C---:B0-----:R-:W-:Y:S02]  /*1e630*/  DMUL R10, R186.reuse, R12 ;  /* 0x0000000cba0a7228 */ /* 0x041fe40000000000 */
[----:B------:R-:W-:Y:S02]  /*1e640*/  DFMA R40, -R186, R4, R16 ;  /* 0x00000004ba28722b */ /* 0x000fe40000000110 */
[----:B------:R-:W-:-:S02]  /*1e650*/  DMUL R16, R56, R80 ;  /* 0x0000005038107228 */ /* 0x000fc40000000000 */
[----:B------:R-:W-:Y:S02]  /*1e660*/  DFMA R32, R154, -R58, R32 ;  /* 0x8000003a9a20722b */ /* 0x000fe40000000020 */
[----:B------:R-:W-:Y:S02]  /*1e670*/  DFMA R12, R186, R12, R10 ;  /* 0x0000000cba0c722b */ /* 0x000fe4000000000a */
[----:B------:R-:W-:Y:S02]  /*1e680*/  DMUL R80, R162, R8 ;  /* 0x00000008a2507228 */ /* 0x000fe40000000000 */
[----:B------:R-:W-:Y:S02]  /*1e690*/  DMUL R4, R46, R82 ;  /* 0x000000522e047228 */ /* 0x000fe40000000000 */
[----:B------:R-:W-:Y:S02]  /*1e6a0*/  DFMA R38, R16, 2, R34 ;  /* 0x400000001026782b */ /* 0x000fe40000000022 */
[----:B------:R-:W-:-:S02]  /*1e6b0*/  DFMA R56, R154, -R6, R20 ;  /* 0x800000069a38722b */ /* 0x000fc40000000014 */
[----:B------:R-:W-:Y:S02]  /*1e6c0*/  DADD R28, R28, -R12 ;  /* 0x000000001c1c7229 */ /* 0x000fe4000000080c */
[----:B------:R-:W-:Y:S02]  /*1e6d0*/  DFMA R16, R122, 2, R40 ;  /* 0x400000007a10782b */ /* 0x000fe40000000028 */
[----:B------:R-:W-:Y:S02]  /*1e6e0*/  DADD R6, R80, R32 ;  /* 0x0000000050067229 */ /* 0x000fe40000000020 */
[----:B------:R-:W-:Y:S02]  /*1e6f0*/  DMUL R12, R158, R4 ;  /* 0x000000049e0c7228 */ /* 0x000fe40000000000 */
[----:B------:R-:W-:Y:S02]  /*1e700*/  DMUL R34, R198, R44 ;  /* 0x0000002cc6227228 */ /* 0x000fe40000000000 */
[----:B------:R-:W-:-:S02]  /*1e710*/  DMUL R26, R132, 1000000 ;  /* 0x412e8480841a7828 */ /* 0x000fc40000000000 */
[CC--:B------:R-:W-:Y:S02]  /*1e720*/  DFMA R132, R162.reuse, -R2.reuse, R10 ;  /* 0x80000002a284722b */ /* 0x0c0fe4000000000a */
[CC--:B------:R-:W-:Y:S02]  /*1e730*/  DFMA R40, R162.reuse, -R2.reuse, R16 ;  /* 0x80000002a228722b */ /* 0x0c0fe40000000010 */
[----:B------:R-:W-:Y:S02]  /*1e740*/  DFMA R46, R162, R2, R28 ;  /* 0x00000002a22e722b */ /* 0x000fe4000000001c */
[----:B------:R-:W-:Y:S02]  /*1e750*/  DADD R2, R12, R6 ;  /* 0x000000000c027229 */ /* 0x000fe40000000006 */
[----:B------:R-:W-:Y:S02]  /*1e760*/  DMUL R34, R154, R34 ;  /* 0x000000229a227228 */ /* 0x000fe40000000000 */
[----:B------:R-:W-:-:S02]  /*1e770*/  DFMA R20, R26, 2, R24 ;  /* 0x400000001a14782b */ /* 0x000fc40000000018 */
[----:B------:R-:W-:Y:S02]  /*1e780*/  DMUL R24, R196, UR4 ;  /* 0x00000004c4187c28 */ /* 0x000fe40008000000 */
[----:B------:R-:W-:Y:S02]  /*1e790*/  DMUL R204, R154, R50 ;  /* 0x000000329acc7228 */ /* 0x000fe40000000000 */
[----:B------:R-:W-:Y:S01]  /*1e7a0*/  DADD R10, -R34, R2 ;  /* 0x00000000220a7229 */ /* 0x000fe20000000102 */
[----:B------:R-:W-:Y:S01]  /*1e7b0*/  UMOV UR4, 0x831653c8 ;  /* 0x831653c800047882 */ /* 0x000fe20000000000 */
[----:B------:R-:W-:Y:S01]  /*1e7c0*/  UMOV UR5, 0x3dd037c1 ;  /* 0x3dd037c100057882 */ /* 0x000fe20000000000 */
[----:B------:R-:W-:Y:S02]  /*1e7d0*/  DFMA R44, R162, R8, R20 ;  /* 0x00000008a22c722b */ /* 0x000fe40000000014 */
[----:B------:R-:W-:Y:S02]  /*1e7e0*/  DMUL R6, R196, R24 ;  /* 0x00000018c4067228 */ /* 0x000fe40000000000 */
[----:B------:R-:W-:-:S02]  /*1e7f0*/  DFMA R16, R186, -R64, R38 ;  /* 0x80000040ba10722b */ /* 0x000fc40000000026 */
[----:B------:R-:W-:Y:S02]  /*1e800*/  DMUL R20, R218, UR4 ;  /* 0x00000004da147c28 */ /* 0x000fe40008000000 */
[----:B------:R-:W-:Y:S02]  /*1e810*/  DMUL R8, R120, R140 ;  /* 0x0000008c78087228 */ /* 0x000fe40000000000 */
[----:B------:R-:W-:Y:S02]  /*1e820*/  DADD R26, -R204, R10 ;  /* 0x00000000cc1a7229 */ /* 0x000fe4000000010a */
[----:B------:R-:W-:Y:S02]  /*1e830*/  DFMA R2, R196, R24, R6 ;  /* 0x00000018c402722b */ /* 0x000fe40000000006 */
[----:B------:R-:W-:Y:S02]  /*1e840*/  DMUL R6, R126, R96 ;  /* 0x000000607e067228 */ /* 0x000fe40000000000 */
[----:B------:R-:W-:Y:S01]  /*1e850*/  DADD R28, -R12, R16 ;  /* 0x000000000c1c7229 */ /* 0x000fe20000000110 */
[----:B-1----:R-:W-:Y:S01]  /*1e860*/  IMAD.WIDE R14, R0, 0x8, R14 ;  /* 0x00000008000e7825 */ /* 0x002fe200078e020e */
[----:B------:R-:W-:-:S02]  /*1e870*/  DMUL R20, R154, R20 ;  /* 0x000000149a147228 */ /* 0x000fc40000000000 */
[----:B------:R-:W-:Y:S02]  /*1e880*/  DMUL R24, R158, R142 ;  /* 0x0000008e9e187228 */ /* 0x000fe40000000000 */
[----:B------:R-:W-:Y:S01]  /*1e890*/  DFMA R26, R154, -R8, R26 ;  /* 0x800000089a1a722b */ /* 0x000fe2000000001a */
[----:B------:R0:W2:Y:S01]  /*1e8a0*/  LDG.E.64 R178, desc[UR16][R14.64] ;  /* 0x000000100eb27981 */ /* 0x0000a2000c1e1b00 */
[----:B------:R-:W-:Y:S02]  /*1e8b0*/  DMUL R10, R152, R94 ;  /* 0x0000005e980a7228 */ /* 0x000fe40000000000 */
[----:B------:R-:W-:Y:S02]  /*1e8c0*/  DMUL R94, R192, R198 ;  /* 0x000000c6c05e7228 */ /* 0x000fe40000000000 */
[----:B------:R-:W-:Y:S02]  /*1e8d0*/  DMUL R16, R70, R24 ;  /* 0x0000001846107228 */ /* 0x000fe40000000000 */
[----:B------:R-:W-:-:S02]  /*1e8e0*/  DMUL R32, R48, R88 ;  /* 0x0000005830207228 */ /* 0x000fc40000000000 */
[----:B------:R-:W-:Y:S01]  /*1e8f0*/  DADD R26, -R20, R26 ;  /* 0x00000000141a7229 */ /* 0x000fe2000000011a */
[----:B------:R-:W3:Y:S01]  /*1e900*/  LDL.64 R88, [R1+0x44c8] ;  /* 0x0044c80001587983 */ /* 0x000ee20000100a00 */
[-C--:B0-----:R-:W-:Y:S02]  /*1e910*/  DFMA R14, -R158, R6.reuse, R28 ;  /* 0x000000069e0e722b */ /* 0x081fe4000000011c */
[----:B------:R-:W-:Y:S02]  /*1e920*/  DADD R28, -R80, R40 ;  /* 0x00000000501c7229 */ /* 0x000fe40000000128 */
[CC--:B------:R-:W-:Y:S02]  /*1e930*/  DFMA R48, -R158.reuse, R6.reuse, R12 ;  /* 0x000000069e30722b */ /* 0x0c0fe4000000010c */
[----:B------:R-:W-:Y:S02]  /*1e940*/  DFMA R126, R158, R6, -R94 ;  /* 0x000000069e7e722b */ /* 0x000fe4000000085e */
[----:B------:R-:W-:-:S02]  /*1e950*/  DADD R94, R94, R14 ;  /* 0x000000005e5e7229 */ /* 0x000fc4000000000e */
[----:B------:R-:W-:Y:S02]  /*1e960*/  DMUL R6, R162, R32 ;  /* 0x00000020a2067228 */ /* 0x000fe40000000000 */
[----:B------:R-:W-:Y:S02]  /*1e970*/  DADD R28, R20, R28 ;  /* 0x00000000141c7229 */ /* 0x000fe4000000001c */
[----:B------:R-:W-:Y:S02]  /*1e980*/  DADD R38, R16, R26 ;  /* 0x0000000010267229 */ /* 0x000fe4000000001a */
[C---:B------:R-:W-:Y:S02]  /*1e990*/  DMUL R12, R156.reuse, R136 ;  /* 0x000000889c0c7228 */ /* 0x040fe40000000000 */
[----:B------:R-:W-:Y:S02]  /*1e9a0*/  DFMA R26, R156, -R10, R2 ;  /* 0x8000000a9c1a722b */ /* 0x000fe40000000002 */
[----:B------:R-:W-:-:S02]  /*1e9b0*/  DMUL R14, R60, R86 ;  /* 0x000000563c0e7228 */ /* 0x000fc40000000000 */
[----:B------:R-:W-:Y:S02]  /*1e9c0*/  DFMA R40, R70, R24, R42 ;  /* 0x000000184628722b */ /* 0x000fe4000000002a */
[C---:B------:R-:W-:Y:S02]  /*1e9d0*/  DADD R42, -R6.reuse, R28 ;  /* 0x00000000062a7229 */ /* 0x040fe4000000011c */
[C---:B------:R-:W-:Y:S02]  /*1e9e0*/  DADD R44, R6.reuse, R44 ;  /* 0x00000000062c7229 */ /* 0x040fe4000000002c */
[----:B------:R-:W-:Y:S02]  /*1e9f0*/  DFMA R86, R6, 3, R38 ;  /* 0x400800000656782b */ /* 0x000fe40000000026 */
[----:B------:R-:W-:Y:S02]  /*1ea00*/  DFMA R6, R186, -R12, R26 ;  /* 0x8000000cba06722b */ /* 0x000fe4000000001a */
[----:B------:R-:W-:-:S08]  /*1ea10*/  DMUL R60, R162, R14 ;  /* 0x0000000ea23c7228 */ /* 0x000fd00000000000 */
[----:B------:R-:W-:Y:S02]  /*1ea20*/  DADD R28, R60, R6 ;  /* 0x000000003c1c7229 */ /* 0x000fe40000000006 */
[----:B------:R-:W-:Y:S01]  /*1ea30*/  DMUL R6, R82, R84 ;  /* 0x0000005452067228 */ /* 0x000fe20000000000 */
[----:B------:R-:W4:Y:S04]  /*1ea40*/  LDL.64 R82, [R1+0x44c0] ;  /* 0x0044c00001527983 */ /* 0x000f280000100a00 */
[----:B------:R0:W-:Y:S04]  /*1ea50*/  STL.64 [R1+0x4208], R68 ;  /* 0x0042084401007387 */ /* 0x0001e80000100a00 */
[----:B------:R1:W-:Y:S01]  /*1ea60*/  STL.64 [R1+0x4170], R168 ;  /* 0x004170a801007387 */ /* 0x0003e20000100a00 */
[----:B0-----:R-:W-:-:S02]  /*1ea70*/  DMUL R68, R66, R68 ;  /* 0x0000004442447228 */ /* 0x001fc40000000000 */
[----:B------:R-:W-:Y:S01]  /*1ea80*/  DMUL R66, R66, R168 ;  /* 0x000000a842427228 */ /* 0x000fe20000000000 */
[----:B-1----:R-:W2:Y:S04]  /*1ea90*/  LDL.64 R168, [R1+0x44d8] ;  /* 0x0044d80001a87983 */ /* 0x002ea80000100a00 */
[----:B------:R0:W-:Y:S01]  /*1eaa0*/  STL.64 [R1+0x4168], R54 ;  /* 0x0041683601007387 */ /* 0x0001e20000100a00 */
[----:B------:R-:W-:Y:S01]  /*1eab0*/  DMUL R24, R196, R102 ;  /* 0x00000066c4187228 */ /* 0x000fe20000000000 */
[----:B------:R-:W-:Y:S01]  /*1eac0*/  UMOV UR4, 0xdce4e6a ;  /* 0x0dce4e6a00047882 */ /* 0x000fe20000000000 */
[----:B------:R-:W-:Y:S01]  /*1ead0*/  UMOV UR5, 0x3dcaf023 ;  /* 0x3dcaf02300057882 */ /* 0x000fe20000000000 */
[----:B------:R1:W-:Y:S01]  /*1eae0*/  STL.64 [R1+0x3cb8], R140 ;  /* 0x003cb88c01007387 */ /* 0x0003e20000100a00 */
[----:B------:R-:W-:-:S02]  /*1eaf0*/  DFMA R26, R154, R58, R46 ;  /* 0x0000003a9a1a722b */ /* 0x000fc4000000002e */
[----:B0-----:R-:W-:Y:S02]  /*1eb00*/  DMUL R54, R206, R54 ;  /* 0x00000036ce367228 */ /* 0x001fe40000000000 */
[----:B-1----:R-:W-:-:S06]  /*1eb10*/  DMUL R140, R174, UR4 ;  /* 0x00000004ae8c7c28 */ /* 0x002fcc0008000000 */
[----:B------:R-:W-:Y:S01]  /*1eb20*/  DMUL R54, R162, R54 ;  /* 0x00000036a2367228 */ /* 0x000fe20000000000 */
[----:B------:R0:W-:Y:S01]  /*1eb30*/  STL.64 [R1+0x4118], R136 ;  /* 0x0041188801007387 */ /* 0x0001e20000100a00 */
[----:B------:R-:W-:Y:S02]  /*1eb40*/  DMUL R24, R196, R24 ;  /* 0x00000018c4187228 */ /* 0x000fe40000000000 */
[----:B------:R-:W-:-:S04]  /*1eb50*/  DFMA R26, R186, -R64, R26 ;  /* 0x80000040ba1a722b */ /* 0x000fc8000000001a */
[----:B------:R-:W-:Y:S02]  /*1eb60*/  DADD R28, R54, R28 ;  /* 0x00000000361c7229 */ /* 0x000fe4000000001c */
[----:B0-----:R-:W-:Y:S01]  /*1eb70*/  DMUL R136, R156, R140 ;  /* 0x0000008c9c887228 */ /* 0x001fe20000000000 */
[----:B------:R0:W-:Y:S01]  /*1eb80*/  STL.64 [R1+0x4148], R142 ;  /* 0x0041488e01007387 */ /* 0x0001e20000100a00 */
[----:B------:R-:W-:-:S03]  /*1eb90*/  DFMA R26, R154, R8, R26 ;  /* 0x000000089a1a722b */ /* 0x000fc6000000001a */
[----:B------:R1:W-:Y:S03]  /*1eba0*/  STL.64 [R1+0x3868], R84 ;  /* 0x0038685401007387 */ /* 0x0003e60000100a00 */
[----:B------:R-:W-:Y:S01]  /*1ebb0*/  DADD R28, -R136, R28 ;  /* 0x00000000881c7229 */ /* 0x000fe2000000011c */
[----:B------:R5:W-:Y:S01]  /*1ebc0*/  STL.64 [R1+0x4178], R102 ;  /* 0x0041786601007387 */ /* 0x000be20000100a00 */
[CC--:B0-----:R-:W-:Y:S02]  /*1ebd0*/  DFMA R142, R156.reuse, -R10.reuse, R56 ;  /* 0x8000000a9c8e722b */ /* 0x0c1fe40000000038 */
[----:B------:R-:W-:Y:S02]  /*1ebe0*/  DFMA R10, R156, R10, -R2 ;  /* 0x0000000a9c0a722b */ /* 0x000fe40000000802 */
[----:B-1----:R-:W-:Y:S02]  /*1ebf0*/  DADD R84, R24, R24 ;  /* 0x0000000018547229 */ /* 0x002fe40000000018 */
[----:B-----5:R-:W-:-:S02]  /*1ec00*/  DMUL R102, R196, R6 ;  /* 0x00000006c4667228 */ /* 0x020fc40000000000 */
[----:B------:R-:W-:-:S04]  /*1ec10*/  DADD R38, R40, R2 ;  /* 0x0000000028267229 */ /* 0x000fc80000000002 */
[----:B------:R-:W-:Y:S01]  /*1ec20*/  DADD R46, R2, R84 ;  /* 0x00000000022e7229 */ /* 0x000fe20000000054 */
[----:B------:R0:W-:Y:S01]  /*1ec30*/  STL.64 [R1+0x41b8], R76 ;  /* 0x0041b84c01007387 */ /* 0x0001e20000100a00 */
[----:B------:R-:W-:Y:S02]  /*1ec40*/  DADD R2, -R84, R10 ;  /* 0x0000000054027229 */ /* 0x000fe4000000010a */
[----:B------:R-:W-:Y:S02]  /*1ec50*/  DMUL R10, R120, R222 ;  /* 0x000000de780a7228 */ /* 0x000fe40000000000 */
[----:B------:R-:W-:Y:S02]  /*1ec60*/  DADD R84, R38, R84 ;  /* 0x0000000026547229 */ /* 0x000fe40000000054 */
[----:B0-----:R-:W-:Y:S02]  /*1ec70*/  DMUL R76, R186, R76 ;  /* 0x0000004cba4c7228 */ /* 0x001fe40000000000 */
[----:B------:R-:W-:-:S02]  /*1ec80*/  DFMA R44, R162, R14, R44 ;  /* 0x0000000ea22c722b */ /* 0x000fc4000000002c */
[----:B------:R-:W-:Y:S02]  /*1ec90*/  DFMA R38, R192, R198, R48 ;  /* 0x000000c6c026722b */ /* 0x000fe40000000030 */
[----:B------:R-:W-:Y:S02]  /*1eca0*/  DADD R42, -R60, R42 ;  /* 0x000000003c2a7229 */ /* 0x000fe4000000012a */
[----:B------:R-:W-:Y:S02]  /*1ecb0*/  DFMA R14, R196, -R76, R2 ;  /* 0x8000004cc40e722b */ /* 0x000fe40000000002 */
[----:B------:R-:W-:Y:S02]  /*1ecc0*/  DMUL R56, R138, R164 ;  /* 0x000000a48a387228 */ /* 0x000fe40000000000 */
[----:B------:R-:W-:Y:S02]  /*1ecd0*/  DFMA R120, R186, R12, -R60 ;  /* 0x0000000cba78722b */ /* 0x000fe4000000083c */
[----:B------:R-:W-:-:S02]  /*1ece0*/  DADD R40, R102, R38 ;  /* 0x0000000066287229 */ /* 0x000fc40000000026 */
[----:B------:R-:W-:Y:S02]  /*1ecf0*/  DMUL R2, R70, R200 ;  /* 0x000000c846027228 */ /* 0x000fe40000000000 */
[----:B------:R-:W-:Y:S01]  /*1ed00*/  DADD R38, -R54, R42 ;  /* 0x0000000036267229 */ /* 0x000fe2000000012a */
[----:B------:R0:W-:Y:S01]  /*1ed10*/  STL.64 [R1+0x4210], R74 ;  /* 0x0042104a01007387 */ /* 0x0001e20000100a00 */
[----:B------:R-:W-:-:S03]  /*1ed20*/  DMUL R70, R70, R180 ;  /* 0x000000b446467228 */ /* 0x000fc60000000000 */
[----:B------:R-:W-:Y:S01]  /*1ed30*/  STL.64 [R1+0x3ca8], R138 ;  /* 0x003ca88a01007387 */ /* 0x000fe20000100a00 */
[----:B0-----:R-:W-:Y:S02]  /*1ed40*/  DMUL R74, R74, R72 ;  /* 0x000000484a4a7228 */ /* 0x001fe40000000000 */
[----:B------:R-:W-:Y:S01]  /*1ed50*/  DMUL R72, R72, R106 ;  /* 0x0000006a48487228 */ /* 0x000fe20000000000 */
[----:B------:R-:W-:Y:S01]  /*1ed60*/  STL.64 [R1+0x4238], R134 ;  /* 0x0042388601007387 */ /* 0x000fe20000100a00 */
[----:B------:R-:W-:Y:S01]  /*1ed70*/  MOV R164, 0xe1796495 ;  /* 0xe179649500a47802 */ /* 0x000fe20000000f00 */
[----:B------:R-:W-:Y:S02]  /*1ed80*/  IMAD.MOV.U32 R165, RZ, RZ, 0x3dd5fd7f ;  /* 0x3dd5fd7fffa57424 */ /* 0x000fe400078e00ff */
[----:B------:R-:W-:Y:S03]  /*1ed90*/  STL.64 [R1+0x41f0], R106 ;  /* 0x0041f06a01007387 */ /* 0x000fe60000100a00 */
[----:B------:R-:W-:Y:S01]  /*1eda0*/  DMUL R72, R156, R72 ;  /* 0x000000489c487228 */ /* 0x000fe20000000000 */
[----:B------:R-:W-:Y:S01]  /*1edb0*/  STL.64 [R1+0x3930], R98 ;  /* 0x0039306201007387 */ /* 0x000fe20000100a00 */
[----:B------:R-:W-:-:S02]  /*1edc0*/  DMUL R60, R182, R184 ;  /* 0x000000b8b63c7228 */ /* 0x000fc40000000000 */
[C---:B------:R-:W-:Y:S01]  /*1edd0*/  DMUL R74, R154.reuse, R74 ;  /* 0x0000004a9a4a7228 */ /* 0x040fe20000000000 */
[----:B------:R0:W-:Y:S04]  /*1ede0*/  STL.64 [R1+0x3398], R192 ;  /* 0x003398c001007387 */ /* 0x0001e80000100a00 */
[----:B------:R1:W-:Y:S04]  /*1edf0*/  STL.64 [R1+0x4188], R200 ;  /* 0x004188c801007387 */ /* 0x0003e80000100a00 */
[----:B0-----:R0:W5:Y:S01]  /*1ee00*/  LDG.E.64 R192, desc[UR16][R90.64] ;  /* 0x000000105ac07981 */ /* 0x001162000c1e1b00 */
[----:B-1----:R-:W-:-:S02]  /*1ee10*/  DMUL R200, R154, R60 ;  /* 0x0000003c9ac87228 */ /* 0x002fc40000000000 */
[----:B------:R-:W-:Y:S01]  /*1ee20*/  DMUL R66, R156, R66 ;  /* 0x000000429c427228 */ /* 0x000fe20000000000 */
[----:B------:R1:W-:Y:S01]  /*1ee30*/  STL.64 [R1+0x4268], R184 ;  /* 0x004268b801007387 */ /* 0x0003e20000100a00 */
[----:B------:R-:W-:Y:S01]  /*1ee40*/  UMOV UR4, 0x1723dbb3 ;  /* 0x1723dbb300047882 */ /* 0x000fe20000000000 */
[----:B------:R-:W-:Y:S01]  /*1ee50*/  UMOV UR5, 0x3cede766 ;  /* 0x3cede76600057882 */ /* 0x000fe20000000000 */
[----:B0-----:R-:W-:Y:S01]  /*1ee60*/  DFMA R90, R196, R2, R84 ;  /* 0x00000002c45a722b */ /* 0x001fe20000000054 */
[----:B---3--:R0:W3:Y:S02]  /*1ee70*/  LDG.E.64 R148, desc[UR16][R88.64] ;  /* 0x0000001058947981 */ /* 0x0080e4000c1e1b00 */
[----:B0-----:R-:W-:Y:S02]  /*1ee80*/  DADD R88, R16, R26 ;  /* 0x0000000010587229 */ /* 0x001fe4000000001a */
[----:B------:R-:W-:Y:S02]  /*1ee90*/  DADD R26, R102, R28 ;  /* 0x00000000661a7229 */ /* 0x000fe4000000001c */
[----:B------:R-:W-:-:S06]  /*1eea0*/  DMUL R28, R218, R220 ;  /* 0x000000dcda1c7228 */ /* 0x000fcc0000000000 */
[----:B------:R-:W-:Y:S02]  /*1eeb0*/  DFMA R26, R156, -R10, R26 ;  /* 0x8000000a9c1a722b */ /* 0x000fe4000000001a */
[----:B------:R-:W-:Y:S02]  /*1eec0*/  DFMA R88, R186, -R12, R88 ;  /* 0x8000000cba58722b */ /* 0x000fe40000000058 */
[----:B------:R-:W-:-:S04]  /*1eed0*/  DMUL R12, R96, R134 ;  /* 0x00000086600c7228 */ /* 0x000fc80000000000 */
[----:B------:R-:W-:Y:S02]  /*1eee0*/  DFMA R48, -R156, R28, R26 ;  /* 0x0000001c9c30722b */ /* 0x000fe4000000011a */
[----:B------:R-:W-:Y:S02]  /*1eef0*/  DADD R26, -R102, R14 ;  /* 0x00000000661a7229 */ /* 0x000fe4000000010e */
[----:B------:R-:W-:Y:S01]  /*1ef00*/  DMUL R14, R162, R56 ;  /* 0x00000038a20e7228 */ /* 0x000fe20000000000 */
[----:B----4-:R0:W4:Y:S03]  /*1ef10*/  LDG.E.64 R198, desc[UR16][R82.64] ;  /* 0x0000001052c67981 */ /* 0x010126000c1e1b00 */
[C---:B------:R-:W-:Y:S02]  /*1ef20*/  DFMA R48, R196.reuse, R2, R48 ;  /* 0x00000002c430722b */ /* 0x040fe40000000030 */
[----:B------:R-:W-:-:S02]  /*1ef30*/  DFMA R26, -R196, R12, R26 ;  /* 0x0000000cc41a722b */ /* 0x000fc4000000011a */
[----:B0-----:R-:W-:Y:S02]  /*1ef40*/  DADD R82, -R14, R38 ;  /* 0x000000000e527229 */ /* 0x001fe40000000126 */
[C---:B------:R-:W-:Y:S02]  /*1ef50*/  DFMA R38, R196.reuse, R6, R46 ;  /* 0x00000006c426722b */ /* 0x040fe4000000002e */
[----:B------:R-:W-:Y:S02]  /*1ef60*/  DFMA R138, -R196, R12, R40 ;  /* 0x0000000cc48a722b */ /* 0x000fe40000000128 */
[C---:B------:R-:W-:Y:S02]  /*1ef70*/  DADD R134, R14.reuse, R44 ;  /* 0x000000000e867229 */ /* 0x040fe4000000002c */
[----:B------:R-:W-:Y:S02]  /*1ef80*/  DADD R40, R14, R48 ;  /* 0x000000000e287229 */ /* 0x000fe40000000030 */
[----:B------:R-:W-:Y:S01]  /*1ef90*/  DFMA R26, R174, R176, R26 ;  /* 0x000000b0ae1a722b */ /* 0x000fe2000000001a */
[----:B------:R0:W-:Y:S01]  /*1efa0*/  STL.64 [R1+0x4258], R108 ;  /* 0x0042586c01007387 */ /* 0x0001e20000100a00 */
[----:B------:R-:W-:-:S02]  /*1efb0*/  DMUL R14, R78, R98 ;  /* 0x000000624e0e7228 */ /* 0x000fc40000000000 */
[----:B------:R-:W-:Y:S01]  /*1efc0*/  DFMA R106, R196, R2, R38 ;  /* 0x00000002c46a722b */ /* 0x000fe20000000026 */
[----:B------:R0:W-:Y:S01]  /*1efd0*/  STL.64 [R1+0x4248], R104 ;  /* 0x0042486801007387 */ /* 0x0001e20000100a00 */
[----:B------:R-:W-:Y:S02]  /*1efe0*/  DFMA R38, R154, -R8, R20 ;  /* 0x800000089a26722b */ /* 0x000fe40000000014 */
[----:B------:R-:W-:Y:S01]  /*1eff0*/  DFMA R136, R196, R12, -R136 ;  /* 0x0000000cc488722b */ /* 0x000fe20000000888 */
[----:B------:R0:W-:Y:S01]  /*1f000*/  STL.64 [R1+0x4250], R170 ;  /* 0x004250aa01007387 */ /* 0x0001e20000100a00 */
[----:B------:R-:W-:Y:S02]  /*1f010*/  DMUL R12, R78, R164 ;  /* 0x000000a44e0c7228 */ /* 0x000fe40000000000 */
[----:B------:R-:W-:Y:S01]  /*1f020*/  DFMA R78, R196, -R70, R26 ;  /* 0x80000046c44e722b */ /* 0x000fe2000000001a */
[----:B--2---:R-:W2:Y:S01]  /*1f030*/  LDG.E.64 R168, desc[UR16][R168.64] ;  /* 0x00000010a8a87981 */ /* 0x004ea2000c1e1b00 */
[----:B------:R-:W-:-:S02]  /*1f040*/  DADD R26, R204, -R16 ;  /* 0x00000000cc1a7229 */ /* 0x000fc40000000810 */
[----:B------:R-:W-:Y:S02]  /*1f050*/  DMUL R98, R156, R14 ;  /* 0x0000000e9c627228 */ /* 0x000fe40000000000 */
[----:B------:R-:W-:Y:S02]  /*1f060*/  DADD R40, -R72, R40 ;  /* 0x0000000048287229 */ /* 0x000fe40000000128 */
[----:B------:R-:W-:Y:S02]  /*1f070*/  DADD R38, R16, R38 ;  /* 0x0000000010267229 */ /* 0x000fe40000000026 */
[----:B------:R-:W-:-:S04]  /*1f080*/  DFMA R26, R154, R68, R26 ;  /* 0x000000449a1a722b */ /* 0x000fc8000000001a */
[----:B------:R-:W-:Y:S02]  /*1f090*/  DADD R42, -R98, R40 ;  /* 0x00000000622a7229 */ /* 0x000fe40000000128 */
[----:B------:R-:W-:Y:S02]  /*1f0a0*/  DFMA R40, R156, -R10, R38 ;  /* 0x8000000a9c28722b */ /* 0x000fe40000000026 */
[----:B------:R-:W-:Y:S02]  /*1f0b0*/  DADD R38, -R74, R86 ;  /* 0x000000004a267229 */ /* 0x000fe40000000156 */
[----:B------:R-:W-:Y:S02]  /*1f0c0*/  DADD R44, R200, R26 ;  /* 0x00000000c82c7229 */ /* 0x000fe4000000001a */
[----:B------:R-:W-:Y:S02]  /*1f0d0*/  DMUL R48, R116, R124 ;  /* 0x0000007c74307228 */ /* 0x000fe40000000000 */
[----:B------:R-:W-:-:S02]  /*1f0e0*/  DFMA R26, R196, -R76, R88 ;  /* 0x8000004cc41a722b */ /* 0x000fc40000000058 */
[----:B------:R-:W-:Y:S02]  /*1f0f0*/  DFMA R38, -R154, R12, R38 ;  /* 0x0000000c9a26722b */ /* 0x000fe40000000126 */
[----:B------:R-:W-:Y:S02]  /*1f100*/  DFMA R44, R156, R28, R44 ;  /* 0x0000001c9c2c722b */ /* 0x000fe4000000002c */
[----:B-1----:R-:W-:Y:S02]  /*1f110*/  DMUL R184, R162, R48 ;  /* 0x00000030a2b87228 */ /* 0x002fe40000000000 */
[----:B------:R-:W-:Y:S02]  /*1f120*/  DADD R42, -R66, R42 ;  /* 0x00000000422a7229 */ /* 0x000fe4000000012a */
[----:B------:R-:W-:Y:S02]  /*1f130*/  DFMA R26, R156, R10, R26 ;  /* 0x0000000a9c1a722b */ /* 0x000fe4000000001a */
[----:B------:R-:W-:-:S02]  /*1f140*/  DMUL R96, R150, UR4 ;  /* 0x0000000496607c28 */ /* 0x000fc40008000000 */
[----:B------:R-:W-:Y:S02]  /*1f150*/  DFMA R38, R154, -R68, R38 ;  /* 0x800000449a26722b */ /* 0x000fe40000000026 */
[CC--:B------:R-:W-:Y:S02]  /*1f160*/  DFMA R84, R196.reuse, R70.reuse, R40 ;  /* 0x00000046c454722b */ /* 0x0c0fe40000000028 */
[----:B------:R-:W-:Y:S02]  /*1f170*/  DFMA R44, R196, -R70, R44 ;  /* 0x80000046c42c722b */ /* 0x000fe4000000002c */
[----:B------:R-:W-:Y:S02]  /*1f180*/  DFMA R40, R184, 3, R42 ;  /* 0x40080000b828782b */ /* 0x000fe4000000002a */
[----:B------:R-:W-:Y:S02]  /*1f190*/  DFMA R124, R196, R2, R26 ;  /* 0x00000002c47c722b */ /* 0x000fe4000000001a */
[----:B------:R-:W-:-:S02]  /*1f1a0*/  DMUL R26, R156, R96 ;  /* 0x000000609c1a7228 */ /* 0x000fc40000000000 */
[----:B------:R-:W-:Y:S01]  /*1f1b0*/  DADD R42, -R200, R38 ;  /* 0x00000000c82a7229 */ /* 0x000fe20000000126 */
[----:B------:R-:W-:Y:S01]  /*1f1c0*/  UMOV UR4, 0xc864deb1 ;  /* 0xc864deb100047882 */ /* 0x000fe20000000000 */
[----:B------:R-:W-:Y:S01]  /*1f1d0*/  DMUL R46, R92, R108 ;  /* 0x0000006c5c2e7228 */ /* 0x000fe20000000000 */
[----:B------:R-:W-:Y:S01]  /*1f1e0*/  UMOV UR5, 0x3cd3d0da ;  /* 0x3cd3d0da00057882 */ /* 0x000fe20000000000 */
[CC--:B------:R-:W-:Y:S02]  /*1f1f0*/  DFMA R84, R196.reuse, R2.reuse, R84 ;  /* 0x00000002c454722b */ /* 0x0c0fe40000000054 */
[CC--:B0-----:R-:W-:Y:S02]  /*1f200*/  DFMA R108, -R196.reuse, R2.reuse, R44 ;  /* 0x00000002c46c722b */ /* 0x0c1fe4000000012c */
[----:B------:R-:W-:Y:S02]  /*1f210*/  DFMA R92, -R196, R2, R78 ;  /* 0x00000002c45c722b */ /* 0x000fe4000000014e */
[----:B------:R-:W-:-:S02]  /*1f220*/  DMUL R2, R110, UR4 ;  /* 0x000000046e027c28 */ /* 0x000fc40008000000 */
[----:B------:R-:W-:Y:S02]  /*1f230*/  DADD R42, R26, R42 ;  /* 0x000000001a2a7229 */ /* 0x000fe4000000002a */
[----:B------:R-:W-:-:S06]  /*1f240*/  DMUL R44, R100, R104 ;  /* 0x00000068642c7228 */ /* 0x000fcc0000000000 */
[----:B------:R-:W-:Y:S02]  /*1f250*/  DFMA R104, R156, R2, R42 ;  /* 0x000000029c68722b */ /* 0x000fe4000000002a */
[----:B------:R-:W-:Y:S01]  /*1f260*/  DMUL R42, R170, R172 ;  /* 0x000000acaa2a7228 */ /* 0x000fe20000000000 */
[----:B------:R-:W2:Y:S01]  /*1f270*/  LDL.64 R170, [R1+0x250] ;  /* 0x0002500001aa7983 */ /* 0x000ea20000100a00 */
[----:B------:R-:W-:Y:S02]  /*1f280*/  DMUL R182, R162, R46 ;  /* 0x0000002ea2b67228 */ /* 0x000fe40000000000 */
[----:B------:R-:W-:-:S06]  /*1f290*/  DADD R24, R24, -R54 ;  /* 0x0000000018187229 */ /* 0x000fcc0000000836 */
[----:B------:R-:W-:Y:S02]  /*1f2a0*/  DFMA R38, R182, 2, R40 ;  /* 0x40000000b626782b */ /* 0x000fe40000000028 */
[----:B------:R-:W-:Y:S02]  /*1f2b0*/  DFMA R40, R156, R140, R24 ;  /* 0x0000008c9c28722b */ /* 0x000fe40000000018 */
[----:B------:R-:W-:Y:S02]  /*1f2c0*/  DFMA R30, R158, R30, R34 ;  /* 0x0000001e9e1e722b */ /* 0x000fe40000000022 */
[----:B------:R-:W-:Y:S02]  /*1f2d0*/  DADD R24, -R184, R82 ;  /* 0x00000000b8187229 */ /* 0x000fe40000000152 */
[----:B------:R-:W-:Y:S01]  /*1f2e0*/  DADD R38, -R26, R38 ;  /* 0x000000001a267229 */ /* 0x000fe20000000126 */
[----:B------:R0:W-:Y:S01]  /*1f2f0*/  STL.64 [R1+0x41f8], R180 ;  /* 0x0041f8b401007387 */ /* 0x0001e20000100a00 */
[----:B------:R-:W-:-:S02]  /*1f300*/  DFMA R100, R156, R2, -R26 ;  /* 0x000000029c64722b */ /* 0x000fc4000000081a */
[----:B------:R-:W-:-:S04]  /*1f310*/  DFMA R110, -R156, R2, R30 ;  /* 0x000000029c6e722b */ /* 0x000fc8000000011e */
[----:B------:R-:W-:Y:S02]  /*1f320*/  DFMA R86, -R156, R2, R38 ;  /* 0x000000029c56722b */ /* 0x000fe40000000126 */
[----:B------:R-:W-:Y:S02]  /*1f330*/  DADD R2, -R182, R24 ;  /* 0x00000000b6027229 */ /* 0x000fe40000000118 */
[C---:B0-----:R-:W-:Y:S02]  /*1f340*/  DMUL R180, R162.reuse, R44 ;  /* 0x0000002ca2b47228 */ /* 0x041fe40000000000 */
[----:B------:R-:W-:Y:S02]  /*1f350*/  DMUL R172, R162, R42 ;  /* 0x0000002aa2ac7228 */ /* 0x000fe40000000000 */
[----:B------:R-:W-:-:S04]  /*1f360*/  DMUL R38, R166, R216 ;  /* 0x000000d8a6267228 */ /* 0x000fc80000000000 */
[----:B------:R-:W-:Y:S01]  /*1f370*/  DADD R2, -R180, R2 ;  /* 0x00000000b4027229 */ /* 0x000fe20000000102 */
[----:B------:R0:W-:Y:S01]  /*1f380*/  STL.64 [R1+0x4260], R116 ;  /* 0x0042607401007387 */ /* 0x0001e20000100a00 */
[----:B------:R-:W-:Y:S02]  /*1f390*/  DMUL R78, R160, R130 ;  /* 0x00000082a04e7228 */ /* 0x000fe40000000000 */
[----:B------:R-:W-:-:S04]  /*1f3a0*/  DMUL R166, R162, R38 ;  /* 0x00000026a2a67228 */ /* 0x000fc80000000000 */
[----:B------:R-:W-:Y:S02]  /*1f3b0*/  DADD R2, -R172, R2 ;  /* 0x00000000ac027229 */ /* 0x000fe40000000102 */
[----:B0-----:R-:W-:Y:S02]  /*1f3c0*/  DADD R116, R26, R40 ;  /* 0x000000001a747229 */ /* 0x001fe40000000028 */
[----:B------:R-:W-:Y:S01]  /*1f3d0*/  DMUL R40, R212, R214 ;  /* 0x000000d6d4287228 */ /* 0x000fe20000000000 */
[----:B------:R0:W-:Y:S03]  /*1f3e0*/  STL.64 [R1+0x4140], R130 ;  /* 0x0041408201007387 */ /* 0x0001e60000100a00 */
[----:B------:R-:W-:Y:S02]  /*1f3f0*/  DADD R24, -R166, R2 ;  /* 0x00000000a6187229 */ /* 0x000fe40000000102 */
[----:B------:R-:W-:-:S02]  /*1f400*/  DMUL R2, R160, R118 ;  /* 0x00000076a0027228 */ /* 0x000fc40000000000 */
[----:B------:R-:W-:Y:S02]  /*1f410*/  DMUL R26, R112, R114 ;  /* 0x00000072701a7228 */ /* 0x000fe40000000000 */
[C---:B------:R-:W-:Y:S02]  /*1f420*/  DMUL R82, R162.reuse, R40 ;  /* 0x00000028a2527228 */ /* 0x040fe40000000000 */
[C---:B0-----:R-:W-:Y:S01]  /*1f430*/  DMUL R130, R162.reuse, R78 ;  /* 0x0000004ea2827228 */ /* 0x041fe20000000000 */
[----:B------:R0:W-:Y:S01]  /*1f440*/  STL.64 [R1+0x4110], R118 ;  /* 0x0041107601007387 */ /* 0x0001e20000100a00 */
[----:B------:R-:W-:-:S04]  /*1f450*/  DFMA R30, R162, R2, R84 ;  /* 0x00000002a21e722b */ /* 0x000fc80000000054 */
[----:B------:R-:W-:Y:S02]  /*1f460*/  DADD R96, -R82, R24 ;  /* 0x0000000052607229 */ /* 0x000fe40000000118 */
[----:B------:R-:W-:Y:S02]  /*1f470*/  DMUL R24, R160, R26 ;  /* 0x0000001aa0187228 */ /* 0x000fe40000000000 */
[----:B0-----:R-:W-:Y:S01]  /*1f480*/  DFMA R118, R162, -R2, -R130 ;  /* 0x80000002a276722b */ /* 0x001fe20000000882 */
[----:B------:R0:W-:Y:S05]  /*1f490*/  STL.64 [R1+0x3c90], R114 ;  /* 0x003c907201007387 */ /* 0x0001ea0000100a00 */
[----:B------:R-:W-:-:S02]  /*1f4a0*/  DADD R112, R24, R30 ;  /* 0x0000000018707229 */ /* 0x000fc4000000001e */
[----:B------:R-:W-:Y:S02]  /*1f4b0*/  DADD R118, -R24, R118 ;  /* 0x0000000018767229 */ /* 0x000fe40000000176 */
[----:B0-----:R-:W-:Y:S02]  /*1f4c0*/  DFMA R114, R162, R2, R24 ;  /* 0x00000002a272722b */ /* 0x001fe40000000018 */
[----:B------:R-:W-:Y:S02]  /*1f4d0*/  DMUL R24, R206, R208 ;  /* 0x000000d0ce187228 */ /* 0x000fe40000000000 */
[----:B------:R-:W-:Y:S02]  /*1f4e0*/  DFMA R96, R162, -R2, R96 ;  /* 0x80000002a260722b */ /* 0x000fe40000000060 */
[----:B------:R-:W-:Y:S02]  /*1f4f0*/  DADD R84, -R16, R94 ;  /* 0x0000000010547229 */ /* 0x000fe4000000015e */
[----:B------:R-:W-:-:S02]  /*1f500*/  DMUL R30, R158, R128 ;  /* 0x000000809e1e7228 */ /* 0x000fc40000000000 */
[----:B------:R-:W-:Y:S02]  /*1f510*/  DMUL R2, R158, R210 ;  /* 0x000000d29e027228 */ /* 0x000fe40000000000 */
[----:B------:R-:W-:Y:S02]  /*1f520*/  DFMA R86, R154, R24, R86 ;  /* 0x000000189a56722b */ /* 0x000fe40000000056 */
[----:B------:R-:W-:Y:S02]  /*1f530*/  DFMA R94, R158, R4, R16 ;  /* 0x000000049e5e722b */ /* 0x000fe40000000010 */
[C---:B------:R-:W-:Y:S02]  /*1f540*/  DFMA R88, R196.reuse, -R30, R84 ;  /* 0x8000001ec458722b */ /* 0x040fe40000000054 */
[C---:B------:R-:W-:Y:S02]  /*1f550*/  DMUL R2, R196.reuse, R2 ;  /* 0x00000002c4027228 */ /* 0x040fe40000000000 */
[----:B------:R-:W-:-:S02]  /*1f560*/  DFMA R84, R196, R30, R86 ;  /* 0x0000001ec454722b */ /* 0x000fc40000000056 */
[CC--:B------:R-:W-:Y:S02]  /*1f570*/  DFMA R92, R196.reuse, -R30.reuse, R92 ;  /* 0x8000001ec45c722b */ /* 0x0c0fe4000000005c */
[----:B------:R-:W-:Y:S02]  /*1f580*/  DFMA R90, R196, R30, R90 ;  /* 0x0000001ec45a722b */ /* 0x000fe4000000005a */
[----:B------:R-:W-:Y:S02]  /*1f590*/  DFMA R86, R154, -R24, R104 ;  /* 0x800000189a56722b */ /* 0x000fe40000000068 */
[----:B------:R-:W-:Y:S01]  /*1f5a0*/  DADD R16, R82, R124 ;  /* 0x0000000052107229 */ /* 0x000fe2000000007c */
[----:B------:R0:W-:Y:S01]  /*1f5b0*/  STL.64 [R1+0x3790], R128 ;  /* 0x0037908001007387 */ /* 0x0001e20000100a00 */
[C---:B------:R-:W-:Y:S02]  /*1f5c0*/  DADD R124, R2.reuse, R94 ;  /* 0x00000000027c7229 */ /* 0x040fe4000000005e */
[----:B------:R-:W-:-:S02]  /*1f5d0*/  DADD R106, R2, R106 ;  /* 0x00000000026a7229 */ /* 0x000fc4000000006a */
[C---:B------:R-:W-:Y:S02]  /*1f5e0*/  DADD R92, -R2.reuse, R92 ;  /* 0x00000000025c7229 */ /* 0x040fe4000000015c */
[C---:B------:R-:W-:Y:S02]  /*1f5f0*/  DADD R104, -R2.reuse, R88 ;  /* 0x0000000002687229 */ /* 0x040fe40000000158 */
[C---:B------:R-:W-:Y:S02]  /*1f600*/  DFMA R94, R2.reuse, 2, R90 ;  /* 0x40000000025e782b */ /* 0x040fe4000000005a */
[C---:B------:R-:W-:Y:S02]  /*1f610*/  DADD R86, R2.reuse, R86 ;  /* 0x0000000002567229 */ /* 0x040fe40000000056 */
[----:B0-----:R-:W-:Y:S02]  /*1f620*/  DADD R128, R2, R84 ;  /* 0x0000000002807229 */ /* 0x001fe40000000054 */
[----:B------:R-:W-:-:S02]  /*1f630*/  DADD R88, R130, R16 ;  /* 0x0000000082587229 */ /* 0x000fc40000000010 */
[CC--:B------:R-:W-:Y:S02]  /*1f640*/  DFMA R2, R154.reuse, R58.reuse, -R80 ;  /* 0x0000003a9a02722b */ /* 0x0c0fe40000000850 */
[----:B------:R-:W-:-:S06]  /*1f650*/  DFMA R16, R154, -R58, R132 ;  /* 0x8000003a9a10722b */ /* 0x000fcc0000000084 */
[----:B------:R-:W-:Y:S01]  /*1f660*/  DADD R2, R204, R2 ;  /* 0x00000000cc027229 */ /* 0x000fe20000000002 */
[----:B------:R0:W-:Y:S02]  /*1f670*/  STL.64 [R1+0x34d0], R16 ;  /* 0x0034d01001007387 */ /* 0x0001e40000100a00 */
[----:B0-----:R-:W-:-:S05]  /*1f680*/  DFMA R16, R156, R10, R120 ;  /* 0x0000000a9c10722b */ /* 0x001fca0000000078 */
[----:B------:R-:W-:-:S03]  /*1f690*/  DFMA R2, R154, R8, R2 ;  /* 0x000000089a02722b */ /* 0x000fc60000000002 */
[----:B------:R-:W-:-:S05]  /*1f6a0*/  DFMA R16, R156, R28, R16 ;  /* 0x0000001c9c10722b */ /* 0x000fca0000000010 */
[----:B------:R-:W-:Y:S02]  /*1f6b0*/  DADD R2, R20, R2 ;  /* 0x0000000014027229 */ /* 0x000fe40000000002 */
[----:B------:R-:W-:Y:S02]  /*1f6c0*/  DFMA R28, -R156, R28, -R20 ;  /* 0x0000001c9c1c722b */ /* 0x000fe40000000914 */
[----:B------:R-:W-:-:S04]  /*1f6d0*/  DADD R20, R72, R16 ;  /* 0x0000000048147229 */ /* 0x000fc80000000010 */
[----:B------:R-:W-:Y:S02]  /*1f6e0*/  DADD R16, R74, R2 ;  /* 0x000000004a107229 */ /* 0x000fe40000000002 */
[----:B------:R-:W-:Y:S02]  /*1f6f0*/  DMUL R2, R158, R178 ;  /* 0x000000b29e027228 */ /* 0x000fe40000000000 */
[----:B------:R-:W-:-:S06]  /*1f700*/  DADD R20, R98, R20 ;  /* 0x0000000062147229 */ /* 0x000fcc0000000014 */
[----:B------:R-:W-:Y:S02]  /*1f710*/  DMUL R2, R196, R2 ;  /* 0x00000002c4027228 */ /* 0x000fe40000000000 */
[----:B------:R-:W-:Y:S02]  /*1f720*/  DADD R80, R66, R20 ;  /* 0x0000000042507229 */ /* 0x000fe40000000014 */
[----:B------:R-:W-:Y:S01]  /*1f730*/  DFMA R20, R154, -R68, -R66 ;  /* 0x800000449a14722b */ /* 0x000fe20000000842 */
[----:B------:R0:W-:Y:S01]  /*1f740*/  STL.64 [R1+0x34e8], R28 ;  /* 0x0034e81c01007387 */ /* 0x0001e20000100a00 */
[----:B------:R-:W-:Y:S02]  /*1f750*/  DFMA R90, R156, R140, R34 ;  /* 0x0000008c9c5a722b */ /* 0x000fe40000000022 */
[----:B------:R-:W-:Y:S02]  /*1f760*/  DFMA R16, R154, R12, R16 ;  /* 0x0000000c9a10722b */ /* 0x000fe40000000010 */
[----:B------:R-:W-:Y:S01]  /*1f770*/  DADD R34, -R34, R126 ;  /* 0x0000000022227229 */ /* 0x000fe2000000017e */
[----:B------:R1:W-:Y:S01]  /*1f780*/  STL.64 [R1+0x34f8], R20 ;  /* 0x0034f81401007387 */ /* 0x0003e20000100a00 */
[----:B------:R-:W-:-:S02]  /*1f790*/  DFMA R76, R196, R76, R54 ;  /* 0x0000004cc44c722b */ /* 0x000fc40000000036 */
[----:B0-----:R-:W-:Y:S02]  /*1f7a0*/  DFMA R28, R154, R24, R100 ;  /* 0x000000189a1c722b */ /* 0x001fe40000000064 */
[----:B-1----:R-:W-:Y:S01]  /*1f7b0*/  DADD R20, R2, R106 ;  /* 0x0000000002147229 */ /* 0x002fe2000000006a */
[----:B------:R0:W-:Y:S01]  /*1f7c0*/  STL.64 [R1+0x3488], R34 ;  /* 0x0034882201007387 */ /* 0x0001e20000100a00 */
[----:B------:R-:W-:Y:S01]  /*1f7d0*/  DFMA R100, R154, R68, R16 ;  /* 0x000000449a64722b */ /* 0x000fe20000000010 */
[----:B------:R-:W-:-:S03]  /*1f7e0*/  UMOV UR4, 0x84a515d ;  /* 0x084a515d00047882 */ /* 0x000fc60000000000 */
[C---:B------:R-:W-:Y:S01]  /*1f7f0*/  DADD R16, R2.reuse, R28 ;  /* 0x0000000002107229 */ /* 0x040fe2000000001c */
[----:B------:R-:W-:Y:S01]  /*1f800*/  UMOV UR5, 0x3fe55556 ;  /* 0x3fe5555600057882 */ /* 0x000fe20000000000 */
[----:B------:R-:W-:Y:S01]  /*1f810*/  DADD R28, R2, R124 ;  /* 0x00000000021c7229 */ /* 0x000fe2000000007c */
[----:B------:R1:W-:Y:S01]  /*1f820*/  STL.64 [R1+0x3470], R20 ;  /* 0x0034701401007387 */ /* 0x0003e20000100a00 */
[----:B0-----:R-:W-:Y:S02]  /*1f830*/  DFMA R34, R196, R70, R76 ;  /* 0x00000046c422722b */ /* 0x001fe4000000004c */
[C---:B------:R-:W-:Y:S02]  /*1f840*/  DADD R76, -R2.reuse, R92 ;  /* 0x00000000024c7229 */ /* 0x040fe4000000015c */
[C---:B------:R-:W-:Y:S02]  /*1f850*/  DFMA R70, R2.reuse, 2, R94 ;  /* 0x400000000246782b */ /* 0x040fe4000000005e */
[----:B-1----:R-:W-:-:S02]  /*1f860*/  DADD R20, -R2, R104 ;  /* 0x0000000002147229 */ /* 0x002fc40000000168 */
[----:B------:R-:W-:-:S05]  /*1f870*/  DMUL R2, R72, UR4 ;  /* 0x0000000448027c28 */ /* 0x000fca0008000000 */
[----:B------:R0:W-:Y:S03]  /*1f880*/  STL.64 [R1+0x3428], R20 ;  /* 0x0034281401007387 */ /* 0x0001e60000100a00 */
[----:B0-----:R-:W-:Y:S01]  /*1f890*/  DFMA R20, R74, UR4, R2 ;  /* 0x000000044a147c2b */ /* 0x001fe20008000002 */
[----:B------:R-:W-:Y:S01]  /*1f8a0*/  UMOV UR4, 0x3a23383f ;  /* 0x3a23383f00047882 */ /* 0x000fe20000000000 */
[----:B------:R-:W-:Y:S02]  /*1f8b0*/  UMOV UR5, 0x3dafe2c6 ;  /* 0x3dafe2c600057882 */ /* 0x000fe40000000000 */
[----:B------:R-:W-:-:S03]  /*1f8c0*/  DMUL R2, R150, UR4 ;  /* 0x0000000496027c28 */ /* 0x000fc60008000000 */
[----:B------:R0:W-:Y:S01]  /*1f8d0*/  STL.64 [R1+0x3548], R20 ;  /* 0x0035481401007387 */ /* 0x0001e20000100a00 */
[----:B------:R-:W-:Y:S01]  /*1f8e0*/  IMAD.MOV.U32 R150, RZ, RZ, -0x31c8e71f ;  /* 0xce3718e1ff967424 */ /* 0x000fe200078e00ff */
[----:B------:R-:W-:Y:S02]  /*1f8f0*/  MOV R151, 0x3d551c51 ;  /* 0x3d551c5100977802 */ /* 0x000fe40000000f00 */
[----:B------:R1:W-:Y:S04]  /*1f900*/  STL.64 [R1+0x3478], R28 ;  /* 0x0034781c01007387 */ /* 0x0003e80000100a00 */
[----:B------:R5:W-:Y:S01]  /*1f910*/  STL.64 [R1+0x41d8], R178 ;  /* 0x0041d8b201007387 */ /* 0x000be20000100a00 */
[----:B0-----:R-:W-:Y:S02]  /*1f920*/  DFMA R20, R154, R2, R110 ;  /* 0x000000029a14722b */ /* 0x001fe4000000006e */
[----:B-1----:R-:W-:Y:S01]  /*1f930*/  DADD R28, -R74, -R72 ;  /* 0x000000004a1c7229 */ /* 0x002fe20000000948 */
[----:B------:R0:W-:Y:S01]  /*1f940*/  STL.64 [R1+0x3550], R34 ;  /* 0x0035502201007387 */ /* 0x0001e20000100a00 */
[----:B-----5:R-:W-:-:S02]  /*1f950*/  IMAD.MOV.U32 R178, RZ, RZ, -0x26284245 ;  /* 0xd9d7bdbbffb27424 */ /* 0x020fc400078e00ff */
[----:B------:R-:W-:Y:S01]  /*1f960*/  IMAD.MOV.U32 R179, RZ, RZ, 0x3ddb7cdf ;  /* 0x3ddb7cdfffb37424 */ /* 0x000fe200078e00ff */
[----:B------:R1:W-:Y:S01]  /*1f970*/  STL.64 [R1+0x34c0], R20 ;  /* 0x0034c01401007387 */ /* 0x0003e20000100a00 */
[CC--:B------:R-:W-:Y:S02]  /*1f980*/  DFMA R58, R154.reuse, R2.reuse, R128 ;  /* 0x000000029a3a722b */ /* 0x0c0fe40000000080 */
[----:B------:R-:W-:Y:S01]  /*1f990*/  DFMA R68, R154, -R2, R86 ;  /* 0x800000029a44722b */ /* 0x000fe20000000056 */
[----:B------:R5:W-:Y:S01]  /*1f9a0*/  STL.64 [R1+0x3508], R28 ;  /* 0x0035081c01007387 */ /* 0x000be20000100a00 */
[----:B0-----:R-:W-:Y:S02]  /*1f9b0*/  DMUL R34, R146, R150 ;  /* 0x0000009692227228 */ /* 0x001fe40000000000 */
[----:B-1----:R-:W-:Y:S02]  /*1f9c0*/  DFMA R20, R154, -R2, R16 ;  /* 0x800000029a14722b */ /* 0x002fe40000000010 */
[----:B---3--:R-:W-:-:S02]  /*1f9d0*/  DFMA R2, R146, -R148, R114 ;  /* 0x800000949202722b */ /* 0x008fc40000000072 */
[----:B------:R-:W-:Y:S02]  /*1f9e0*/  DFMA R16, R154, -R24, R116 ;  /* 0x800000189a10722b */ /* 0x000fe40000000074 */
[----:B-----5:R-:W-:Y:S01]  /*1f9f0*/  DMUL R28, R202, R178 ;  /* 0x000000b2ca1c7228 */ /* 0x020fe20000000000 */
[----:B------:R-:W-:Y:S01]  /*1fa00*/  UMOV UR4, 0xe0852fba ;  /* 0xe0852fba00047882 */ /* 0x000fe20000000000 */
[----:B------:R-:W-:Y:S01]  /*1fa10*/  UMOV UR5, 0x3df6ad6b ;  /* 0x3df6ad6b00057882 */ /* 0x000fe20000000000 */
[----:B------:R0:W-:Y:S01]  /*1fa20*/  STL.64 [R1+0x34b0], R20 ;  /* 0x0034b01401007387 */ /* 0x0001e20000100a00 */
[----:B------:R-:W-:Y:S02]  /*1fa30*/  DMUL R74, R160, UR4 ;  /* 0x00000004a04a7c28 */ /* 0x000fe40008000000 */
[----:B------:R-:W-:Y:S01]  /*1fa40*/  DADD R24, R200, R100 ;  /* 0x00000000c8187229 */ /* 0x000fe20000000064 */
[----:B------:R1:W-:Y:S01]  /*1fa50*/  STL.64 [R1+0x34a8], R16 ;  /* 0x0034a81001007387 */ /* 0x0003e20000100a00 */
[----:B0-----:R-:W-:-:S02]  /*1fa60*/  DFMA R20, R152, -R34, R2 ;  /* 0x800000229814722b */ /* 0x001fc40000000002 */
[----:B------:R-:W-:Y:S02]  /*1fa70*/  DADD R2, R180, R58 ;  /* 0x00000000b4027229 */ /* 0x000fe4000000003a */
[----:B-1----:R-:W-:-:S04]  /*1fa80*/  DMUL R16, R162, R28 ;  /* 0x0000001ca2107228 */ /* 0x002fc80000000000 */
[-C--:B------:R-:W-:Y:S02]  /*1fa90*/  DFMA R72, R154, R74.reuse, R20 ;  /* 0x0000004a9a48722b */ /* 0x080fe40000000014 */
[----:B------:R-:W-:Y:S02]  /*1faa0*/  DFMA R2, R172, 2, R2 ;  /* 0x40000000ac02782b */ /* 0x000fe40000000002 */
[-C--:B------:R-:W-:Y:S02]  /*1fab0*/  DFMA R20, R154, R74.reuse, R24 ;  /* 0x0000004a9a14722b */ /* 0x080fe40000000018 */
[----:B------:R-:W-:Y:S02]  /*1fac0*/  DADD R58, R16, R112 ;  /* 0x00000000103a7229 */ /* 0x000fe40000000070 */
[-C--:B------:R-:W-:Y:S02]  /*1fad0*/  DFMA R24, R154, -R74.reuse, R68 ;  /* 0x8000004a9a18722b */ /* 0x080fe40000000044 */
[----:B------:R-:W-:Y:S01]  /*1fae0*/  DADD R84, R66, R108 ;  /* 0x0000000042547229 */ /* 0x000fe2000000006c */
[----:B------:R0:W-:Y:S01]  /*1faf0*/  STL.64 [R1+0x34a0], R20 ;  /* 0x0034a01401007387 */ /* 0x0001e20000100a00 */
[----:B------:R-:W-:-:S02]  /*1fb00*/  DFMA R66, R154, -R74, R118 ;  /* 0x8000004a9a42722b */ /* 0x000fc40000000076 */
[----:B------:R-:W-:Y:S01]  /*1fb10*/  DFMA R58, R154, R74, R58 ;  /* 0x0000004a9a3a722b */ /* 0x000fe2000000003a */
[----:B------:R1:W-:Y:S01]  /*1fb20*/  STL.64 [R1+0x3438], R24 ;  /* 0x0034381801007387 */ /* 0x0003e20000100a00 */
[----:B0-----:R-:W-:Y:S02]  /*1fb30*/  DADD R20, R166, R2 ;  /* 0x00000000a6147229 */ /* 0x001fe40000000002 */
[----:B----4-:R-:W-:Y:S02]  /*1fb40*/  DMUL R2, R160, R198 ;  /* 0x000000c6a0027228 */ /* 0x010fe40000000000 */
[C---:B-1----:R-:W-:Y:S01]  /*1fb50*/  DFMA R24, R162.reuse, R40, R70 ;  /* 0x00000028a218722b */ /* 0x042fe20000000046 */
[----:B------:R-:W-:Y:S01]  /*1fb60*/  UMOV UR4, 0xd91d9bf5 ;  /* 0xd91d9bf500047882 */ /* 0x000fe20000000000 */
[----:B------:R-:W-:Y:S01]  /*1fb70*/  UMOV UR5, 0x3d5ef655 ;  /* 0x3d5ef65500057882 */ /* 0x000fe20000000000 */
[----:B------:R-:W-:-:S03]  /*1fb80*/  DFMA R78, R162, R78, -R16 ;  /* 0x0000004ea24e722b */ /* 0x000fc60000000810 */
[CC--:B------:R-:W-:Y:S02]  /*1fb90*/  DFMA R66, R156.reuse, -R2.reuse, R66 ;  /* 0x800000029c42722b */ /* 0x0c0fe40000000042 */
[CC--:B------:R-:W-:Y:S02]  /*1fba0*/  DFMA R70, R156.reuse, R2.reuse, R72 ;  /* 0x000000029c46722b */ /* 0x0c0fe40000000048 */
[CC--:B------:R-:W-:Y:S02]  /*1fbb0*/  DFMA R68, R156.reuse, R2.reuse, R80 ;  /* 0x000000029c44722b */ /* 0x0c0fe40000000050 */
[CC--:B------:R-:W-:Y:S02]  /*1fbc0*/  DFMA R20, R156.reuse, -R2.reuse, R20 ;  /* 0x800000029c14722b */ /* 0x0c0fe40000000014 */
[----:B------:R-:W-:Y:S02]  /*1fbd0*/  DFMA R58, R156, R2, R58 ;  /* 0x000000029c3a722b */ /* 0x000fe4000000003a */
[----:B------:R-:W-:-:S02]  /*1fbe0*/  DFMA R2, R160, R26, R24 ;  /* 0x0000001aa002722b */ /* 0x000fc40000000018 */
[----:B------:R-:W-:-:S03]  /*1fbf0*/  DMUL R24, R160, UR4 ;  /* 0x00000004a0187c28 */ /* 0x000fc60008000000 */
[----:B------:R0:W-:Y:S03]  /*1fc00*/  STL.64 [R1+0x3480], R58 ;  /* 0x0034803a01007387 */ /* 0x0001e60000100a00 */
[----:B------:R-:W-:Y:S02]  /*1fc10*/  DFMA R2, R152, R34, R2 ;  /* 0x000000229802722b */ /* 0x000fe40000000002 */
[----:B0-----:R-:W-:Y:S02]  /*1fc20*/  DFMA R58, R196, R24, R78 ;  /* 0x00000018c43a722b */ /* 0x001fe4000000004e */
[----:B------:R-:W-:-:S05]  /*1fc30*/  DADD R96, -R130, R96 ;  /* 0x0000000082607229 */ /* 0x000fca0000000160 */
[----:B------:R0:W-:Y:S04]  /*1fc40*/  STL.64 [R1+0x34e0], R58 ;  /* 0x0034e03a01007387 */ /* 0x0001e80000100a00 */
[----:B------:R1:W-:Y:S01]  /*1fc50*/  STL.64 [R1+0x34b8], R68 ;  /* 0x0034b84401007387 */ /* 0x0003e20000100a00 */
[CC--:B0-----:R-:W-:Y:S02]  /*1fc60*/  DFMA R58, R196.reuse, R24.reuse, R2 ;  /* 0x00000018c43a722b */ /* 0x0c1fe40000000002 */
[CC--:B------:R-:W-:Y:S02]  /*1fc70*/  DFMA R2, R196.reuse, R24.reuse, R20 ;  /* 0x00000018c402722b */ /* 0x0c0fe40000000014 */
[CC--:B-1----:R-:W-:Y:S02]  /*1fc80*/  DFMA R68, R196.reuse, -R24.reuse, R66 ;  /* 0x80000018c444722b */ /* 0x0c2fe40000000042 */
[----:B------:R-:W-:-:S02]  /*1fc90*/  DFMA R66, R196, -R24, R76 ;  /* 0x80000018c442722b */ /* 0x000fc4000000004c */
[C---:B------:R-:W-:Y:S01]  /*1fca0*/  DADD R24, -R16.reuse, R96 ;  /* 0x0000000010187229 */ /* 0x040fe20000000160 */
[----:B------:R0:W-:Y:S01]  /*1fcb0*/  STL.64 [R1+0x3420], R2 ;  /* 0x0034200201007387 */ /* 0x0001e20000100a00 */
[----:B------:R-:W-:Y:S01]  /*1fcc0*/  UMOV UR4, 0x33333333 ;  /* 0x3333333300047882 */ /* 0x000fe20000000000 */
[----:B------:R-:W-:Y:S02]  /*1fcd0*/  UMOV UR5, 0x3fe33333 ;  /* 0x3fe3333300057882 */ /* 0x000fe40000000000 */
[----:B------:R1:W-:Y:S01]  /*1fce0*/  STL.64 [R1+0x3510], R196 ;  /* 0x003510c401007387 */ /* 0x0003e20000100a00 */
[----:B------:R-:W-:Y:S02]  /*1fcf0*/  DFMA R82, R16, UR4, -R82 ;  /* 0x0000000410527c2b */ /* 0x000fe40008000852 */
[----:B0-----:R-:W-:Y:S01]  /*1fd00*/  DMUL R2, R192, R194 ;  /* 0x000000c2c0027228 */ /* 0x001fe20000000000 */
[----:B-1----:R-:W-:Y:S01]  /*1fd10*/  MOV R196, 0x9999999a ;  /* 0x9999999a00c47802 */ /* 0x002fe20000000f00 */
[----:B------:R-:W-:Y:S01]  /*1fd20*/  IMAD.MOV.U32 R197, RZ, RZ, 0x3fd99999 ;  /* 0x3fd99999ffc57424 */ /* 0x000fe200078e00ff */
[C---:B------:R-:W-:Y:S01]  /*1fd30*/  DFMA R54, R16.reuse, UR4, R54 ;  /* 0x0000000410367c2b */ /* 0x040fe20008000036 */
[----:B------:R0:W-:Y:S01]  /*1fd40*/  STL.64 [R1+0x3448], R24 ;  /* 0x0034481801007387 */ /* 0x0001e20000100a00 */
[C---:B------:R-:W-:Y:S01]  /*1fd50*/  DFMA R20, R16.reuse, UR4, R84 ;  /* 0x0000000410147c2b */ /* 0x040fe20008000054 */
[----:B------:R-:W-:Y:S01]  /*1fd60*/  UMOV UR4, 0xd9d7bdbb ;  /* 0xd9d7bdbb00047882 */ /* 0x000fe20000000000 */
[----:B------:R-:W-:Y:S01]  /*1fd70*/  UMOV UR5, 0x3dcb7cdf ;  /* 0x3dcb7cdf00057882 */ /* 0x000fe20000000000 */
[----:B------:R-:W-:-:S02]  /*1fd80*/  DFMA R16, R16, R196, R88 ;  /* 0x000000c41010722b */ /* 0x000fc40000000058 */
[----:B0-----:R-:W-:Y:S02]  /*1fd90*/  DFMA R24, -R190, R2, -R122 ;  /* 0x00000002be18722b */ /* 0x001fe4000000097a */
[----:B------:R-:W-:Y:S01]  /*1fda0*/  DMUL R2, R188, -UR4 ;  /* 0x80000004bc027c28 */ /* 0x000fe20008000000 */
[----:B------:R-:W-:Y:S01]  /*1fdb0*/  STL.64 [R1+0x3d18], R66 ;  /* 0x003d184201007387 */ /* 0x000fe20000100a00 */
[----:B------:R-:W0:Y:S03]  /*1fdc0*/  LDCU UR4, c[0x0][0x3a8] ;  /* 0x00007500ff0477ac */ /* 0x000e260008000800 */
[----:B------:R1:W-:Y:S03]  /*1fdd0*/  STL.64 [R1+0x3528], R24 ;  /* 0x0035281801007387 */ /* 0x0003e60000100a00 */
[----:B-1----:R-:W-:-:S02]  /*1fde0*/  DFMA R24, R186, R2, R16 ;  /* 0x00000002ba18722b */ /* 0x002fc40000000010 */
[----:B------:R-:W-:Y:S02]  /*1fdf0*/  DADD R2, R184, R134 ;  /* 0x00000000b8027229 */ /* 0x000fe40000000086 */
[----:B------:R-:W-:-:S03]  /*1fe00*/  DADD R16, R182, R182 ;  /* 0x00000000b6107229 */ /* 0x000fc600000000b6 */
[----:B------:R1:W-:Y:S03]  /*1fe10*/  STL.64 [R1+0x3418], R24 ;  /* 0x0034181801007387 */ /* 0x0003e60000100a00 */
[----:B------:R-:W-:Y:S02]  /*1fe20*/  DADD R2, R182, R2 ;  /* 0x00000000b6027229 */ /* 0x000fe40000000002 */
[----:B-1----:R-:W-:Y:S02]  /*1fe30*/  DFMA R24, R174, -R176, R136 ;  /* 0x800000b0ae18722b */ /* 0x002fe40000000088 */
[----:B------:R-:W-:-:S04]  /*1fe40*/  DFMA R16, R184, 3, R16 ;  /* 0x40080000b810782b */ /* 0x000fc80000000010 */
[----:B------:R-:W-:Y:S01]  /*1fe50*/  DADD R2, R180, R2 ;  /* 0x00000000b4027229 */ /* 0x000fe20000000002 */
[----:B------:R1:W-:Y:S01]  /*1fe60*/  STL.64 [R1+0x3498], R24 ;  /* 0x0034981801007387 */ /* 0x0003e20000100a00 */
[-C--:B------:R-:W-:Y:S02]  /*1fe70*/  DFMA R66, R146, R148.reuse, R82 ;  /* 0x000000949242722b */ /* 0x080fe40000000052 */
[----:B------:R-:W-:Y:S02]  /*1fe80*/  DADD R16, R180, R16 ;  /* 0x00000000b4107229 */ /* 0x000fe40000000010 */
[----:B-1----:R-:W-:Y:S02]  /*1fe90*/  DFMA R24, R146, R148, R54 ;  /* 0x000000949218722b */ /* 0x002fe40000000036 */
[----:B------:R-:W-:-:S05]  /*1fea0*/  DADD R2, R172, R2 ;  /* 0x00000000ac027229 */ /* 0x000fca0000000002 */
[----:B------:R1:W-:Y:S01]  /*1feb0*/  STL.64 [R1+0x3460], R24 ;  /* 0x0034601801007387 */ /* 0x0003e20000100a00 */
[----:B------:R-:W-:Y:S02]  /*1fec0*/  DFMA R54, -R154, R12, -R98 ;  /* 0x0000000c9a36722b */ /* 0x000fe40000000962 */
[----:B------:R-:W-:Y:S01]  /*1fed0*/  DFMA R16, R172, 2, R16 ;  /* 0x40000000ac10782b */ /* 0x000fe20000000010 */
[----:B------:R3:W-:Y:S01]  /*1fee0*/  STL.64 [R1+0x3500], R66 ;  /* 0x0035004201007387 */ /* 0x0007e20000100a00 */
[----:B-1----:R-:W-:Y:S02]  /*1fef0*/  DFMA R24, R174, R176, R138 ;  /* 0x000000b0ae18722b */ /* 0x002fe4000000008a */
[----:B------:R-:W-:Y:S02]  /*1ff00*/  DADD R2, R166, R2 ;  /* 0x00000000a6027229 */ /* 0x000fe40000000002 */
[----:B---3--:R-:W-:-:S03]  /*1ff10*/  DFMA R66, R158, -R4, -R102 ;  /* 0x800000049e42722b */ /* 0x008fc60000000866 */
[----:B------:R2:W-:Y:S04]  /*1ff20*/  STL.64 [R1+0x34c8], R24 ;  /* 0x0034c81801007387 */ /* 0x0005e80000100a00 */
[----:B------:R1:W-:Y:S01]  /*1ff30*/  STL.64 [R1+0x3440], R68 ;  /* 0x0034404401007387 */ /* 0x0003e20000100a00 */
[----:B--2---:R-:W-:-:S03]  /*1ff40*/  DMUL R24, R168, R170 ;  /* 0x000000aaa8187228 */ /* 0x004fc60000000000 */
[----:B------:R2:W-:Y:S01]  /*1ff50*/  STL.64 [R1+0x34f0], R66 ;  /* 0x0034f04201007387 */ /* 0x0005e20000100a00 */
[----:B-1----:R-:W-:-:S03]  /*1ff60*/  DFMA R68, R152, -R34, R142 ;  /* 0x800000229844722b */ /* 0x002fc6000000008e */
[----:B------:R1:W-:Y:S04]  /*1ff70*/  STL.64 [R1+0x3450], R54 ;  /* 0x0034503601007387 */ /* 0x0003e80000100a00 */
[----:B------:R3:W-:Y:S04]  /*1ff80*/  STL.64 [R1+0x3520], R24 ;  /* 0x0035201801007387 */ /* 0x0007e80000100a00 */
[----:B------:R4:W-:Y:S01]  /*1ff90*/  STL.64 [R1+0x3458], R2 ;  /* 0x0034580201007387 */ /* 0x0009e20000100a00 */
[----:B--2---:R-:W-:Y:S02]  /*1ffa0*/  DFMA R66, R160, -R26, R90 ;  /* 0x8000001aa042722b */ /* 0x004fe4000000005a */
[----:B-1----:R-:W-:-:S02]  /*1ffb0*/  DADD R54, R166, R16 ;  /* 0x00000000a6367229 */ /* 0x002fc40000000010 */
[----:B---3--:R-:W-:Y:S02]  /*1ffc0*/  DFMA R24, R24, 3, R58 ;  /* 0x400800001818782b */ /* 0x008fe4000000003a */
[----:B----4-:R-:W-:Y:S01]  /*1ffd0*/  DFMA R2, R146, R148, R20 ;  /* 0x000000949202722b */ /* 0x010fe20000000014 */
[----:B------:R1:W-:Y:S04]  /*1ffe0*/  STL.64 [R1+0x4120], R228 ;  /* 0x004120e401007387 */ /* 0x0003e80000100a00 */
        /* <DEDUP_REMOVED lines=25> */
[----:B------:R1:W-:Y:S01]  /*20180*/  STL.64 [R1+0x3410], R2 ;  /* 0x0034100201007387 */ /* 0x0003e20000100a00 */
[----:B0-----:R-:W-:Y:S01]  /*20190*/  UISETP.NE.AND UP0, UPT, UR4, URZ, UPT ;  /* 0x000000ff0400728c */ /* 0x001fe2000bf05270 */
[----:B------:R-:W-:-:S08]  /*201a0*/  VIADD R252, R144, 0x1 ;  /* 0x0000000190fc7836 */ /* 0x000fd00000000000 */
[----:B------:R-:W-:Y:S05]  /*201b0*/  BRA.U UP0, `(.L_x_409) ;  /* 0x0000001900807547 */ /* 0x000fea000b800000 */
[----:B------:R-:W2:Y:S04]  /*201c0*/  LDL.64 R146, [R1+0x44a0] ;  /* 0x0044a00001927983 */ /* 0x000ea80000100a00 */
[----:B-1----:R-:W3:Y:S01]  /*201d0*/  LDL.64 R24, [R1+0x44d0] ;  /* 0x0044d00001187983 */ /* 0x002ee20000100a00 */
[----:B------:R-:W-:Y:S01]  /*201e0*/  UMOV UR4, 0xa0b5ed8d ;  /* 0xa0b5ed8d00047882 */ /* 0x000fe20000000000 */
[----:B------:R-:W-:Y:S01]  /*201f0*/  UMOV UR5, 0x3eb0c6f7 ;  /* 0x3eb0c6f700057882 */ /* 0x000fe20000000000 */
[----:B------:R-:W-:Y:S01]  /*20200*/  BSSY.RECONVERGENT B0, `(.L_x_410) ;  /* 0x000001a000007945 */ /* 0x000fe20003800200 */
[----:B------:R-:W-:Y:S02]  /*20210*/  UMOV UR9, UR5 ;  /* 0x0000000500097c82 */ /* 0x000fe40008000000 */
[----:B------:R-:W-:Y:S01]  /*20220*/  IMAD.U32 R2, RZ, RZ, UR9 ;  /* 0x00000009ff027e24 */ /* 0x000fe2000f8e00ff */
[----:B--2---:R-:W-:Y:S01]  /*20230*/  DSETP.MAX.AND P0, P1, |R146|, UR4, PT ;  /* 0x0000000492007e2a */ /* 0x004fe2000b90f200 */
[----:B------:R-:W-:-:S05]  /*20240*/  MOV R0, R147 ;  /* 0x0000009300007202 */ /* 0x000fca0000000f00 */
[----:B------:R-:W-:-:S08]  /*20250*/  FSEL R0, |R0|, UR9, P0 ;  /* 0x0000000900007c08 */ /* 0x000fd00008000200 */
[----:B------:R-:W-:Y:S01]  /*20260*/  @P1 LOP3.LUT R0, R2, 0x80000, RZ, 0xfc, !PT ;  /* 0x0008000002001812 */ /* 0x000fe200078efcff */
[----:B------:R-:W-:-:S03]  /*20270*/  IMAD.MOV.U32 R2, RZ, RZ, R146 ;  /* 0x000000ffff027224 */ /* 0x000fc600078e0092 */
[----:B------:R-:W-:Y:S02]  /*20280*/  MOV R5, R0 ;  /* 0x0000000000057202 */ /* 0x000fe40000000f00 */
[----:B------:R-:W-:-:S06]  /*20290*/  SEL R4, R2, UR4, P0 ;  /* 0x0000000402047c07 */ /* 0x000fcc0008000000 */
[----:B---3--:R-:W-:-:S06]  /*202a0*/  DMUL R4, R4, R24 ;  /* 0x0000001804047228 */ /* 0x008fcc0000000000 */
        /* <DEDUP_REMOVED lines=9> */
[----:B------:R-:W-:Y:S02]  /*20340*/  LOP3.LUT R0, R5, 0x7fffffff, RZ, 0xc0, !PT ;  /* 0x7fffffff05007812 */ /* 0x000fe400078ec0ff */
[----:B------:R-:W-:-:S03]  /*20350*/  MOV R6, 0x20380 ;  /* 0x0002038000067802 */ /* 0x000fc60000000f00 */
[----:B------:R-:W-:-:S07]  /*20360*/  VIADD R0, R0, 0xfff00000 ;  /* 0xfff0000000007836 */ /* 0x000fce0000000000 */
[----:B------:R-:W-:Y:S05]  /*20370*/  CALL.REL.NOINC `($__internal_0_$__cuda_sm20_dblrcp_rn_slowpath_v3) ;  /* 0x000003dc00807944 */ /* 0x000fea0003c00000 */
[----:B------:R-:W-:Y:S01]  /*20380*/  MOV R2, R0 ;  /* 0x0000000000027202 */ /* 0x000fe20000000f00 */
[----:B------:R-:W-:-:S07]  /*20390*/  IMAD.MOV.U32 R3, RZ, RZ, R17 ;  /* 0x000000ffff037224 */ /* 0x000fce00078e0011 */
.L_x_411:
[----:B------:R-:W-:Y:S05]  /*203a0*/  BSYNC.RECONVERGENT B0 ;  /* 0x0000000000007941 */ /* 0x000fea0003800200 */
.L_x_410:
[----:B------:R-:W2:Y:S04]  /*203b0*/  LDL.64 R18, [R1+0x3330] ;  /* 0x0033300001127983 */ /* 0x000ea80000100a00 */
[----:B------:R-:W2:Y:S04]  /*203c0*/  LDL.64 R4, [R1+0x3cd8] ;  /* 0x003cd80001047983 */ /* 0x000ea80000100a00 */
[----:B------:R-:W3:Y:S04]  /*203d0*/  LDL.64 R20, [R1+0x3790] ;  /* 0x0037900001147983 */ /* 0x000ee80000100a00 */
[----:B------:R-:W4:Y:S04]  /*203e0*/  LDL.64 R16, [R1+0x3ce0] ;  /* 0x003ce00001107983 */ /* 0x000f280000100a00 */
[----:B------:R-:W4:Y:S04]  /*203f0*/  LDL.64 R22, [R1+0x32d8] ;  /* 0x0032d80001167983 */ /* 0x000f280000100a00 */
[----:B------:R-:W5:Y:S04]  /*20400*/  LDL.64 R24, [R1+0x3988] ;  /* 0x0039880001187983 */ /* 0x000f680000100a00 */
        /* <DEDUP_REMOVED lines=60> */
[----:B------:R-:W5:Y:S01]  /*207d0*/  LDL.64 R148, [R1+0x3868] ;  /* 0x0038680001947983 */ /* 0x000f620000100a00 */
[----:B--2---:R-:W-:-:S03]  /*207e0*/  DMUL R4, R4, R18 ;  /* 0x0000001204047228 */ /* 0x004fc60000000000 */
[----:B------:R-:W2:Y:S01]  /*207f0*/  LDL.64 R18, [R1+0x34e8] ;  /* 0x0034e80001127983 */ /* 0x000ea20000100a00 */
[----:B---3--:R-:W-:-:S03]  /*20800*/  DMUL R30, R158, R20 ;  /* 0x000000149e1e7228 */ /* 0x008fc60000000000 */
[----:B------:R-:W3:Y:S01]  /*20810*/  LDL.64 R20, [R1+0x3548] ;  /* 0x0035480001147983 */ /* 0x000ee20000100a00 */
[----:B----4-:R-:W-:-:S03]  /*20820*/  DMUL R128, R16, R22 ;  /* 0x0000001610807228 */ /* 0x010fc60000000000 */
[----:B------:R-:W4:Y:S01]  /*20830*/  LDL.64 R16, [R1+0x3550] ;  /* 0x0035500001107983 */ /* 0x000f220000100a00 */
[----:B-----5:R-:W-:-:S03]  /*20840*/  DMUL R126, R158, R24 ;  /* 0x000000189e7e7228 */ /* 0x020fc60000000000 */
[----:B------:R-:W5:Y:S01]  /*20850*/  LDL.64 R24, [R1+0x3538] ;  /* 0x0035380001187983 */ /* 0x000f620000100a00 */
[----:B------:R-:W-:Y:S02]  /*20860*/  DMUL R44, R44, R70 ;  /* 0x000000462c2c7228 */ /* 0x000fe40000000000 */
[----:B------:R-:W-:Y:S01]  /*20870*/  DADD R70, R52, -R52 ;  /* 0x0000000034467229 */ /* 0x000fe20000000834 */
[----:B------:R-:W5:Y:S01]  /*20880*/  LDL.64 R52, [R1+0x32d0] ;  /* 0x0032d00001347983 */ /* 0x000f620000100a00 */
[----:B------:R-:W-:-:S03]  /*20890*/  DMUL R120, R140, R14 ;  /* 0x0000000e8c787228 */ /* 0x000fc60000000000 */
[----:B------:R-:W5:Y:S01]  /*208a0*/  LDL.64 R14, [R1+0x34d0] ;  /* 0x0034d000010e7983 */ /* 0x000f620000100a00 */
[----:B------:R-:W-:-:S03]  /*208b0*/  DMUL R122, R6, R12 ;  /* 0x0000000c067a7228 */ /* 0x000fc60000000000 */
[----:B------:R-:W5:Y:S01]  /*208c0*/  LDL.64 R12, [R1+0x34d8] ;  /* 0x0034d800010c7983 */ /* 0x000f620000100a00 */
[----:B------:R-:W-:Y:S02]  /*208d0*/  DMUL R124, R134, R78 ;  /* 0x0000004e867c7228 */ /* 0x000fe40000000000 */
[----:B------:R-:W-:Y:S02]  /*208e0*/  DMUL R130, R72, R74 ;  /* 0x0000004a48827228 */ /* 0x000fe40000000000 */
[----:B------:R-:W-:Y:S01]  /*208f0*/  DADD R74, R36, -R36 ;  /* 0x00000000244a7229 */ /* 0x000fe20000000824 */
[----:B------:R-:W5:Y:S01]  /*20900*/  LDL.64 R36, [R1+0x38d0] ;  /* 0x0038d00001247983 */ /* 0x000f620000100a00 */
[----:B------:R-:W-:Y:S02]  /*20910*/  DMUL R32, R32, R76 ;  /* 0x0000004c20207228 */ /* 0x000fe40000000000 */
[----:B------:R-:W-:Y:S01]  /*20920*/  DADD R76, R26, -R26 ;  /* 0x000000001a4c7229 */ /* 0x000fe2000000081a */
[----:B------:R-:W5:Y:S01]  /*20930*/  LDL.64 R26, [R1+0x3368] ;  /* 0x00336800011a7983 */ /* 0x000f620000100a00 */
[----:B------:R-:W-:-:S02]  /*20940*/  DADD R46, R46, -R46 ;  /* 0x000000002e2e7229 */ /* 0x000fc4000000082e */
[----:B------:R-:W-:Y:S02]  /*20950*/  DADD R48, R48, -R48 ;  /* 0x0000000030307229 */ /* 0x000fe40000000830 */
[----:B--2---:R-:W-:Y:S01]  /*20960*/  DADD R78, R18, -R18 ;  /* 0x00000000124e7229 */ /* 0x004fe20000000812 */
[----:B------:R-:W2:Y:S01]  /*20970*/  LDL.64 R18, [R1+0x3918] ;  /* 0x0039180001127983 */ /* 0x000ea20000100a00 */
[----:B---3--:R-:W-:Y:S02]  /*20980*/  DADD R20, R20, -R20 ;  /* 0x0000000014147229 */ /* 0x008fe40000000814 */
[----:B----4-:R-:W-:Y:S02]  /*20990*/  DADD R16, R16, -R16 ;  /* 0x0000000010107229 */ /* 0x010fe40000000810 */
[----:B-----5:R-:W-:-:S04]  /*209a0*/  DADD R24, R24, -R24 ;  /* 0x0000000018187229 */ /* 0x020fc80000000818 */
[----:B------:R-:W-:Y:S02]  /*209b0*/  DMUL R20, R20, R2 ;  /* 0x0000000214147228 */ /* 0x000fe40000000000 */
[----:B------:R-:W-:Y:S02]  /*209c0*/  DADD R34, R34, -R34 ;  /* 0x0000000022227229 */ /* 0x000fe40000000822 */
[----:B------:R-:W-:Y:S02]  /*209d0*/  DMUL R52, R52, R142 ;  /* 0x0000008e34347228 */ /* 0x000fe40000000000 */
[-C--:B------:R-:W-:Y:S02]  /*209e0*/  DMUL R142, R16, R2.reuse ;  /* 0x00000002108e7228 */ /* 0x080fe40000000000 */
[----:B------:R-:W-:Y:S01]  /*209f0*/  DMUL R16, R24, R2 ;  /* 0x0000000218107228 */ /* 0x000fe20000000000 */
[----:B------:R0:W-:Y:S01]  /*20a00*/  STL.64 [R1+0x4420], R20 ;  /* 0x0044201401007387 */ /* 0x0001e20000100a00 */
[----:B------:R-:W-:-:S02]  /*20a10*/  DADD R54, R54, -R54 ;  /* 0x0000000036367229 */ /* 0x000fc40000000836 */
[----:B------:R-:W-:-:S03]  /*20a20*/  DADD R58, R58, -R58 ;  /* 0x000000003a3a7229 */ /* 0x000fc6000000083a */
[----:B------:R1:W-:Y:S01]  /*20a30*/  STL.64 [R1+0x4410], R16 ;  /* 0x0044101001007387 */ /* 0x0003e20000100a00 */
[-C--:B0-----:R-:W-:Y:S02]  /*20a40*/  DMUL R20, R46, R2.reuse ;  /* 0x000000022e147228 */ /* 0x081fe40000000000 */
[----:B------:R-:W-:Y:S02]  /*20a50*/  DADD R50, R50, -R50 ;  /* 0x0000000032327229 */ /* 0x000fe40000000832 */
[----:B-1----:R-:W-:-:S03]  /*20a60*/  DMUL R16, R48, R2 ;  /* 0x0000000230107228 */ /* 0x002fc60000000000 */
[----:B------:R0:W-:Y:S01]  /*20a70*/  STL.64 [R1+0x4400], R20 ;  /* 0x0044001401007387 */ /* 0x0001e20000100a00 */
[----:B------:R-:W-:Y:S02]  /*20a80*/  DMUL R38, R38, R66 ;  /* 0x0000004226267228 */ /* 0x000fe40000000000 */
[----:B------:R-:W-:Y:S02]  /*20a90*/  DMUL R24, R34, R2 ;  /* 0x0000000222187228 */ /* 0x000fe40000000000 */
[----:B------:R-:W-:Y:S01]  /*20aa0*/  DADD R66, R64, -R64 ;  /* 0x0000000040427229 */ /* 0x000fe20000000840 */
[----:B------:R1:W-:Y:S01]  /*20ab0*/  STL.64 [R1+0x43e0], R16 ;  /* 0x0043e01001007387 */ /* 0x0003e20000100a00 */
[----:B------:R-:W-:Y:S02]  /*20ac0*/  DMUL R42, R42, R68 ;  /* 0x000000442a2a7228 */ /* 0x000fe40000000000 */
[----:B------:R-:W-:Y:S02]  /*20ad0*/  DADD R68, R56, -R56 ;  /* 0x0000000038447229 */ /* 0x000fe40000000838 */
[----:B0-----:R-:W-:Y:S01]  /*20ae0*/  DMUL R20, R54, R2 ;  /* 0x0000000236147228 */ /* 0x001fe20000000000 */
[----:B------:R0:W-:Y:S01]  /*20af0*/  STL.64 [R1+0x4408], R24 ;  /* 0x0044081801007387 */ /* 0x0001e20000100a00 */
[----:B------:R-:W-:-:S02]  /*20b00*/  DADD R60, R60, -R60 ;  /* 0x000000003c3c7229 */ /* 0x000fc4000000083c */
[----:B------:R-:W-:Y:S01]  /*20b10*/  DADD R72, R40, -R40 ;  /* 0x0000000028487229 */ /* 0x000fe20000000828 */
[----:B------:R-:W3:Y:S01]  /*20b20*/  LDL.64 R56, [R1+0x3ca8] ;  /* 0x003ca80001387983 */ /* 0x000ee20000100a00 */
[----:B-1----:R-:W-:-:S03]  /*20b30*/  DMUL R16, R58, R2 ;  /* 0x000000023a107228 */ /* 0x002fc60000000000 */
[----:B------:R1:W-:Y:S01]  /*20b40*/  STL.64 [R1+0x4280], R20 ;  /* 0x0042801401007387 */ /* 0x0003e20000100a00 */
[----:B0-----:R-:W-:-:S03]  /*20b50*/  DMUL R24, R50, R2 ;  /* 0x0000000232187228 */ /* 0x001fc60000000000 */
[----:B------:R0:W-:Y:S04]  /*20b60*/  STL.64 [R1+0x4370], R16 ;  /* 0x0043701001007387 */ /* 0x0001e80000100a00 */
[----:B------:R-:W4:Y:S01]  /*20b70*/  LDL.64 R40, [R1+0x3370] ;  /* 0x0033700001287983 */ /* 0x000f220000100a00 */
[----:B-1----:R-:W-:-:S03]  /*20b80*/  DMUL R20, R66, R2 ;  /* 0x0000000242147228 */ /* 0x002fc60000000000 */
[----:B------:R1:W-:Y:S01]  /*20b90*/  STL.64 [R1+0x43d8], R24 ;  /* 0x0043d81801007387 */ /* 0x0003e20000100a00 */
[----:B0-----:R-:W-:-:S03]  /*20ba0*/  DMUL R16, R68, R2 ;  /* 0x0000000244107228 */ /* 0x001fc60000000000 */
[----:B------:R-:W5:Y:S01]  /*20bb0*/  LDL.64 R64, [R1+0x3940] ;  /* 0x0039400001407983 */ /* 0x000f620000100a00 */
[----:B------:R-:W-:Y:S02]  /*20bc0*/  DMUL R136, R80, R82 ;  /* 0x0000005250887228 */ /* 0x000fe40000000000 */
[----:B------:R-:W-:Y:S01]  /*20bd0*/  DADD R80, R14, -R14 ;  /* 0x000000000e507229 */ /* 0x000fe2000000080e */
[----:B------:R0:W-:Y:S01]  /*20be0*/  STL.64 [R1+0x4358], R20 ;  /* 0x0043581401007387 */ /* 0x0001e20000100a00 */
[----:B-1----:R-:W-:-:S03]  /*20bf0*/  DMUL R24, R60, R2 ;  /* 0x000000023c187228 */ /* 0x002fc60000000000 */
[----:B------:R1:W-:Y:S01]  /*20c00*/  STL.64 [R1+0x4350], R16 ;  /* 0x0043501001007387 */ /* 0x0003e20000100a00 */
[----:B------:R-:W-:Y:S02]  /*20c10*/  DADD R86, R86, -R86 ;  /* 0x0000000056567229 */ /* 0x000fe40000000856 */
[----:B------:R-:W-:Y:S01]  /*20c20*/  DMUL R8, R8, -1000000 ;  /* 0xc12e848008087828 */ /* 0x000fe20000000000 */
[----:B------:R-:W5:Y:S01]  /*20c30*/  LDL.64 R14, [R1+0x3160] ;  /* 0x00316000010e7983 */ /* 0x000f620000100a00 */
[----:B0-----:R-:W-:-:S03]  /*20c40*/  DMUL R20, R72, R2 ;  /* 0x0000000248147228 */ /* 0x001fc60000000000 */
[----:B------:R0:W-:Y:S01]  /*20c50*/  STL.64 [R1+0x4360], R24 ;  /* 0x0043601801007387 */ /* 0x0001e20000100a00 */
[----:B-1----:R-:W-:-:S03]  /*20c60*/  DMUL R16, R74, R2 ;  /* 0x000000024a107228 */ /* 0x002fc60000000000 */
[----:B------:R1:W-:Y:S01]  /*20c70*/  STL.64 [R1+0x4340], R20 ;  /* 0x0043401401007387 */ /* 0x0003e20000100a00 */
[----:B------:R-:W-:Y:S02]  /*20c80*/  DMUL R10, R158, R10 ;  /* 0x0000000a9e0a7228 */ /* 0x000fe40000000000 */
[-C--:B0-----:R-:W-:Y:S01]  /*20c90*/  DMUL R24, R70, R2.reuse ;  /* 0x0000000246187228 */ /* 0x081fe20000000000 */
[----:B------:R0:W-:Y:S01]  /*20ca0*/  STL.64 [R1+0x4338], R16 ;  /* 0x0043381001007387 */ /* 0x0001e20000100a00 */
[----:B------:R-:W-:Y:S02]  /*20cb0*/  DADD R84, R84, -R84 ;  /* 0x0000000054547229 */ /* 0x000fe40000000854 */
[----:B-1----:R-:W-:-:S03]  /*20cc0*/  DMUL R20, R80, R2 ;  /* 0x0000000250147228 */ /* 0x002fc60000000000 */
[----:B------:R1:W-:Y:S01]  /*20cd0*/  STL.64 [R1+0x4348], R24 ;  /* 0x0043481801007387 */ /* 0x0003e20000100a00 */
[----:B------:R-:W-:Y:S02]  /*20ce0*/  DADD R92, R92, -R92 ;  /* 0x000000005c5c7229 */ /* 0x000fe4000000085c */
[----:B0-----:R-:W-:Y:S01]  /*20cf0*/  DMUL R16, R78, R2 ;  /* 0x000000024e107228 */ /* 0x001fe20000000000 */
[----:B------:R0:W-:Y:S01]  /*20d00*/  STL.64 [R1+0x4320], R20 ;  /* 0x0043201401007387 */ /* 0x0001e20000100a00 */
[----:B------:R-:W-:-:S03]  /*20d10*/  DADD R90, R90, -R90 ;  /* 0x000000005a5a7229 */ /* 0x000fc6000000085a */
[----:B-1----:R-:W5:Y:S01]  /*20d20*/  LDL.64 R24, [R1+0x3310] ;  /* 0x0033100001187983 */ /* 0x002f620000100a00 */
[----:B------:R-:W-:-:S03]  /*20d30*/  DFMA R120, R140, R120, R8 ;  /* 0x000000788c78722b */ /* 0x000fc60000000008 */
[----:B------:R1:W-:Y:S01]  /*20d40*/  STL.64 [R1+0x4328], R16 ;  /* 0x0043281001007387 */ /* 0x0003e20000100a00 */
[----:B0-----:R-:W-:-:S03]  /*20d50*/  DMUL R20, R86, R2 ;  /* 0x0000000256147228 */ /* 0x001fc60000000000 */
[----:B------:R-:W5:Y:S01]  /*20d60*/  LDL.64 R8, [R1+0x3cb8] ;  /* 0x003cb80001087983 */ /* 0x000f620000100a00 */
[----:B------:R-:W-:Y:S02]  /*20d70*/  DFMA R122, R158, R10, -R122 ;  /* 0x0000000a9e7a722b */ /* 0x000fe4000000087a */
[----:B------:R-:W-:Y:S01]  /*20d80*/  DADD R82, R12, -R12 ;  /* 0x000000000c527229 */ /* 0x000fe2000000080c */
[----:B------:R-:W5:Y:S01]  /*20d90*/  LDL.64 R10, [R1+0x3300] ;  /* 0x00330000010a7983 */ /* 0x000f620000100a00 */
[----:B-1----:R-:W-:-:S03]  /*20da0*/  DMUL R16, R84, R2 ;  /* 0x0000000254107228 */ /* 0x002fc60000000000 */
[----:B------:R-:W5:Y:S01]  /*20db0*/  LDL.64 R12, [R1+0x3cb0] ;  /* 0x003cb000010c7983 */ /* 0x000f620000100a00 */
[----:B------:R-:W-:-:S03]  /*20dc0*/  DADD R98, R98, -R98 ;  /* 0x0000000062627229 */ /* 0x000fc60000000862 */
[----:B------:R0:W-:Y:S01]  /*20dd0*/  STL.64 [R1+0x4308], R20 ;  /* 0x0043081401007387 */ /* 0x0001e20000100a00 */
[-C--:B------:R-:W-:Y:S02]  /*20de0*/  DMUL R34, R76, R2.reuse ;  /* 0x000000024c227228 */ /* 0x080fe40000000000 */
[----:B------:R-:W-:Y:S01]  /*20df0*/  DADD R96, R96, -R96 ;  /* 0x0000000060607229 */ /* 0x000fe20000000860 */
[----:B------:R1:W-:Y:S01]  /*20e00*/  STL.64 [R1+0x4310], R16 ;  /* 0x0043101001007387 */ /* 0x0003e20000100a00 */
[-C--:B0-----:R-:W-:Y:S02]  /*20e10*/  DMUL R20, R92, R2.reuse ;  /* 0x000000025c147228 */ /* 0x081fe40000000000 */
[----:B-1----:R-:W-:Y:S01]  /*20e20*/  DMUL R16, R90, R2 ;  /* 0x000000025a107228 */ /* 0x002fe20000000000 */
[----:B------:R0:W-:Y:S01]  /*20e30*/  STL.64 [R1+0x4330], R34 ;  /* 0x0043302201007387 */ /* 0x0001e20000100a00 */
[----:B------:R-:W-:-:S03]  /*20e40*/  DADD R104, R104, -R104 ;  /* 0x0000000068687229 */ /* 0x000fc60000000868 */
[----:B------:R1:W-:Y:S01]  /*20e50*/  STL.64 [R1+0x42f0], R20 ;  /* 0x0042f01401007387 */ /* 0x0003e20000100a00 */
[----:B------:R-:W-:Y:S02]  /*20e60*/  DADD R88, R88, -R88 ;  /* 0x0000000058587229 */ /* 0x000fe40000000858 */
[----:B------:R-:W-:Y:S01]  /*20e70*/  DADD R102, R102, -R102 ;  /* 0x0000000066667229 */ /* 0x000fe20000000866 */
[----:B------:R1:W-:Y:S01]  /*20e80*/  STL.64 [R1+0x42f8], R16 ;  /* 0x0042f81001007387 */ /* 0x0003e20000100a00 */
[-C--:B0-----:R-:W-:Y:S02]  /*20e90*/  DMUL R34, R82, R2.reuse ;  /* 0x0000000252227228 */ /* 0x081fe40000000000 */
[-C--:B-1----:R-:W-:Y:S02]  /*20ea0*/  DMUL R20, R98, R2.reuse ;  /* 0x0000000262147228 */ /* 0x082fe40000000000 */
[----:B------:R-:W-:Y:S02]  /*20eb0*/  DADD R110, R110, -R110 ;  /* 0x000000006e6e7229 */ /* 0x000fe4000000086e */
[----:B------:R-:W-:Y:S01]  /*20ec0*/  DMUL R16, R96, R2 ;  /* 0x0000000260107228 */ /* 0x000fe20000000000 */
[----:B------:R0:W-:Y:S01]  /*20ed0*/  STL.64 [R1+0x4318], R34 ;  /* 0x0043182201007387 */ /* 0x0001e20000100a00 */
[----:B------:R-:W-:-:S03]  /*20ee0*/  DADD R94, R94, -R94 ;  /* 0x000000005e5e7229 */ /* 0x000fc6000000085e */
[----:B------:R1:W-:Y:S01]  /*20ef0*/  STL.64 [R1+0x42d8], R20 ;  /* 0x0042d81401007387 */ /* 0x0003e20000100a00 */
[----:B------:R-:W-:-:S03]  /*20f00*/  DADD R108, R108, -R108 ;  /* 0x000000006c6c7229 */ /* 0x000fc6000000086c */
[----:B------:R1:W-:Y:S01]  /*20f10*/  STL.64 [R1+0x42e0], R16 ;  /* 0x0042e01001007387 */ /* 0x0003e20000100a00 */
[----:B0-----:R-:W-:-:S03]  /*20f20*/  DMUL R34, R88, R2 ;  /* 0x0000000258227228 */ /* 0x001fc60000000000 */
[----:B------:R-:W5:Y:S01]  /*20f30*/  LDL.64 R98, [R1+0x33e8] ;  /* 0x0033e80001627983 */ /* 0x000f620000100a00 */
[----:B-1----:R-:W-:-:S03]  /*20f40*/  DMUL R20, R104, R2 ;  /* 0x0000000268147228 */ /* 0x002fc60000000000 */
[----:B------:R-:W5:Y:S01]  /*20f50*/  LDL.64 R96, [R1+0x4260] ;  /* 0x0042600001607983 */ /* 0x000f620000100a00 */
[----:B------:R-:W-:Y:S02]  /*20f60*/  DMUL R16, R102, R2 ;  /* 0x0000000266107228 */ /* 0x000fe40000000000 */
[----:B------:R-:W-:Y:S01]  /*20f70*/  DMUL R6, R138, R30 ;  /* 0x0000001e8a067228 */ /* 0x000fe20000000000 */
[----:B------:R0:W-:Y:S01]  /*20f80*/  STL.64 [R1+0x42c0], R20 ;  /* 0x0042c01401007387 */ /* 0x0001e20000100a00 */
[----:B------:R-:W-:Y:S02]  /*20f90*/  DMUL R4, R132, R4 ;  /* 0x0000000484047228 */ /* 0x000fe40000000000 */
[----:B------:R-:W-:Y:S01]  /*20fa0*/  DADD R100, R100, -R100 ;  /* 0x0000000064647229 */ /* 0x000fe20000000864 */
[----:B------:R1:W-:Y:S01]  /*20fb0*/  STL.64 [R1+0x4300], R34 ;  /* 0x0043002201007387 */ /* 0x0003e20000100a00 */
[----:B------:R-:W-:Y:S02]  /*20fc0*/  DADD R70, R136, -R136 ;  /* 0x0000000088467229 */ /* 0x000fe40000000888 */
[----:B------:R-:W-:Y:S01]  /*20fd0*/  DADD R114, R114, -R114 ;  /* 0x0000000072727229 */ /* 0x000fe20000000872 */
[----:B------:R1:W-:Y:S01]  /*20fe0*/  STL.64 [R1+0x42c8], R16 ;  /* 0x0042c81001007387 */ /* 0x0003e20000100a00 */
[----:B------:R-:W-:-:S02]  /*20ff0*/  DADD R116, R116, -R116 ;  /* 0x0000000074747229 */ /* 0x000fc40000000874 */
[-C--:B0-----:R-:W-:Y:S01]  /*21000*/  DMUL R20, R110, R2.reuse ;  /* 0x000000026e147228 */ /* 0x081fe20000000000 */
[----:B------:R-:W5:Y:S01]  /*21010*/  LDL.64 R102, [R1+0x4258] ;  /* 0x0042580001667983 */ /* 0x000f620000100a00 */
[----:B-1----:R-:W-:-:S03]  /*21020*/  DMUL R34, R94, R2 ;  /* 0x000000025e227228 */ /* 0x002fc60000000000 */
[----:B------:R-:W5:Y:S01]  /*21030*/  LDL.64 R110, [R1+0x3340] ;  /* 0x00334000016e7983 */ /* 0x000f620000100a00 */
[----:B------:R-:W-:Y:S02]  /*21040*/  DMUL R16, R108, R2 ;  /* 0x000000026c107228 */ /* 0x000fe40000000000 */
[----:B------:R-:W-:Y:S01]  /*21050*/  DFMA R126, R158, R126, R6 ;  /* 0x0000007e9e7e722b */ /* 0x000fe20000000006 */
[----:B------:R0:W-:Y:S01]  /*21060*/  STL.64 [R1+0x42e8], R34 ;  /* 0x0042e82201007387 */ /* 0x0001e20000100a00 */
[----:B------:R-:W-:Y:S02]  /*21070*/  DFMA R128, R132, R128, -R4 ;  /* 0x000000808480722b */ /* 0x000fe40000000804 */
[----:B------:R-:W-:Y:S01]  /*21080*/  DMUL R92, R70, R2 ;  /* 0x00000002465c7228 */ /* 0x000fe20000000000 */
[----:B------:R-:W5:Y:S01]  /*21090*/  LDL.64 R4, [R1+0x3c98] ;  /* 0x003c980001047983 */ /* 0x000f620000100a00 */
[----:B------:R-:W-:-:S03]  /*210a0*/  DMUL R36, R36, R162 ;  /* 0x000000a224247228 */ /* 0x000fc60000000000 */
[----:B------:R-:W5:Y:S01]  /*210b0*/  LDL.64 R6, [R1+0x32f0] ;  /* 0x0032f00001067983 */ /* 0x000f620000100a00 */
[----:B0-----:R-:W-:-:S03]  /*210c0*/  DMUL R34, R100, R2 ;  /* 0x0000000264227228 */ /* 0x001fc60000000000 */
[----:B------:R0:W-:Y:S04]  /*210d0*/  STL.64 [R1+0x42b0], R16 ;  /* 0x0042b01001007387 */ /* 0x0001e80000100a00 */
[----:B------:R1:W-:Y:S04]  /*210e0*/  STL.64 [R1+0x42a8], R20 ;  /* 0x0042a81401007387 */ /* 0x0003e80000100a00 */
[----:B------:R-:W5:Y:S01]  /*210f0*/  LDL.64 R100, [R1+0x33e0] ;  /* 0x0033e00001647983 */ /* 0x000f620000100a00 */
[----:B0-----:R-:W-:-:S03]  /*21100*/  DMUL R16, R114, R2 ;  /* 0x0000000272107228 */ /* 0x001fc60000000000 */
[----:B------:R-:W5:Y:S01]  /*21110*/  LDL.64 R94, [R1+0x33f0] ;  /* 0x0033f000015e7983 */ /* 0x000f620000100a00 */
[----:B-1----:R-:W-:-:S03]  /*21120*/  DMUL R20, R116, R2 ;  /* 0x0000000274147228 */ /* 0x002fc60000000000 */
[----:B------:R0:W-:Y:S01]  /*21130*/  STL.64 [R1+0x4468], R92 ;  /* 0x0044685c01007387 */ /* 0x0001e20000100a00 */
[----:B------:R-:W-:-:S03]  /*21140*/  DMUL R26, R26, R172 ;  /* 0x000000ac1a1a7228 */ /* 0x000fc60000000000 */
[----:B------:R1:W-:Y:S04]  /*21150*/  STL.64 [R1+0x4298], R16 ;  /* 0x0042981001007387 */ /* 0x0003e80000100a00 */
[----:B------:R2:W-:Y:S04]  /*21160*/  STL.64 [R1+0x4290], R20 ;  /* 0x0042901401007387 */ /* 0x0005e80000100a00 */
[----:B0-----:R-:W5:Y:S01]  /*21170*/  LDL.64 R92, [R1+0x4270] ;  /* 0x00427000015c7983 */ /* 0x001f620000100a00 */
[----:B-1----:R-:W-:Y:S02]  /*21180*/  DMUL R16, R36, R152 ;  /* 0x0000009824107228 */ /* 0x002fe40000000000 */
[----:B--2---:R-:W-:-:S08]  /*21190*/  DMUL R18, R152, R18 ;  /* 0x0000001298127228 */ /* 0x004fd00000000000 */
[----:B------:R-:W-:Y:S02]  /*211a0*/  DMUL R20, R18, R134 ;  /* 0x0000008612147228 */ /* 0x000fe40000000000 */
[----:B------:R-:W-:Y:S02]  /*211b0*/  DMUL R48, R160, R26 ;  /* 0x0000001aa0307228 */ /* 0x000fe40000000000 */
[----:B------:R-:W-:-:S04]  /*211c0*/  DADD R74, R16, -R16 ;  /* 0x00000000104a7229 */ /* 0x000fc80000000810 */
[--C-:B------:R-:W-:Y:S02]  /*211d0*/  DADD R78, R16, R20.reuse ;  /* 0x00000000104e7229 */ /* 0x100fe40000000014 */
[----:B------:R-:W-:Y:S02]  /*211e0*/  DADD R20, R20, -R20 ;  /* 0x0000000014147229 */ /* 0x000fe40000000814 */
[----:B------:R-:W-:Y:S02]  /*211f0*/  DADD R76, R122, -R122 ;  /* 0x000000007a4c7229 */ /* 0x000fe4000000087a */
[----:B------:R-:W-:Y:S02]  /*21200*/  DADD R82, R48, -R48 ;  /* 0x0000000030527229 */ /* 0x000fe40000000830 */
[-C--:B------:R-:W-:Y:S02]  /*21210*/  DMUL R70, R74, R2.reuse ;  /* 0x000000024a467228 */ /* 0x080fe40000000000 */
[----:B------:R-:W-:-:S05]  /*21220*/  DMUL R20, R20, R2 ;  /* 0x0000000214147228 */ /* 0x000fca0000000000 */
[----:B------:R0:W-:Y:S04]  /*21230*/  STL.64 [R1+0x3d40], R70 ;  /* 0x003d404601007387 */ /* 0x0001e80000100a00 */
[----:B------:R1:W-:Y:S01]  /*21240*/  STL.64 [R1+0x3d30], R20 ;  /* 0x003d301401007387 */ /* 0x0003e20000100a00 */
[----:B0-----:R-:W-:-:S03]  /*21250*/  DMUL R70, R76, R2 ;  /* 0x000000024c467228 */ /* 0x001fc60000000000 */
[----:B------:R-:W2:Y:S01]  /*21260*/  LDL.64 R76, [R1+0x33f8] ;  /* 0x0033f800014c7983 */ /* 0x000ea20000100a00 */
[----:B-1----:R-:W-:-:S03]  /*21270*/  DMUL R20, R82, R2 ;  /* 0x0000000252147228 */ /* 0x002fc60000000000 */
[----:B------:R-:W2:Y:S01]  /*21280*/  LDL.64 R82, [R1+0x4268] ;  /* 0x0042680001527983 */ /* 0x000ea20000100a00 */
[----:B------:R-:W-:Y:S02]  /*21290*/  DADD R106, R106, -R106 ;  /* 0x000000006a6a7229 */ /* 0x000fe4000000086a */
[----:B------:R-:W-:Y:S01]  /*212a0*/  DADD R112, R112, -R112 ;  /* 0x0000000070707229 */ /* 0x000fe20000000870 */
[----:B------:R0:W-:Y:S01]  /*212b0*/  STL.64 [R1+0x42d0], R34 ;  /* 0x0042d02201007387 */ /* 0x0001e20000100a00 */
[----:B------:R-:W-:-:S04]  /*212c0*/  DADD R118, R118, -R118 ;  /* 0x0000000076767229 */ /* 0x000fc80000000876 */
[----:B0-----:R-:W-:-:S07]  /*212d0*/  DMUL R34, R106, R2 ;  /* 0x000000026a227228 */ /* 0x001fce0000000000 */
[----:B------:R0:W-:Y:S02]  /*212e0*/  STL.64 [R1+0x42b8], R34 ;  /* 0x0042b82201007387 */ /* 0x0001e40000100a00 */
[----:B0-----:R-:W-:Y:S02]  /*212f0*/  DMUL R34, R112, R2 ;  /* 0x0000000270227228 */ /* 0x001fe40000000000 */
[----:B----4-:R-:W-:-:S05]  /*21300*/  DMUL R40, R40, R168 ;  /* 0x000000a828287228 */ /* 0x010fca0000000000 */
[----:B------:R0:W-:Y:S01]  /*21310*/  STL.64 [R1+0x42a0], R34 ;  /* 0x0042a02201007387 */ /* 0x0001e20000100a00 */
[----:B------:R-:W-:Y:S02]  /*21320*/  DMUL R22, R22, R166 ;  /* 0x000000a616167228 */ /* 0x000fe40000000000 */
[----:B0-----:R-:W-:-:S07]  /*21330*/  DMUL R34, R118, R2 ;  /* 0x0000000276227228 */ /* 0x001fce0000000000 */
[----:B------:R0:W-:Y:S01]  /*21340*/  STL.64 [R1+0x4288], R34 ;  /* 0x0042882201007387 */ /* 0x0001e20000100a00 */
[----:B------:R-:W-:Y:S02]  /*21350*/  DMUL R66, R22, R140 ;  /* 0x0000008c16427228 */ /* 0x000fe40000000000 */
[----:B0-----:R-:W-:Y:S01]  /*21360*/  DMUL R34, R162, R40 ;  /* 0x00000028a2227228 */ /* 0x001fe20000000000 */
[----:B------:R-:W-:Y:S01]  /*21370*/  UMOV UR4, 0xd9d7bdbb ;  /* 0xd9d7bdbb00047882 */ /* 0x000fe20000000000 */
[----:B------:R-:W-:-:S06]  /*21380*/  UMOV UR5, 0x3dcb7cdf ;  /* 0x3dcb7cdf00057882 */ /* 0x000fcc0000000000 */
[----:B------:R-:W-:Y:S01]  /*21390*/  DADD R34, R34, -R34 ;  /* 0x0000000022227229 */ /* 0x000fe20000000822 */
[----:B------:R0:W-:Y:S01]  /*213a0*/  STL.64 [R1+0x4460], R20 ;  /* 0x0044601401007387 */ /* 0x0001e20000100a00 */
[----:B---3--:R-:W-:Y:S02]  /*213b0*/  DMUL R56, R56, R146 ;  /* 0x0000009238387228 */ /* 0x008fe40000000000 */
[----:B------:R-:W-:Y:S02]  /*213c0*/  DMUL R124, R134, R124 ;  /* 0x0000007c867c7228 */ /* 0x000fe40000000000 */
[----:B-----5:R-:W-:Y:S02]  /*213d0*/  DMUL R86, R24, UR4 ;  /* 0x0000000418567c28 */ /* 0x020fe40008000000 */
[----:B------:R-:W-:Y:S02]  /*213e0*/  DMUL R24, R162, R32 ;  /* 0x00000020a2187228 */ /* 0x000fe40000000000 */
[----:B------:R-:W-:-:S02]  /*213f0*/  DADD R66, R66, -R66 ;  /* 0x0000000042427229 */ /* 0x000fc40000000842 */
[----:B0-----:R-:W-:Y:S02]  /*21400*/  DMUL R20, R34, R2 ;  /* 0x0000000222147228 */ /* 0x001fe40000000000 */
[----:B------:R-:W-:Y:S02]  /*21410*/  DMUL R58, R162, R56 ;  /* 0x00000038a23a7228 */ /* 0x000fe40000000000 */
[----:B------:R-:W-:-:S03]  /*21420*/  DMUL R8, R10, R8 ;  /* 0x000000080a087228 */ /* 0x000fc60000000000 */
[----:B------:R0:W-:Y:S01]  /*21430*/  STL.64 [R1+0x4430], R20 ;  /* 0x0044301401007387 */ /* 0x0001e20000100a00 */
[----:B------:R-:W-:Y:S02]  /*21440*/  DADD R48, R124, -R124 ;  /* 0x000000007c307229 */ /* 0x000fe4000000087c */
[----:B------:R-:W-:Y:S02]  /*21450*/  DMUL R10, R10, R12 ;  /* 0x0000000c0a0a7228 */ /* 0x000fe40000000000 */
[C---:B------:R-:W-:Y:S02]  /*21460*/  DMUL R12, R14.reuse, R164 ;  /* 0x000000a40e0c7228 */ /* 0x040fe40000000000 */
[----:B------:R-:W-:Y:S02]  /*21470*/  DMUL R14, R14, R170 ;  /* 0x000000aa0e0e7228 */ /* 0x000fe40000000000 */
[----:B------:R-:W-:Y:S02]  /*21480*/  DMUL R88, R24, 3 ;  /* 0x4008000018587828 */ /* 0x000fe40000000000 */
[----:B------:R-:W-:-:S02]  /*21490*/  DMUL R64, R158, R64 ;  /* 0x000000409e407228 */ /* 0x000fc40000000000 */
[----:B------:R-:W-:Y:S02]  /*214a0*/  DADD R24, R24, -R24 ;  /* 0x0000000018187229 */ /* 0x000fe40000000818 */
[----:B0-----:R-:W-:Y:S02]  /*214b0*/  DMUL R20, R66, R2 ;  /* 0x0000000242147228 */ /* 0x001fe40000000000 */
[C---:B------:R-:W-:Y:S02]  /*214c0*/  DMUL R54, R156.reuse, R10 ;  /* 0x0000000a9c367228 */ /* 0x040fe40000000000 */
[----:B------:R-:W-:Y:S02]  /*214d0*/  DMUL R46, R156, R14 ;  /* 0x0000000e9c2e7228 */ /* 0x000fe40000000000 */
[----:B------:R-:W-:Y:S01]  /*214e0*/  DMUL R90, R162, R52 ;  /* 0x00000034a25a7228 */ /* 0x000fe20000000000 */
[----:B------:R0:W-:Y:S01]  /*214f0*/  STL.64 [R1+0x3d28], R20 ;  /* 0x003d281401007387 */ /* 0x0001e20000100a00 */
[----:B------:R-:W-:-:S02]  /*21500*/  DADD R58, R58, -R58 ;  /* 0x000000003a3a7229 */ /* 0x000fc4000000083a */
[----:B------:R-:W-:Y:S02]  /*21510*/  DMUL R34, R48, R2 ;  /* 0x0000000230227228 */ /* 0x000fe40000000000 */
[----:B------:R-:W-:Y:S02]  /*21520*/  DMUL R50, R134, R64 ;  /* 0x0000004086327228 */ /* 0x000fe40000000000 */
[----:B------:R-:W-:Y:S02]  /*21530*/  DMUL R108, R162, R44 ;  /* 0x0000002ca26c7228 */ /* 0x000fe40000000000 */
[----:B0-----:R-:W-:Y:S01]  /*21540*/  DMUL R20, R24, R2 ;  /* 0x0000000218147228 */ /* 0x001fe20000000000 */
[----:B------:R0:W-:Y:S01]  /*21550*/  STL.64 [R1+0x4418], R34 ;  /* 0x0044182201007387 */ /* 0x0001e20000100a00 */
[C---:B------:R-:W-:Y:S02]  /*21560*/  DFMA R80, R154.reuse, R8, R54 ;  /* 0x000000089a50722b */ /* 0x040fe40000000036 */
[----:B------:R-:W-:-:S02]  /*21570*/  DFMA R54, R154, R12, R46 ;  /* 0x0000000c9a36722b */ /* 0x000fc4000000002e */
[----:B------:R-:W-:Y:S01]  /*21580*/  DMUL R28, R28, R178 ;  /* 0x000000b21c1c7228 */ /* 0x000fe20000000000 */
[----:B------:R1:W-:Y:S01]  /*21590*/  STL.64 [R1+0x4380], R20 ;  /* 0x0043801401007387 */ /* 0x0003e20000100a00 */
[----:B------:R-:W-:Y:S02]  /*215a0*/  DFMA R46, -R132, R130, R90 ;  /* 0x00000082842e722b */ /* 0x000fe4000000015a */
[----:B------:R-:W-:Y:S02]  /*215b0*/  DMUL R104, R162, R38 ;  /* 0x00000026a2687228 */ /* 0x000fe40000000000 */
[----:B0-----:R-:W-:Y:S02]  /*215c0*/  DMUL R34, R58, R2 ;  /* 0x000000023a227228 */ /* 0x001fe40000000000 */
[----:B------:R-:W-:Y:S02]  /*215d0*/  DADD R68, R136, R136 ;  /* 0x0000000088447229 */ /* 0x000fe40000000088 */
[----:B------:R-:W-:-:S02]  /*215e0*/  DMUL R106, R162, R42 ;  /* 0x0000002aa26a7228 */ /* 0x000fc40000000000 */
[----:B------:R-:W-:Y:S02]  /*215f0*/  DADD R50, R50, -R50 ;  /* 0x0000000032327229 */ /* 0x000fe40000000832 */
[----:B-1----:R-:W-:Y:S01]  /*21600*/  DADD R20, R108, -R108 ;  /* 0x000000006c147229 */ /* 0x002fe2000000086c */
[----:B------:R0:W-:Y:S01]  /*21610*/  STL.64 [R1+0x43c0], R70 ;  /* 0x0043c04601007387 */ /* 0x0001e20000100a00 */
[----:B------:R-:W-:Y:S02]  /*21620*/  DMUL R84, R162, R28 ;  /* 0x0000001ca2547228 */ /* 0x000fe40000000000 */
[----:B------:R-:W-:Y:S01]  /*21630*/  DMUL R16, R134, R86 ;  /* 0x0000005686107228 */ /* 0x000fe20000000000 */
[----:B------:R1:W-:Y:S01]  /*21640*/  STL.64 [R1+0x3d20], R34 ;  /* 0x003d202201007387 */ /* 0x0003e20000100a00 */
[----:B------:R-:W-:Y:S02]  /*21650*/  DADD R68, R68, -R68 ;  /* 0x0000000044447229 */ /* 0x000fe40000000844 */
[----:B------:R-:W-:-:S02]  /*21660*/  DMUL R50, R50, R2 ;  /* 0x0000000232327228 */ /* 0x000fc40000000000 */
[----:B------:R-:W-:Y:S02]  /*21670*/  DADD R24, R106, -R106 ;  /* 0x000000006a187229 */ /* 0x000fe4000000086a */
[----:B0-----:R-:W-:Y:S02]  /*21680*/  DADD R70, R46, -R46 ;  /* 0x000000002e467229 */ /* 0x001fe4000000082e */
[----:B------:R-:W-:Y:S02]  /*21690*/  DADD R46, R104, -R104 ;  /* 0x00000000682e7229 */ /* 0x000fe40000000868 */
[----:B------:R-:W-:Y:S01]  /*216a0*/  DMUL R48, R20, R2 ;  /* 0x0000000214307228 */ /* 0x000fe20000000000 */
[----:B------:R0:W-:Y:S01]  /*216b0*/  STL.64 [R1+0x4448], R50 ;  /* 0x0044483201007387 */ /* 0x0001e20000100a00 */
[----:B------:R-:W-:Y:S02]  /*216c0*/  DFMA R84, R84, R196, R16 ;  /* 0x000000c45454722b */ /* 0x000fe40000000010 */
[----:B------:R-:W-:-:S02]  /*216d0*/  DADD R72, R120, -R120 ;  /* 0x0000000078487229 */ /* 0x000fc40000000878 */
[----:B-1----:R-:W-:Y:S01]  /*216e0*/  DMUL R34, R110, R150 ;  /* 0x000000966e227228 */ /* 0x002fe20000000000 */
[----:B------:R1:W-:Y:S01]  /*216f0*/  STL.64 [R1+0x43b0], R48 ;  /* 0x0043b03001007387 */ /* 0x0003e20000100a00 */
[-C--:B0-----:R-:W-:Y:S02]  /*21700*/  DMUL R50, R68, R2.reuse ;  /* 0x0000000244327228 */ /* 0x081fe40000000000 */
[----:B------:R-:W-:-:S04]  /*21710*/  DMUL R20, R24, R2 ;  /* 0x0000000218147228 */ /* 0x000fc80000000000 */
[----:B------:R-:W-:Y:S02]  /*21720*/  DFMA R58, R152, R34, -R16 ;  /* 0x00000022983a722b */ /* 0x000fe40000000810 */
[----:B------:R-:W-:Y:S02]  /*21730*/  DMUL R16, R46, R2 ;  /* 0x000000022e107228 */ /* 0x000fe40000000000 */
[----:B------:R-:W-:Y:S02]  /*21740*/  DMUL R4, R4, R6 ;  /* 0x0000000604047228 */ /* 0x000fe40000000000 */
[----:B------:R-:W-:Y:S02]  /*21750*/  DMUL R6, R6, R148 ;  /* 0x0000009406067228 */ /* 0x000fe40000000000 */
[----:B-1----:R-:W-:Y:S01]  /*21760*/  DMUL R48, R96, R98 ;  /* 0x0000006260307228 */ /* 0x002fe20000000000 */
[----:B------:R-:W-:Y:S01]  /*21770*/  STL.64 [R1+0x3d68], R50 ;  /* 0x003d683201007387 */ /* 0x000fe20000100a00 */
[----:B------:R-:W-:-:S02]  /*21780*/  DMUL R72, R72, R2 ;  /* 0x0000000248487228 */ /* 0x000fc40000000000 */
[----:B------:R-:W-:Y:S01]  /*21790*/  DMUL R46, R100, R102 ;  /* 0x00000066642e7228 */ /* 0x000fe20000000000 */
[----:B------:R0:W-:Y:S01]  /*217a0*/  STL.64 [R1+0x43a8], R20 ;  /* 0x0043a81401007387 */ /* 0x0001e20000100a00 */
[----:B------:R-:W-:-:S03]  /*217b0*/  DMUL R60, R138, R6 ;  /* 0x000000068a3c7228 */ /* 0x000fc60000000000 */
[----:B------:R1:W-:Y:S01]  /*217c0*/  STL.64 [R1+0x43a0], R16 ;  /* 0x0043a01001007387 */ /* 0x0003e20000100a00 */
[C---:B0-----:R-:W-:Y:S02]  /*217d0*/  DMUL R20, R162.reuse, R48 ;  /* 0x00000030a2147228 */ /* 0x041fe40000000000 */
[----:B-1----:R-:W-:Y:S02]  /*217e0*/  DMUL R16, R162, R46 ;  /* 0x0000002ea2107228 */ /* 0x002fe40000000000 */
[----:B------:R-:W-:Y:S01]  /*217f0*/  DMUL R50, R92, R94 ;  /* 0x0000005e5c327228 */ /* 0x000fe20000000000 */
[----:B------:R0:W-:Y:S01]  /*21800*/  STL.64 [R1+0x43c8], R72 ;  /* 0x0043c84801007387 */ /* 0x0001e20000100a00 */
[----:B------:R-:W-:-:S03]  /*21810*/  DFMA R60, R158, R4, R60 ;  /* 0x000000049e3c722b */ /* 0x000fc6000000003c */
[----:B------:R1:W-:Y:S01]  /*21820*/  STL.64 [R1+0x4190], R16 ;  /* 0x0041901001007387 */ /* 0x0003e20000100a00 */
[----:B------:R-:W-:-:S03]  /*21830*/  DADD R24, R90, -R90 ;  /* 0x000000005a187229 */ /* 0x000fc6000000085a */
[----:B------:R3:W-:Y:S01]  /*21840*/  STL.64 [R1+0x41b0], R20 ;  /* 0x0041b01401007387 */ /* 0x0007e20000100a00 */
[----:B------:R-:W-:Y:S02]  /*21850*/  DADD R86, R126, -R126 ;  /* 0x000000007e567229 */ /* 0x000fe4000000087e */
[----:B0-----:R-:W-:Y:S02]  /*21860*/  DADD R72, R54, -R54 ;  /* 0x0000000036487229 */ /* 0x001fe40000000836 */
[----:B------:R-:W-:Y:S02]  /*21870*/  DMUL R54, R154, R50 ;  /* 0x000000329a367228 */ /* 0x000fe40000000000 */
[----:B-1----:R-:W-:Y:S02]  /*21880*/  DADD R16, R16, -R16 ;  /* 0x0000000010107229 */ /* 0x002fe40000000810 */
[----:B---3--:R-:W-:-:S03]  /*21890*/  DADD R20, R20, -R20 ;  /* 0x0000000014147229 */ /* 0x008fc60000000814 */
[----:B------:R0:W-:Y:S01]  /*218a0*/  STL.64 [R1+0x41c0], R54 ;  /* 0x0041c03601007387 */ /* 0x0001e20000100a00 */
[----:B------:R-:W-:Y:S02]  /*218b0*/  DADD R68, R60, -R60 ;  /* 0x000000003c447229 */ /* 0x000fe4000000083c */
[-C--:B------:R-:W-:Y:S02]  /*218c0*/  DMUL R16, R16, R2.reuse ;  /* 0x0000000210107228 */ /* 0x080fe40000000000 */
[----:B------:R-:W-:Y:S02]  /*218d0*/  DADD R78, R78, -R78 ;  /* 0x000000004e4e7229 */ /* 0x000fe4000000084e */
[-C--:B------:R-:W-:Y:S02]  /*218e0*/  DMUL R60, R20, R2.reuse ;  /* 0x00000002143c7228 */ /* 0x080fe40000000000 */
[----:B------:R-:W-:Y:S02]  /*218f0*/  DMUL R20, R24, R2 ;  /* 0x0000000218147228 */ /* 0x000fe40000000000 */
[----:B0-----:R-:W-:-:S02]  /*21900*/  DADD R54, R54, -R54 ;  /* 0x0000000036367229 */ /* 0x001fc40000000836 */
[----:B------:R-:W-:Y:S02]  /*21910*/  DADD R80, R80, -R80 ;  /* 0x0000000050507229 */ /* 0x000fe40000000850 */
[----:B------:R-:W-:Y:S01]  /*21920*/  DMUL R24, R86, R2 ;  /* 0x0000000256187228 */ /* 0x000fe20000000000 */
[----:B------:R0:W-:Y:S01]  /*21930*/  STL.64 [R1+0x4398], R16 ;  /* 0x0043981001007387 */ /* 0x0001e20000100a00 */
[----:B------:R-:W-:-:S03]  /*21940*/  DADD R74, R128, -R128 ;  /* 0x00000000804a7229 */ /* 0x000fc60000000880 */
[----:B------:R1:W-:Y:S04]  /*21950*/  STL.64 [R1+0x4378], R20 ;  /* 0x0043781401007387 */ /* 0x0003e80000100a00 */
[----:B------:R-:W-:Y:S01]  /*21960*/  STL.64 [R1+0x4390], R60 ;  /* 0x0043903c01007387 */ /* 0x000fe20000100a00 */
[----:B0-----:R-:W-:-:S03]  /*21970*/  DMUL R16, R54, R2 ;  /* 0x0000000236107228 */ /* 0x001fc60000000000 */
[----:B------:R0:W-:Y:S01]  /*21980*/  STL.64 [R1+0x4440], R24 ;  /* 0x0044401801007387 */ /* 0x0001e20000100a00 */
[-C--:B-1----:R-:W-:Y:S02]  /*21990*/  DMUL R20, R78, R2.reuse ;  /* 0x000000024e147228 */ /* 0x082fe40000000000 */
[----:B------:R-:W-:Y:S01]  /*219a0*/  DADD R66, R88, -R88 ;  /* 0x0000000058427229 */ /* 0x000fe20000000858 */
[----:B------:R1:W-:Y:S01]  /*219b0*/  STL.64 [R1+0x4368], R16 ;  /* 0x0043681001007387 */ /* 0x0003e20000100a00 */
[----:B0-----:R-:W-:Y:S02]  /*219c0*/  DMUL R24, R80, R2 ;  /* 0x0000000250187228 */ /* 0x001fe40000000000 */
[----:B--2---:R-:W-:Y:S01]  /*219d0*/  DMUL R60, R76, R82 ;  /* 0x000000524c3c7228 */ /* 0x004fe20000000000 */
[----:B------:R0:W-:Y:S01]  /*219e0*/  STL.64 [R1+0x43f8], R20 ;  /* 0x0043f81401007387 */ /* 0x0001e20000100a00 */
[----:B-1----:R-:W-:-:S03]  /*219f0*/  DMUL R16, R74, R2 ;  /* 0x000000024a107228 */ /* 0x002fc60000000000 */
[----:B------:R1:W-:Y:S01]  /*21a00*/  STL.64 [R1+0x4458], R24 ;  /* 0x0044581801007387 */ /* 0x0003e20000100a00 */
[-C--:B------:R-:W-:Y:S02]  /*21a10*/  DMUL R54, R66, R2.reuse ;  /* 0x0000000242367228 */ /* 0x080fe40000000000 */
[----:B0-----:R-:W-:Y:S02]  /*21a20*/  DMUL R20, R72, R2 ;  /* 0x0000000248147228 */ /* 0x001fe40000000000 */
[----:B-1----:R-:W-:Y:S01]  /*21a30*/  DMUL R24, R154, R60 ;  /* 0x0000003c9a187228 */ /* 0x002fe20000000000 */
[----:B------:R0:W-:Y:S04]  /*21a40*/  STL.64 [R1+0x43d0], R16 ;  /* 0x0043d01001007387 */ /* 0x0001e80000100a00 */
[----:B------:R1:W-:Y:S04]  /*21a50*/  STL.64 [R1+0x4450], R20 ;  /* 0x0044501401007387 */ /* 0x0003e80000100a00 */
[----:B------:R2:W-:Y:S01]  /*21a60*/  STL.64 [R1+0x41d0], R24 ;  /* 0x0041d01801007387 */ /* 0x0005e20000100a00 */
[----:B0-----:R-:W-:-:S02]  /*21a70*/  DADD R16, R84, -R84 ;  /* 0x0000000054107229 */ /* 0x001fc40000000854 */
[----:B-1----:R-:W-:Y:S02]  /*21a80*/  DADD R20, R58, -R58 ;  /* 0x000000003a147229 */ /* 0x002fe4000000083a */
[----:B--2---:R-:W-:Y:S01]  /*21a90*/  DADD R24, R24, -R24 ;  /* 0x0000000018187229 */ /* 0x004fe20000000818 */
[----:B------:R0:W-:Y:S01]  /*21aa0*/  STL.64 [R1+0x43e8], R54 ;  /* 0x0043e83601007387 */ /* 0x0001e20000100a00 */
[-C--:B------:R-:W-:Y:S02]  /*21ab0*/  DMUL R68, R68, R2.reuse ;  /* 0x0000000244447228 */ /* 0x080fe40000000000 */
[-C--:B------:R-:W-:Y:S02]  /*21ac0*/  DMUL R58, R70, R2.reuse ;  /* 0x00000002463a7228 */ /* 0x080fe40000000000 */
[-C--:B0-----:R-:W-:Y:S02]  /*21ad0*/  DMUL R54, R16, R2.reuse ;  /* 0x0000000210367228 */ /* 0x081fe40000000000 */
[----:B------:R-:W-:-:S02]  /*21ae0*/  DMUL R16, R20, R2 ;  /* 0x0000000214107228 */ /* 0x000fc40000000000 */
[----:B------:R-:W-:Y:S01]  /*21af0*/  DMUL R2, R24, R2 ;  /* 0x0000000218027228 */ /* 0x000fe20000000000 */
        /* <DEDUP_REMOVED lines=11> */
[----:B------:R-:W-:-:S07]  /*21bb0*/  VIADD R252, R144, 0x2 ;  /* 0x0000000290fc7836 */ /* 0x000fce0000000000 */
.L_x_409:
[----:B0-----:R-:W2:Y:S04]  /*21bc0*/  LDL.64 R90, [R1+0x32b0] ;  /* 0x0032b000015a7983 */ /* 0x001ea80000100a00 */
[----:B------:R-:W3:Y:S04]  /*21bd0*/  LDL.64 R86, [R1+0x4268] ;  /* 0x0042680001567983 */ /* 0x000ee80000100a00 */
[----:B------:R-:W4:Y:S04]  /*21be0*/  LDL.64 R76, [R1+0x3ca0] ;  /* 0x003ca000014c7983 */ /* 0x000f280000100a00 */
[----:B------:R-:W5:Y:S04]  /*21bf0*/  LDL.64 R108, [R1+0x3518] ;  /* 0x00351800016c7983 */ /* 0x000f680000100a00 */
[----:B------:R-:W5:Y:S04]  /*21c00*/  LDL.64 R78, [R1+0x4250] ;  /* 0x00425000014e7983 */ /* 0x000f680000100a00 */
[----:B------:R0:W-:Y:S04]  /*21c10*/  STL.64 [R1+0x44e0], R62 ;  /* 0x0044e03e01007387 */ /* 0x0001e80000100a00 */
[----:B------:R-:W5:Y:S04]  /*21c20*/  LDL.64 R92, [R1+0x3168] ;  /* 0x00316800015c7983 */ /* 0x000f680000100a00 */
[----:B------:R-:W5:Y:S04]  /*21c30*/  LDL.64 R82, [R1+0x38d0] ;  /* 0x0038d00001527983 */ /* 0x000f680000100a00 */
[----:B0-----:R-:W5:Y:S04]  /*21c40*/  LDL.64 R62, [R1+0x41e0] ;  /* 0x0041e000013e7983 */ /* 0x001f680000100a00 */
[----:B------:R-:W5:Y:S04]  /*21c50*/  LDL.64 R72, [R1+0x3ce0] ;  /* 0x003ce00001487983 */ /* 0x000f680000100a00 */
[----:B------:R-:W5:Y:S04]  /*21c60*/  LDL.64 R74, [R1+0x4258] ;  /* 0x00425800014a7983 */ /* 0x000f680000100a00 */
[----:B------:R-:W5:Y:S04]  /*21c70*/  LDL.64 R20, [R1+0x38d8] ;  /* 0x0038d80001147983 */ /* 0x000f680000100a00 */
[----:B------:R-:W5:Y:S04]  /*21c80*/  LDL.64 R84, [R1+0x4270] ;  /* 0x0042700001547983 */ /* 0x000f680000100a00 */
[----:B------:R-:W5:Y:S04]  /*21c90*/  LDL.64 R80, [R1+0x3cd8] ;  /* 0x003cd80001507983 */ /* 0x000f680000100a00 */
[----:B-1----:R-:W5:Y:S04]  /*21ca0*/  LDL.64 R70, [R1+0x4248] ;  /* 0x0042480001467983 */ /* 0x002f680000100a00 */
        /* <DEDUP_REMOVED lines=22> */
[----:B------:R-:W-:Y:S01]  /*21e10*/  DMUL R178, R162, R178 ;  /* 0x000000b2a2b27228 */ /* 0x000fe20000000000 */
[----:B------:R-:W-:Y:S01]  /*21e20*/  UMOV UR20, 0x84a515d ;  /* 0x084a515d00147882 */ /* 0x000fe20000000000 */
[----:B------:R-:W-:Y:S01]  /*21e30*/  UMOV UR21, 0x3fe55556 ;  /* 0x3fe5555600157882 */ /* 0x000fe20000000000 */
[----:B------:R-:W5:Y:S01]  /*21e40*/  LDL.64 R248, [R1+0x4120] ;  /* 0x0041200001f87983 */ /* 0x000f620000100a00 */
[----:B------:R-:W-:Y:S01]  /*21e50*/  UMOV UR10, 0x831653c8 ;  /* 0x831653c8000a7882 */ /* 0x000fe20000000000 */
[----:B------:R-:W-:Y:S01]  /*21e60*/  UMOV UR11, 0x3dd037c1 ;  /* 0x3dd037c1000b7882 */ /* 0x000fe20000000000 */
[----:B------:R-:W-:Y:S01]  /*21e70*/  UMOV UR4, 0xe0852fba ;  /* 0xe0852fba00047882 */ /* 0x000fe20000000000 */
[----:B------:R-:W-:Y:S01]  /*21e80*/  UMOV UR5, 0x3df6ad6b ;  /* 0x3df6ad6b00057882 */ /* 0x000fe20000000000 */
[----:B------:R-:W-:Y:S01]  /*21e90*/  UMOV UR12, 0xd91d9bf5 ;  /* 0xd91d9bf5000c7882 */ /* 0x000fe20000000000 */
[----:B------:R-:W-:Y:S01]  /*21ea0*/  UMOV UR13, 0x3d5ef655 ;  /* 0x3d5ef655000d7882 */ /* 0x000fe20000000000 */
[----:B------:R-:W5:Y:S04]  /*21eb0*/  LDL.128 R240, [R1+0x3390] ;  /* 0x0033900001f07983 */ /* 0x000f680000100c00 */
[----:B------:R-:W5:Y:S04]  /*21ec0*/  LDL.64 R244, [R1+0x33a0] ;  /* 0x0033a00001f47983 */ /* 0x000f680000100a00 */
[----:B------:R-:W5:Y:S04]  /*21ed0*/  LDL.64 R142, [R1+0x3cb0] ;  /* 0x003cb000018e7983 */ /* 0x000f680000100a00 */
[----:B------:R-:W5:Y:S04]  /*21ee0*/  LDL.64 R170, [R1+0x3cc8] ;  /* 0x003cc80001aa7983 */ /* 0x000f680000100a00 */
[----:B------:R-:W5:Y:S01]  /*21ef0*/  LDL.64 R176, [R1+0x3cb8] ;  /* 0x003cb80001b07983 */ /* 0x000f620000100a00 */
[----:B------:R-:W-:Y:S01]  /*21f00*/  UMOV UR18, 0x3a23383f ;  /* 0x3a23383f00127882 */ /* 0x000fe20000000000 */
[----:B------:R-:W-:-:S02]  /*21f10*/  UMOV UR19, 0x3dafe2c6 ;  /* 0x3dafe2c600137882 */ /* 0x000fc40000000000 */
[----:B------:R-:W-:Y:S01]  /*21f20*/  STL.128 [R1+0x740], R12 ;  /* 0x0007400c01007387 */ /* 0x000fe20000100c00 */
[----:B------:R-:W-:Y:S02]  /*21f30*/  CS2R R200, SRZ ;  /* 0x0000000000c87805 */ /* 0x000fe4000001ff00 */
[----:B------:R-:W-:Y:S01]  /*21f40*/  CS2R R194, SRZ ;  /* 0x0000000000c27805 */ /* 0x000fe2000001ff00 */
[----:B------:R-:W5:Y:S01]  /*21f50*/  LDL.64 R250, [R1+0x3c70] ;  /* 0x003c700001fa7983 */ /* 0x000f620000100a00 */
[----:B--2---:R-:W-:Y:S01]  /*21f60*/  IMAD.MOV.U32 R124, RZ, RZ, R90 ;  /* 0x000000ffff7c7224 */ /* 0x004fe200078e005a */
[----:B------:R-:W-:Y:S01]  /*21f70*/  MOV R125, R91 ;  /* 0x0000005b007d7202 */ /* 0x000fe20000000f00 */
[----:B---3--:R-:W-:Y:S02]  /*21f80*/  IMAD.MOV.U32 R90, RZ, RZ, R86 ;  /* 0x000000ffff5a7224 */ /* 0x008fe400078e0056 */
[----:B------:R-:W-:Y:S02]  /*21f90*/  IMAD.MOV.U32 R91, RZ, RZ, R87 ;  /* 0x000000ffff5b7224 */ /* 0x000fe400078e0057 */
[----:B----4-:R-:W-:-:S02]  /*21fa0*/  IMAD.MOV.U32 R86, RZ, RZ, R76 ;  /* 0x000000ffff567224 */ /* 0x010fc400078e004c */
[----:B------:R-:W-:Y:S01]  /*21fb0*/  IMAD.MOV.U32 R87, RZ, RZ, R77 ;  /* 0x000000ffff577224 */ /* 0x000fe200078e004d */
[----:B-----5:R-:W-:Y:S01]  /*21fc0*/  DADD R76, R108, R108 ;  /* 0x000000006c4c7229 */ /* 0x020fe2000000006c */
[----:B------:R-:W-:Y:S02]  /*21fd0*/  IMAD.MOV.U32 R118, RZ, RZ, R78 ;  /* 0x000000ffff767224 */ /* 0x000fe400078e004e */
[----:B------:R-:W-:Y:S01]  /*21fe0*/  IMAD.MOV.U32 R119, RZ, RZ, R79 ;  /* 0x000000ffff777224 */ /* 0x000fe200078e004f */
[----:B------:R-:W-:-:S05]  /*21ff0*/  CS2R R78, SRZ ;  /* 0x00000000004e7805 */ /* 0x000fca000001ff00 */
[----:B------:R0:W-:Y:S02]  /*22000*/  STL.128 [R1+0x7f0], R76 ;  /* 0x0007f04c01007387 */ /* 0x0001e40000100c00 */
[----:B0-----:R-:W-:-:S05]  /*22010*/  CS2R R78, SRZ ;  /* 0x00000000004e7805 */ /* 0x001fca000001ff00 */
[----:B------:R0:W-:Y:S04]  /*22020*/  STL.128 [R1+0x800], R76 ;  /* 0x0008004c01007387 */ /* 0x0001e80000100c00 */
[----:B0-----:R-:W2:Y:S01]  /*22030*/  LDL.64 R78, [R1+0x4178] ;  /* 0x00417800014e7983 */ /* 0x001ea20000100a00 */
[-C--:B------:R-:W-:Y:S02]  /*22040*/  DMUL R188, R160, R62.reuse ;  /* 0x0000003ea0bc7228 */ /* 0x080fe40000000000 */
[----:B------:R-:W-:Y:S01]  /*22050*/  DMUL R144, R156, R62 ;  /* 0x0000003e9c907228 */ /* 0x000fe20000000000 */
[----:B------:R-:W3:Y:S01]  /*22060*/  LDL.64 R62, [R1+0x4160] ;  /* 0x00416000013e7983 */ /* 0x000ee20000100a00 */
[----:B------:R-:W-:Y:S01]  /*22070*/  MOV R104, R92 ;  /* 0x0000005c00687202 */ /* 0x000fe20000000f00 */
[----:B------:R-:W-:Y:S01]  /*22080*/  IMAD.MOV.U32 R105, RZ, RZ, R93 ;  /* 0x000000ffff697224 */ /* 0x000fe200078e005d */
[----:B------:R-:W-:Y:S01]  /*22090*/  DMUL R218, R82, R152 ;  /* 0x0000009852da7228 */ /* 0x000fe20000000000 */
[----:B------:R-:W-:Y:S01]  /*220a0*/  MOV R96, R74 ;  /* 0x0000004a00607202 */ /* 0x000fe20000000f00 */
[----:B------:R-:W-:Y:S01]  /*220b0*/  DMUL R82, R124, R72 ;  /* 0x000000487c527228 */ /* 0x000fe20000000000 */
[----:B------:R-:W-:Y:S01]  /*220c0*/  IMAD.MOV.U32 R97, RZ, RZ, R75 ;  /* 0x000000ffff617224 */ /* 0x000fe200078e004b */
[----:B------:R-:W-:Y:S01]  /*220d0*/  MOV R73, R23 ;  /* 0x0000001700497202 */ /* 0x000fe20000000f00 */
[----:B------:R-:W-:Y:S01]  /*220e0*/  DMUL R20, R20, R104 ;  /* 0x0000006814147228 */ /* 0x000fe20000000000 */
[----:B------:R-:W-:Y:S01]  /*220f0*/  IMAD.MOV.U32 R72, RZ, RZ, R22 ;  /* 0x000000ffff487224 */ /* 0x000fe200078e0016 */
[----:B------:R-:W-:-:S02]  /*22100*/  CS2R R74, SRZ ;  /* 0x00000000004a7805 */ /* 0x000fc4000001ff00 */
[----:B------:R-:W-:Y:S01]  /*22110*/  MOV R92, R84 ;  /* 0x00000054005c7202 */ /* 0x000fe20000000f00 */
[----:B------:R-:W-:Y:S01]  /*22120*/  IMAD.MOV.U32 R93, RZ, RZ, R85 ;  /* 0x000000ffff5d7224 */ /* 0x000fe200078e0055 */
[----:B------:R-:W-:Y:S01]  /*22130*/  MOV R85, R81 ;  /* 0x0000005100557202 */ /* 0x000fe20000000f00 */
[----:B------:R-:W-:Y:S01]  /*22140*/  IMAD.MOV.U32 R84, RZ, RZ, R80 ;  /* 0x000000ffff547224 */ /* 0x000fe200078e0050 */
[----:B------:R0:W-:Y:S01]  /*22150*/  STL.128 [R1+0x9b0], R72 ;  /* 0x0009b04801007387 */ /* 0x0001e20000100c00 */
[----:B------:R-:W-:Y:S01]  /*22160*/  MOV R102, R90 ;  /* 0x0000005a00667202 */ /* 0x000fe20000000f00 */
[----:B------:R-:W-:Y:S01]  /*22170*/  IMAD.MOV.U32 R103, RZ, RZ, R91 ;  /* 0x000000ffff677224 */ /* 0x000fe200078e005b */
[----:B------:R-:W-:Y:S01]  /*22180*/  MOV R117, R69 ;  /* 0x0000004500757202 */ /* 0x000fe20000000f00 */
[----:B------:R-:W-:Y:S01]  /*22190*/  IMAD.MOV.U32 R116, RZ, RZ, R68 ;  /* 0x000000ffff747224 */ /* 0x000fe200078e0044 */
[----:B------:R-:W-:Y:S01]  /*221a0*/  DADD R54, R54, R54 ;  /* 0x0000000036367229 */ /* 0x000fe20000000036 */
[----:B------:R-:W-:Y:S01]  /*221b0*/  IMAD.MOV.U32 R90, RZ, RZ, R86 ;  /* 0x000000ffff5a7224 */ /* 0x000fe200078e0056 */
[----:B------:R-:W-:Y:S01]  /*221c0*/  DMUL R16, R16, R232 ;  /* 0x000000e810107228 */ /* 0x000fe20000000000 */
[----:B------:R-:W-:Y:S01]  /*221d0*/  IMAD.MOV.U32 R91, RZ, RZ, R87 ;  /* 0x000000ffff5b7224 */ /* 0x000fe200078e0057 */
[----:B------:R-:W-:-:S02]  /*221e0*/  DMUL R84, R124, R84 ;  /* 0x000000547c547228 */ /* 0x000fc40000000000 */
[----:B------:R-:W-:Y:S01]  /*221f0*/  DADD R68, -RZ, -R52 ;  /* 0x00000000ff447229 */ /* 0x000fe20000000934 */
[----:B------:R-:W-:Y:S01]  /*22200*/  CS2R R86, SRZ ;  /* 0x0000000000567805 */ /* 0x000fe2000001ff00 */
[----:B0-----:R-:W-:Y:S02]  /*22210*/  DMUL R72, R162, R70 ;  /* 0x00000046a2487228 */ /* 0x001fe40000000000 */
[----:B------:R-:W-:Y:S01]  /*22220*/  DADD R70, -R82, -R20 ;  /* 0x0000000052467229 */ /* 0x000fe20000000914 */
[----:B------:R-:W-:Y:S01]  /*22230*/  MOV R80, R2 ;  /* 0x0000000200507202 */ /* 0x000fe20000000f00 */
[----:B------:R-:W-:Y:S01]  /*22240*/  IMAD.MOV.U32 R81, RZ, RZ, R3 ;  /* 0x000000ffff517224 */ /* 0x000fe200078e0003 */
[C---:B------:R-:W-:Y:S01]  /*22250*/  DMUL R222, R162.reuse, R90 ;  /* 0x0000005aa2de7228 */ /* 0x040fe20000000000 */
[----:B------:R0:W-:Y:S02]  /*22260*/  STL.128 [R1+0x1100], R84 ;  /* 0x0011005401007387 */ /* 0x0001e40000100c00 */
[----:B------:R-:W-:Y:S01]  /*22270*/  DADD R90, -RZ, -R72 ;  /* 0x00000000ff5a7229 */ /* 0x000fe20000000948 */
[----:B------:R-:W-:Y:S01]  /*22280*/  IMAD.MOV.U32 R100, RZ, RZ, R88 ;  /* 0x000000ffff647224 */ /* 0x000fe200078e0058 */
[----:B------:R1:W-:Y:S01]  /*22290*/  STL.128 [R1+0xb40], R68 ;  /* 0x000b404401007387 */ /* 0x0003e20000100c00 */
[----:B------:R-:W-:Y:S01]  /*222a0*/  MOV R101, R89 ;  /* 0x0000005900657202 */ /* 0x000fe20000000f00 */
[----:B------:R-:W-:-:S02]  /*222b0*/  DMUL R210, R162, R80 ;  /* 0x00000050a2d27228 */ /* 0x000fc40000000000 */
[----:B------:R-:W-:Y:S02]  /*222c0*/  DADD R88, -RZ, -R56 ;  /* 0x00000000ff587229 */ /* 0x000fe40000000938 */
[----:B------:R-:W-:Y:S02]  /*222d0*/  DADD R80, -RZ, -R84 ;  /* 0x00000000ff507229 */ /* 0x000fe40000000954 */
[----:B0-----:R-:W-:Y:S01]  /*222e0*/  DMUL R86, R104, R54 ;  /* 0x0000003668567228 */ /* 0x001fe20000000000 */
[----:B------:R-:W-:Y:S01]  /*222f0*/  IMAD.MOV.U32 R84, RZ, RZ, 0x0 ;  /* 0x00000000ff547424 */ /* 0x000fe200078e00ff */
[----:B-1----:R-:W-:Y:S01]  /*22300*/  DADD R68, R36, R16 ;  /* 0x0000000024447229 */ /* 0x002fe20000000010 */
[----:B------:R-:W-:Y:S01]  /*22310*/  MOV R70, R18 ;  /* 0x0000001200467202 */ /* 0x000fe20000000f00 */
[----:B------:R-:W-:Y:S01]  /*22320*/  IMAD.MOV.U32 R71, RZ, RZ, R19 ;  /* 0x000000ffff477224 */ /* 0x000fe200078e0013 */
[----:B------:R-:W-:-:S03]  /*22330*/  MOV R85, 0xc12e8480 ;  /* 0xc12e848000557802 */ /* 0x000fc60000000f00 */
[----:B------:R-:W-:Y:S01]  /*22340*/  DADD R74, R86, R86 ;  /* 0x00000000564a7229 */ /* 0x000fe20000000056 */
[----:B------:R-:W-:Y:S04]  /*22350*/  STL.128 [R1+0xab0], R88 ;  /* 0x000ab05801007387 */ /* 0x000fe80000100c00 */
[----:B------:R0:W-:Y:S01]  /*22360*/  STL.128 [R1+0x970], R68 ;  /* 0x0009704401007387 */ /* 0x0001e20000100c00 */
[----:B------:R-:W-:-:S03]  /*22370*/  DMUL R24, R160, R24 ;  /* 0x00000018a0187228 */ /* 0x000fc60000000000 */
[----:B------:R1:W-:Y:S04]  /*22380*/  STL.128 [R1+0xa70], R84 ;  /* 0x000a705401007387 */ /* 0x0003e80000100c00 */
[----:B------:R4:W-:Y:S01]  /*22390*/  STL.64 [R1+0x44e8], R222 ;  /* 0x0044e8de01007387 */ /* 0x0009e20000100a00 */
[----:B0-----:R-:W-:Y:S01]  /*223a0*/  IMAD.MOV.U32 R70, RZ, RZ, R90 ;  /* 0x000000ffff467224 */ /* 0x001fe200078e005a */
[----:B------:R-:W-:Y:S01]  /*223b0*/  MOV R71, R91 ;  /* 0x0000005b00477202 */ /* 0x000fe20000000f00 */
[----:B------:R-:W-:Y:S01]  /*223c0*/  DADD R90, -RZ, -R222 ;  /* 0x00000000ff5a7229 */ /* 0x000fe200000009de */
[----:B-1----:R-:W-:Y:S02]  /*223d0*/  IMAD.MOV.U32 R86, RZ, RZ, R222 ;  /* 0x000000ffff567224 */ /* 0x002fe400078e00de */
[----:B------:R-:W-:-:S02]  /*223e0*/  IMAD.MOV.U32 R87, RZ, RZ, R223 ;  /* 0x000000ffff577224 */ /* 0x000fc400078e00df */
[----:B----4-:R-:W4:Y:S01]  /*223f0*/  LDL.64 R222, [R1+0x41d8] ;  /* 0x0041d80001de7983 */ /* 0x010f220000100a00 */
[C---:B------:R-:W-:Y:S01]  /*22400*/  DMUL R172, R162.reuse, R118 ;  /* 0x00000076a2ac7228 */ /* 0x040fe20000000000 */
[----:B------:R-:W-:Y:S01]  /*22410*/  IMAD.MOV.U32 R98, RZ, RZ, R92 ;  /* 0x000000ffff627224 */ /* 0x000fe200078e005c */
[----:B------:R-:W-:Y:S01]  /*22420*/  DMUL R76, R162, R116 ;  /* 0x00000074a24c7228 */ /* 0x000fe20000000000 */
[----:B------:R0:W-:Y:S01]  /*22430*/  STL.128 [R1+0xa60], R80 ;  /* 0x000a605001007387 */ /* 0x0001e20000100c00 */
[----:B------:R-:W-:Y:S01]  /*22440*/  MOV R118, R100 ;  /* 0x0000006400767202 */ /* 0x000fe20000000f00 */
[----:B------:R-:W-:Y:S01]  /*22450*/  IMAD.MOV.U32 R119, RZ, RZ, R101 ;  /* 0x000000ffff777224 */ /* 0x000fe200078e0065 */
[-C--:B------:R-:W-:Y:S01]  /*22460*/  DMUL R120, R174, R94.reuse ;  /* 0x0000005eae787228 */ /* 0x080fe20000000000 */
[----:B------:R-:W-:Y:S01]  /*22470*/  IMAD.MOV.U32 R99, RZ, RZ, R93 ;  /* 0x000000ffff637224 */ /* 0x000fe200078e005d */
[----:B------:R-:W-:Y:S01]  /*22480*/  DMUL R112, R156, R94 ;  /* 0x0000005e9c707228 */ /* 0x000fe20000000000 */
[----:B------:R-:W-:-:S02]  /*22490*/  CS2R R92, SRZ ;  /* 0x00000000005c7805 */ /* 0x000fc4000001ff00 */
[----:B------:R-:W-:Y:S01]  /*224a0*/  MOV R94, R20 ;  /* 0x00000014005e7202 */ /* 0x000fe20000000f00 */
[----:B------:R-:W-:Y:S01]  /*224b0*/  IMAD.MOV.U32 R95, RZ, RZ, R21 ;  /* 0x000000ffff5f7224 */ /* 0x000fe200078e0015 */
[----:B------:R-:W-:Y:S01]  /*224c0*/  DADD R54, -RZ, -R210 ;  /* 0x00000000ff367229 */ /* 0x000fe200000009d2 */
[----:B------:R-:W-:Y:S01]  /*224d0*/  IMAD.MOV.U32 R128, RZ, RZ, R96 ;  /* 0x000000ffff807224 */ /* 0x000fe200078e0060 */
[----:B------:R-:W-:Y:S01]  /*224e0*/  MOV R129, R97 ;  /* 0x0000006100817202 */ /* 0x000fe20000000f00 */
[----:B0-----:R-:W-:Y:S01]  /*224f0*/  IMAD.MOV.U32 R80, RZ, RZ, R22 ;  /* 0x000000ffff507224 */ /* 0x001fe200078e0016 */
[----:B------:R-:W-:Y:S01]  /*22500*/  MOV R81, R23 ;  /* 0x0000001700517202 */ /* 0x000fe20000000f00 */
[----:B------:R-:W-:Y:S02]  /*22510*/  IMAD.MOV.U32 R82, RZ, RZ, R24 ;  /* 0x000000ffff527224 */ /* 0x000fe400078e0018 */
[----:B------:R-:W-:Y:S01]  /*22520*/  IMAD.MOV.U32 R83, RZ, RZ, R25 ;  /* 0x000000ffff537224 */ /* 0x000fe200078e0019 */
[----:B------:R-:W-:Y:S01]  /*22530*/  DMUL R134, R162, R118 ;  /* 0x00000076a2867228 */ /* 0x000fe20000000000 */
[----:B------:R0:W-:Y:S01]  /*22540*/  STL.128 [R1+0x9a0], R92 ;  /* 0x0009a05c01007387 */ /* 0x0001e20000100c00 */
[----:B------:R-:W-:Y:S01]  /*22550*/  MOV R118, R98 ;  /* 0x0000006200767202 */ /* 0x000fe20000000f00 */
[----:B------:R-:W-:-:S02]  /*22560*/  IMAD.MOV.U32 R119, RZ, RZ, R99 ;  /* 0x000000ffff777224 */ /* 0x000fc400078e0063 */
[----:B------:R1:W-:Y:S01]  /*22570*/  STL.128 [R1+0x8c0], R80 ;  /* 0x0008c05001007387 */ /* 0x0003e20000100c00 */
[----:B------:R-:W-:Y:S02]  /*22580*/  DADD R98, -RZ, -R172 ;  /* 0x00000000ff627229 */ /* 0x000fe400000009ac */
[----:B------:R-:W-:Y:S01]  /*22590*/  DMUL R132, R162, R128 ;  /* 0x00000080a2847228 */ /* 0x000fe20000000000 */
[----:B------:R-:W-:Y:S01]  /*225a0*/  IMAD.MOV.U32 R84, RZ, RZ, R20 ;  /* 0x000000ffff547224 */ /* 0x000fe200078e0014 */
[----:B------:R-:W-:Y:S01]  /*225b0*/  MOV R85, R21 ;  /* 0x0000001500557202 */ /* 0x000fe20000000f00 */
[----:B0-----:R-:W-:Y:S02]  /*225c0*/  DADD R94, -RZ, -R76 ;  /* 0x00000000ff5e7229 */ /* 0x001fe4000000094c */
[----:B-1----:R-:W-:Y:S02]  /*225d0*/  DADD R80, R40, R218 ;  /* 0x0000000028507229 */ /* 0x002fe400000000da */
[----:B------:R-:W-:-:S02]  /*225e0*/  DADD R82, R34, R68 ;  /* 0x0000000022527229 */ /* 0x000fc40000000044 */
[----:B------:R-:W-:Y:S01]  /*225f0*/  DMUL R226, R126, R166 ;  /* 0x000000a67ee27228 */ /* 0x000fe20000000000 */
[----:B------:R-:W-:Y:S02]  /*22600*/  IMAD.MOV.U32 R68, RZ, RZ, R54 ;  /* 0x000000ffff447224 */ /* 0x000fe400078e0036 */
[----:B------:R-:W-:Y:S02]  /*22610*/  IMAD.MOV.U32 R116, RZ, RZ, R102 ;  /* 0x000000ffff747224 */ /* 0x000fe400078e0066 */
[----:B------:R-:W-:Y:S01]  /*22620*/  IMAD.MOV.U32 R117, RZ, RZ, R103 ;  /* 0x000000ffff757224 */ /* 0x000fe200078e0067 */
[----:B------:R0:W-:Y:S01]  /*22630*/  STL.128 [R1+0x8e0], R80 ;  /* 0x0008e05001007387 */ /* 0x0001e20000100c00 */
[----:B------:R-:W-:-:S03]  /*22640*/  IMAD.MOV.U32 R69, RZ, RZ, R55 ;  /* 0x000000ffff457224 */ /* 0x000fc600078e0037 */
[----:B------:R-:W-:Y:S04]  /*22650*/  STL.128 [R1+0x8b0], R84 ;  /* 0x0008b05401007387 */ /* 0x000fe80000100c00 */
[----:B------:R1:W-:Y:S01]  /*22660*/  STL.128 [R1+0x1010], R68 ;  /* 0x0010104401007387 */ /* 0x0003e20000100c00 */
[----:B------:R-:W-:Y:S02]  /*22670*/  DMUL R198, R154, R118 ;  /* 0x000000769ac67228 */ /* 0x000fe40000000000 */
[----:B------:R-:W-:Y:S02]  /*22680*/  DMUL R212, R114, R228 ;  /* 0x000000e472d47228 */ /* 0x000fe40000000000 */
[----:B------:R-:W-:Y:S01]  /*22690*/  DFMA R2, R232, R234, R10 ;  /* 0x000000eae802722b */ /* 0x000fe2000000000a */
[----:B------:R-:W-:Y:S01]  /*226a0*/  MOV R122, R58 ;  /* 0x0000003a007a7202 */ /* 0x000fe20000000f00 */
[----:B------:R-:W-:Y:S01]  /*226b0*/  IMAD.MOV.U32 R123, RZ, RZ, R59 ;  /* 0x000000ffff7b7224 */ /* 0x000fe200078e003b */
[----:B0-----:R-:W-:-:S02]  /*226c0*/  DADD R82, -RZ, -R134 ;  /* 0x00000000ff527229 */ /* 0x001fc40000000986 */
[----:B------:R-:W-:Y:S02]  /*226d0*/  DMUL R136, R162, R110 ;  /* 0x0000006ea2887228 */ /* 0x000fe40000000000 */
[----:B------:R-:W-:Y:S01]  /*226e0*/  DMUL R186, R154, R138 ;  /* 0x0000008a9aba7228 */ /* 0x000fe20000000000 */
[----:B------:R-:W-:Y:S01]  /*226f0*/  CS2R R100, SRZ ;  /* 0x0000000000647805 */ /* 0x000fe2000001ff00 */
[----:B------:R-:W-:Y:S01]  /*22700*/  DADD R80, -RZ, -R46 ;  /* 0x00000000ff507229 */ /* 0x000fe2000000092e */
[----:B------:R-:W5:Y:S01]  /*22710*/  LDL.64 R128, [R1+0x3360] ;  /* 0x0033600001807983 */ /* 0x000f620000100a00 */
[----:B-1----:R-:W-:Y:S01]  /*22720*/  MOV R68, R98 ;  /* 0x0000006200447202 */ /* 0x002fe20000000f00 */
[----:B------:R-:W-:Y:S01]  /*22730*/  IMAD.MOV.U32 R69, RZ, RZ, R99 ;  /* 0x000000ffff457224 */ /* 0x000fe200078e0063 */
[----:B------:R-:W-:Y:S01]  /*22740*/  MOV R71, R95 ;  /* 0x0000005f00477202 */ /* 0x000fe20000000f00 */
[----:B------:R-:W-:Y:S01]  /*22750*/  IMAD.MOV.U32 R70, RZ, RZ, R94 ;  /* 0x000000ffff467224 */ /* 0x000fe200078e005e */
[----:B------:R-:W-:Y:S01]  /*22760*/  DADD R86, -RZ, -R132 ;  /* 0x00000000ff567229 */ /* 0x000fe20000000984 */
[----:B------:R0:W-:Y:S01]  /*22770*/  STL.128 [R1+0xaf0], R80 ;  /* 0x000af05001007387 */ /* 0x0001e20000100c00 */
[----:B------:R-:W-:-:S03]  /*22780*/  DADD R84, -RZ, -R38 ;  /* 0x00000000ff547229 */ /* 0x000fc60000000926 */
[----:B------:R1:W-:Y:S01]  /*22790*/  STL.128 [R1+0x1020], R68 ;  /* 0x0010204401007387 */ /* 0x0003e20000100c00 */
[----:B------:R-:W-:-:S03]  /*227a0*/  DMUL R184, R154, R116 ;  /* 0x000000749ab87228 */ /* 0x000fc60000000000 */
[----:B------:R1:W-:Y:S01]  /*227b0*/  STL.128 [R1+0xae0], R84 ;  /* 0x000ae05401007387 */ /* 0x0003e20000100c00 */
[----:B------:R-:W-:Y:S02]  /*227c0*/  DADD R92, -RZ, -R42 ;  /* 0x00000000ff5c7229 */ /* 0x000fe4000000092a */
[----:B0-----:R-:W-:Y:S01]  /*227d0*/  DADD R80, -RZ, -R226 ;  /* 0x00000000ff507229 */ /* 0x001fe200000009e2 */
[----:B-1----:R-:W-:Y:S01]  /*227e0*/  MOV R70, R82 ;  /* 0x0000005200467202 */ /* 0x002fe20000000f00 */
[----:B------:R-:W-:Y:S01]  /*227f0*/  IMAD.MOV.U32 R71, RZ, RZ, R83 ;  /* 0x000000ffff477224 */ /* 0x000fe200078e0053 */
[----:B------:R-:W-:Y:S01]  /*22800*/  DADD R82, -RZ, -R178 ;  /* 0x00000000ff527229 */ /* 0x000fe200000009b2 */
[----:B------:R-:W-:Y:S02]  /*22810*/  IMAD.MOV.U32 R68, RZ, RZ, R86 ;  /* 0x000000ffff447224 */ /* 0x000fe400078e0056 */
[----:B------:R-:W-:Y:S01]  /*22820*/  IMAD.MOV.U32 R69, RZ, RZ, R87 ;  /* 0x000000ffff457224 */ /* 0x000fe200078e0057 */
[----:B------:R-:W-:-:S02]  /*22830*/  DADD R86, -RZ, -R198 ;  /* 0x00000000ff567229 */ /* 0x000fc400000009c6 */
[----:B------:R-:W-:Y:S01]  /*22840*/  DADD R84, -RZ, -R22 ;  /* 0x00000000ff547229 */ /* 0x000fe20000000916 */
[----:B------:R0:W-:Y:S01]  /*22850*/  STL.128 [R1+0xc70], R80 ;  /* 0x000c705001007387 */ /* 0x0001e20000100c00 */
[----:B------:R-:W-:-:S03]  /*22860*/  DADD R2, R212, R2 ;  /* 0x00000000d4027229 */ /* 0x000fc60000000002 */
[----:B------:R1:W-:Y:S01]  /*22870*/  STL.128 [R1+0x1030], R68 ;  /* 0x0010304401007387 */ /* 0x0003e20000100c00 */
[C---:B------:R-:W-:Y:S02]  /*22880*/  DMUL R168, R162.reuse, R122 ;  /* 0x0000007aa2a87228 */ /* 0x040fe40000000000 */
[----:B------:R-:W-:Y:S01]  /*22890*/  DFMA R102, R162, -R106, -R136 ;  /* 0x8000006aa266722b */ /* 0x000fe20000000888 */
[----:B------:R1:W-:Y:S01]  /*228a0*/  STL.128 [R1+0xad0], R92 ;  /* 0x000ad05c01007387 */ /* 0x0003e20000100c00 */
[----:B------:R-:W-:Y:S02]  /*228b0*/  DMUL R58, R112, UR20 ;  /* 0x00000014703a7c28 */ /* 0x000fe40008000000 */
[----:B0-----:R-:W-:Y:S01]  /*228c0*/  DADD R80, -RZ, -R50 ;  /* 0x00000000ff507229 */ /* 0x001fe20000000932 */
[----:B-1----:R-:W-:Y:S01]  /*228d0*/  IMAD.MOV.U32 R70, RZ, RZ, R82 ;  /* 0x000000ffff467224 */ /* 0x002fe200078e0052 */
[----:B------:R-:W-:Y:S01]  /*228e0*/  MOV R71, R83 ;  /* 0x0000005300477202 */ /* 0x000fe20000000f00 */
[----:B------:R-:W-:Y:S01]  /*228f0*/  DADD R82, -RZ, -R184 ;  /* 0x00000000ff527229 */ /* 0x000fe200000009b8 */
[----:B------:R0:W-:Y:S01]  /*22900*/  STL.128 [R1+0xb50], R84 ;  /* 0x000b505401007387 */ /* 0x0001e20000100c00 */
[----:B------:R-:W-:-:S02]  /*22910*/  DMUL R94, R32, 3 ;  /* 0x40080000205e7828 */ /* 0x000fc40000000000 */
[----:B------:R-:W-:-:S03]  /*22920*/  DADD R2, R120, R2 ;  /* 0x0000000078027229 */ /* 0x000fc60000000002 */
[----:B------:R1:W-:Y:S01]  /*22930*/  STL.128 [R1+0xb60], R80 ;  /* 0x000b605001007387 */ /* 0x0003e20000100c00 */
[----:B------:R-:W-:Y:S01]  /*22940*/  DMUL R92, R168, 3 ;  /* 0x40080000a85c7828 */ /* 0x000fe20000000000 */
[----:B------:R-:W-:Y:S02]  /*22950*/  IMAD.MOV.U32 R104, RZ, RZ, R66 ;  /* 0x000000ffff687224 */ /* 0x000fe400078e0042 */
[----:B------:R-:W-:Y:S01]  /*22960*/  IMAD.MOV.U32 R105, RZ, RZ, R67 ;  /* 0x000000ffff697224 */ /* 0x000fe200078e0043 */
[----:B0-----:R-:W-:Y:S01]  /*22970*/  DADD R84, -RZ, -R20 ;  /* 0x00000000ff547229 */ /* 0x001fe20000000914 */
[----:B------:R0:W-:Y:S01]  /*22980*/  STL.128 [R1+0x10b0], R100 ;  /* 0x0010b06401007387 */ /* 0x0001e20000100c00 */
[----:B-1----:R-:W-:Y:S01]  /*22990*/  MOV R80, R86 ;  /* 0x0000005600507202 */ /* 0x002fe20000000f00 */
[----:B------:R-:W-:Y:S01]  /*229a0*/  IMAD.MOV.U32 R81, RZ, RZ, R87 ;  /* 0x000000ffff517224 */ /* 0x000fe200078e0057 */
[----:B------:R-:W-:Y:S02]  /*229b0*/  DADD R86, -R22, -R74 ;  /* 0x0000000016567229 */ /* 0x000fe4000000094a */
[----:B------:R-:W-:Y:S01]  /*229c0*/  DADD R66, -R26, R102 ;  /* 0x000000001a427229 */ /* 0x000fe20000000166 */
[----:B------:R1:W-:Y:S01]  /*229d0*/  STL.128 [R1+0x9f0], R92 ;  /* 0x0009f05c01007387 */ /* 0x0003e20000100c00 */
[----:B------:R-:W-:-:S03]  /*229e0*/  DADD R88, -RZ, -R60 ;  /* 0x00000000ff587229 */ /* 0x000fc6000000093c */
[----:B------:R1:W-:Y:S01]  /*229f0*/  STL.128 [R1+0xc10], R84 ;  /* 0x000c105401007387 */ /* 0x0003e20000100c00 */
[----:B0-----:R-:W-:Y:S02]  /*22a00*/  DFMA R102, R186, UR20, R58 ;  /* 0x00000014ba667c2b */ /* 0x001fe4000800003a */
[----:B------:R-:W-:Y:S01]  /*22a10*/  DADD R58, R14, R2 ;  /* 0x000000000e3a7229 */ /* 0x000fe20000000002 */
[----:B------:R0:W-:Y:S01]  /*22a20*/  STL.128 [R1+0xb70], R88 ;  /* 0x000b705801007387 */ /* 0x0001e20000100c00 */
[----:B------:R-:W-:-:S03]  /*22a30*/  DADD R68, R22, R22 ;  /* 0x0000000016447229 */ /* 0x000fc60000000016 */
[----:B------:R0:W-:Y:S04]  /*22a40*/  STL.128 [R1+0x11a0], R80 ;  /* 0x0011a05001007387 */ /* 0x0001e80000100c00 */
[----:B-1----:R-:W5:Y:S04]  /*22a50*/  LDL.64 R94, [R1+0x4230] ;  /* 0x00423000015e7983 */ /* 0x002f680000100a00 */
[----:B------:R-:W5:Y:S01]  /*22a60*/  LDL.64 R84, [R1+0x33b0] ;  /* 0x0033b00001547983 */ /* 0x000f620000100a00 */
[----:B------:R-:W-:Y:S02]  /*22a70*/  DADD R58, R226, R58 ;  /* 0x00000000e23a7229 */ /* 0x000fe4000000003a */
[----:B0-----:R-:W-:Y:S01]  /*22a80*/  DADD R88, R20, R20 ;  /* 0x0000000014587229 */ /* 0x001fe20000000014 */
[----:B------:R0:W-:Y:S05]  /*22a90*/  STL.128 [R1+0x1060], R68 ;  /* 0x0010604401007387 */ /* 0x0001ea0000100c00 */
[----:B------:R-:W-:Y:S01]  /*22aa0*/  DADD R82, R188, R58 ;  /* 0x00000000bc527229 */ /* 0x000fe2000000003a */
[----:B------:R-:W5:Y:S04]  /*22ab0*/  LDL.64 R74, [R1+0x33b8] ;  /* 0x0033b800014a7983 */ /* 0x000f680000100a00 */
[----:B------:R1:W-:Y:S04]  /*22ac0*/  STL.128 [R1+0x1050], R88 ;  /* 0x0010505801007387 */ /* 0x0003e80000100c00 */
[----:B------:R-:W5:Y:S01]  /*22ad0*/  LDL.64 R58, [R1+0x33a8] ;  /* 0x0033a800013a7983 */ /* 0x000f620000100a00 */
[----:B0-----:R-:W-:Y:S01]  /*22ae0*/  CS2R R68, SRZ ;  /* 0x0000000000447805 */ /* 0x001fe2000001ff00 */
[----:B------:R-:W-:-:S02]  /*22af0*/  IMAD.MOV.U32 R70, RZ, RZ, R92 ;  /* 0x000000ffff467224 */ /* 0x000fc400078e005c */
[----:B------:R-:W-:Y:S01]  /*22b00*/  IMAD.MOV.U32 R71, RZ, RZ, R93 ;  /* 0x000000ffff477224 */ /* 0x000fe200078e005d */
[----:B-1----:R-:W5:Y:S04]  /*22b10*/  LDL.64 R90, [R1+0x4228] ;  /* 0x00422800015a7983 */ /* 0x002f680000100a00 */
[----:B------:R2:W-:Y:S02]  /*22b20*/  STL.128 [R1+0x1190], R68 ;  /* 0x0011904401007387 */ /* 0x0005e40000100c00 */
[----:B--2---:R-:W-:Y:S02]  /*22b30*/  DADD R68, R78, R78 ;  /* 0x000000004e447229 */ /* 0x004fe4000000004e */
[----:B------:R-:W2:Y:S01]  /*22b40*/  LDL.64 R78, [R1+0x4168] ;  /* 0x00416800014e7983 */ /* 0x000ea20000100a00 */
[----:B---3--:R-:W-:-:S07]  /*22b50*/  DMUL R230, R158, R62 ;  /* 0x0000003e9ee67228 */ /* 0x008fce0000000000 */
[----:B------:R0:W-:Y:S04]  /*22b60*/  STL.128 [R1+0x44f0], R228 ;  /* 0x0044f0e401007387 */ /* 0x0001e80000100c00 */
[----:B0-----:R-:W3:Y:S01]  /*22b70*/  LDL.64 R228, [R1+0x4140] ;  /* 0x0041400001e47983 */ /* 0x001ee20000100a00 */
[----:B------:R-:W-:Y:S02]  /*22b80*/  DMUL R204, R114, UR10 ;  /* 0x0000000a72cc7c28 */ /* 0x000fe40008000000 */
[C---:B------:R-:W-:Y:S02]  /*22b90*/  DMUL R70, R160.reuse, R106 ;  /* 0x0000006aa0467228 */ /* 0x040fe40000000000 */
[----:B------:R-:W-:-:S04]  /*22ba0*/  DMUL R122, R160, UR4 ;  /* 0x00000004a07a7c28 */ /* 0x000fc80008000000 */
[----:B------:R-:W-:Y:S01]  /*22bb0*/  DADD R2, -R8, R204 ;  /* 0x0000000008027229 */ /* 0x000fe200000001cc */
[----:B------:R0:W-:Y:S01]  /*22bc0*/  STL.128 [R1+0x890], R20 ;  /* 0x0008901401007387 */ /* 0x0001e20000100c00 */
[----:B------:R-:W-:Y:S01]  /*22bd0*/  DMUL R140, R154, UR4 ;  /* 0x000000049a8c7c28 */ /* 0x000fe20008000000 */
[----:B------:R-:W-:Y:S01]  /*22be0*/  CS2R R100, SRZ ;  /* 0x0000000000647805 */ /* 0x000fe2000001ff00 */
[----:B0-----:R-:W-:-:S04]  /*22bf0*/  DADD R20, R70, R28 ;  /* 0x0000000046147229 */ /* 0x001fc8000000001c */
[----:B------:R-:W-:Y:S02]  /*22c00*/  DADD R22, R122, R2 ;  /* 0x000000007a167229 */ /* 0x000fe40000000002 */
[----:B------:R-:W-:-:S05]  /*22c10*/  DADD R2, -R140, R66 ;  /* 0x000000008c027229 */ /* 0x000fca0000000142 */
[----:B------:R0:W-:Y:S01]  /*22c20*/  STL.128 [R1+0xf60], R20 ;  /* 0x000f601401007387 */ /* 0x0001e20000100c00 */
[----:B------:R-:W-:Y:S01]  /*22c30*/  UMOV UR4, 0x7fdfbfd ;  /* 0x07fdfbfd00047882 */ /* 0x000fe20000000000 */
[----:B------:R-:W-:Y:S01]  /*22c40*/  UMOV UR5, 0x3d97bfdc ;  /* 0x3d97bfdc00057882 */ /* 0x000fe20000000000 */
[----:B------:R-:W-:Y:S01]  /*22c50*/  DMUL R224, R246, UR12 ;  /* 0x0000000cf6e07c28 */ /* 0x000fe20008000000 */
[----:B------:R1:W-:Y:S01]  /*22c60*/  STL.128 [R1+0x810], R100 ;  /* 0x0008106401007387 */ /* 0x0003e20000100c00 */
[----:B------:R-:W-:Y:S02]  /*22c70*/  DADD R2, -R144, R2 ;  /* 0x0000000090027229 */ /* 0x000fe40000000102 */
[C---:B------:R-:W-:Y:S02]  /*22c80*/  DMUL R220, R246.reuse, UR4 ;  /* 0x00000004f6dc7c28 */ /* 0x040fe40008000000 */
[----:B0-----:R-:W-:Y:S01]  /*22c90*/  DMUL R22, R246, R68 ;  /* 0x00000044f6167228 */ /* 0x001fe20000000000 */
[----:B------:R-:W-:-:S07]  /*22ca0*/  CS2R R20, SRZ ;  /* 0x0000000000147805 */ /* 0x000fce000001ff00 */
[----:B-1----:R-:W-:Y:S01]  /*22cb0*/  DADD R102, R22, R22 ;  /* 0x0000000016667229 */ /* 0x002fe20000000016 */
[----:B------:R0:W-:Y:S02]  /*22cc0*/  STL.128 [R1+0xea0], R20 ;  /* 0x000ea01401007387 */ /* 0x0001e40000100c00 */
[----:B0-----:R-:W-:Y:S02]  /*22cd0*/  DADD R20, -R224, R2 ;  /* 0x00000000e0147229 */ /* 0x001fe40000000102 */
[----:B------:R-:W-:-:S03]  /*22ce0*/  DFMA R22, -R160, R110, -R70 ;  /* 0x0000006ea016722b */ /* 0x000fc60000000946 */
[----:B------:R-:W-:-:S04]  /*22cf0*/  DFMA R2, R220, 2, R102 ;  /* 0x40000000dc02782b */ /* 0x000fc80000000066 */
[----:B------:R0:W-:Y:S04]  /*22d00*/  STL.128 [R1+0xfe0], R20 ;  /* 0x000fe01401007387 */ /* 0x0001e80000100c00 */
[----:B0-----:R-:W-:-:S08]  /*22d10*/  DADD R20, R6, R2 ;  /* 0x0000000006147229 */ /* 0x001fd00000000002 */
[----:B------:R-:W-:Y:S02]  /*22d20*/  DFMA R20, R236, R238, R20 ;  /* 0x000000eeec14722b */ /* 0x000fe40000000014 */
[----:B----4-:R-:W-:-:S06]  /*22d30*/  DMUL R182, R158, R222 ;  /* 0x000000de9eb67228 */ /* 0x010fcc0000000000 */
[----:B------:R-:W-:Y:S01]  /*22d40*/  DADD R20, R230, R20 ;  /* 0x00000000e6147229 */ /* 0x000fe20000000014 */
[----:B------:R-:W-:-:S07]  /*22d50*/  CS2R R22, SRZ ;  /* 0x0000000000167805 */ /* 0x000fce000001ff00 */
[----:B------:R-:W-:-:S07]  /*22d60*/  DADD R20, R182, R20 ;  /* 0x00000000b6147229 */ /* 0x000fce0000000014 */
[----:B------:R0:W-:Y:S02]  /*22d70*/  STL.128 [R1+0x930], R20 ;  /* 0x0009301401007387 */ /* 0x0001e40000100c00 */
[----:B0-----:R-:W-:Y:S01]  /*22d80*/  DFMA R20, R162, R106, R26 ;  /* 0x0000006aa214722b */ /* 0x001fe2000000001a */
[----:B------:R-:W-:Y:S01]  /*22d90*/  UMOV UR4, 0xb552a552 ;  /* 0xb552a55200047882 */ /* 0x000fe20000000000 */
[----:B------:R-:W-:Y:S01]  /*22da0*/  UMOV UR5, 0x3d7faa7a ;  /* 0x3d7faa7a00057882 */ /* 0x000fe20000000000 */
[----:B-----5:R-:W-:Y:S01]  /*22db0*/  DMUL R66, R94, R84 ;  /* 0x000000545e427228 */ /* 0x020fe20000000000 */
[----:B------:R-:W4:Y:S04]  /*22dc0*/  LDL.64 R106, [R1+0x3930] ;  /* 0x00393000016a7983 */ /* 0x000f280000100a00 */
[----:B------:R-:W-:-:S08]  /*22dd0*/  DADD R20, R140, R20 ;  /* 0x000000008c147229 */ /* 0x000fd00000000014 */
[----:B------:R-:W-:Y:S01]  /*22de0*/  DADD R68, R144, R20 ;  /* 0x0000000090447229 */ /* 0x000fe20000000014 */
[----:B------:R-:W-:-:S09]  /*22df0*/  CS2R R20, SRZ ;  /* 0x0000000000147805 */ /* 0x000fd2000001ff00 */
[----:B------:R-:W-:Y:S01]  /*22e00*/  IMAD.MOV.U32 R22, RZ, RZ, R68 ;  /* 0x000000ffff167224 */ /* 0x000fe200078e0044 */
[----:B------:R-:W-:-:S05]  /*22e10*/  MOV R23, R69 ;  /* 0x0000004500177202 */ /* 0x000fca0000000f00 */
[----:B------:R0:W-:Y:S01]  /*22e20*/  STL.128 [R1+0xf50], R20 ;  /* 0x000f501401007387 */ /* 0x0001e20000100c00 */
[----:B------:R-:W-:Y:S02]  /*22e30*/  DMUL R146, R128, UR4 ;  /* 0x0000000480927c28 */ /* 0x000fe40008000000 */
[----:B0-----:R-:W-:-:S08]  /*22e40*/  DADD R20, -R52, -R218 ;  /* 0x0000000034147229 */ /* 0x001fd000000009da */
[----:B------:R-:W-:-:S08]  /*22e50*/  DFMA R20, -R232, R248, R20 ;  /* 0x000000f8e814722b */ /* 0x000fd00000000114 */
[----:B------:R-:W-:-:S08]  /*22e60*/  DADD R20, -R146, R20 ;  /* 0x0000000092147229 */ /* 0x000fd00000000114 */
[----:B------:R-:W-:Y:S02]  /*22e70*/  DADD R20, -R66, R20 ;  /* 0x0000000042147229 */ /* 0x000fe40000000114 */
[----:B------:R-:W-:-:S06]  /*22e80*/  DMUL R180, R90, R58 ;  /* 0x0000003a5ab47228 */ /* 0x000fcc0000000000 */
[----:B------:R-:W-:Y:S02]  /*22e90*/  DADD R20, -R32, R20 ;  /* 0x0000000020147229 */ /* 0x000fe40000000114 */
[----:B--2---:R-:W-:-:S06]  /*22ea0*/  DMUL R148, R74, R78 ;  /* 0x0000004e4a947228 */ /* 0x004fcc0000000000 */
[----:B------:R-:W-:-:S08]  /*22eb0*/  DADD R20, -R180, R20 ;  /* 0x00000000b4147229 */ /* 0x000fd00000000114 */
[----:B------:R-:W-:-:S08]  /*22ec0*/  DADD R20, -R148, R20 ;  /* 0x0000000094147229 */ /* 0x000fd00000000114 */
[----:B------:R-:W-:-:S08]  /*22ed0*/  DADD R20, -R56, R20 ;  /* 0x0000000038147229 */ /* 0x000fd00000000114 */
[----:B------:R-:W-:-:S08]  /*22ee0*/  DADD R20, -R48, R20 ;  /* 0x0000000030147229 */ /* 0x000fd00000000114 */
[----:B------:R-:W-:-:S08]  /*22ef0*/  DADD R20, -R46, R20 ;  /* 0x000000002e147229 */ /* 0x000fd00000000114 */
[----:B------:R-:W-:Y:S02]  /*22f00*/  DADD R20, -R44, R20 ;  /* 0x000000002c147229 */ /* 0x000fe40000000114 */
[----:B------:R-:W-:-:S06]  /*22f10*/  DFMA R22, R236, R238, R2 ;  /* 0x000000eeec16722b */ /* 0x000fcc0000000002 */
[----:B------:R-:W-:-:S08]  /*22f20*/  DADD R20, -R42, R20 ;  /* 0x000000002a147229 */ /* 0x000fd00000000114 */
[----:B------:R-:W-:Y:S02]  /*22f30*/  DADD R2, -R38, R20 ;  /* 0x0000000026027229 */ /* 0x000fe40000000114 */
[----:B------:R-:W-:-:S06]  /*22f40*/  DADD R20, R30, R22 ;  /* 0x000000001e147229 */ /* 0x000fcc0000000016 */
[----:B------:R-:W-:Y:S02]  /*22f50*/  DADD R2, -R40, R2 ;  /* 0x0000000028027229 */ /* 0x000fe40000000102 */
[----:B------:R-:W-:Y:S02]  /*22f60*/  DFMA R20, R230, 2, R20 ;  /* 0x40000000e614782b */ /* 0x000fe40000000014 */
[----:B------:R-:W-:Y:S01]  /*22f70*/  DMUL R100, R160, UR12 ;  /* 0x0000000ca0647c28 */ /* 0x000fe20008000000 */
[----:B------:R-:W2:Y:S03]  /*22f80*/  LDL.64 R230, [R1+0x3408] ;  /* 0x0034080001e67983 */ /* 0x000ea60000100a00 */
[----:B------:R-:W-:Y:S02]  /*22f90*/  DADD R58, -R70, R2 ;  /* 0x00000000463a7229 */ /* 0x000fe40000000102 */
[----:B------:R-:W-:Y:S01]  /*22fa0*/  DFMA R2, R182, 2, R20 ;  /* 0x40000000b602782b */ /* 0x000fe20000000014 */
[----:B------:R-:W-:-:S02]  /*22fb0*/  IMAD.MOV.U32 R20, RZ, RZ, R18 ;  /* 0x000000ffff147224 */ /* 0x000fc400078e0012 */
[----:B------:R-:W-:-:S05]  /*22fc0*/  IMAD.MOV.U32 R21, RZ, RZ, R19 ;  /* 0x000000ffff157224 */ /* 0x000fca00078e0013 */
[----:B------:R-:W-:Y:S02]  /*22fd0*/  DADD R22, R100, R2 ;  /* 0x0000000064167229 */ /* 0x000fe40000000002 */
[----:B---3--:R-:W-:Y:S01]  /*22fe0*/  DFMA R2, -R160, R228, R58 ;  /* 0x000000e4a002722b */ /* 0x008fe2000000013a */
[----:B------:R-:W3:Y:S04]  /*22ff0*/  LDL.64 R58, [R1+0x4218] ;  /* 0x00421800013a7983 */ /* 0x000ee80000100a00 */
[----:B------:R0:W-:Y:S03]  /*23000*/  STL.128 [R1+0x900], R20 ;  /* 0x0009001401007387 */ /* 0x0001e60000100c00 */
[----:B0-----:R-:W-:-:S02]  /*23010*/  DADD R20, -R28, R2 ;  /* 0x000000001c147229 */ /* 0x001fc40000000102 */
[----:B------:R-:W3:Y:S01]  /*23020*/  LDL.64 R2, [R1+0x3308] ;  /* 0x0033080001027983 */ /* 0x000ee20000100a00 */
[----:B------:R-:W-:-:S07]  /*23030*/  DADD R96, -RZ, -R44 ;  /* 0x00000000ff607229 */ /* 0x000fce000000092c */
[----:B------:R0:W-:Y:S04]  /*23040*/  STL.128 [R1+0xac0], R96 ;  /* 0x000ac06001007387 */ /* 0x0001e80000100c00 */
[----:B0-----:R-:W5:Y:S01]  /*23050*/  LDL.64 R98, [R1+0x4208] ;  /* 0x0042080001627983 */ /* 0x001f620000100a00 */
[----:B------:R-:W-:Y:S01]  /*23060*/  CS2R R80, SRZ ;  /* 0x0000000000507805 */ /* 0x000fe2000001ff00 */
[----:B------:R-:W-:Y:S01]  /*23070*/  DMUL R214, R162, R78 ;  /* 0x0000004ea2d67228 */ /* 0x000fe20000000000 */
[----:B------:R-:W-:Y:S01]  /*23080*/  MOV R190, R104 ;  /* 0x0000006800be7202 */ /* 0x000fe20000000f00 */
[----:B------:R-:W-:Y:S02]  /*23090*/  IMAD.MOV.U32 R191, RZ, RZ, R105 ;  /* 0x000000ffffbf7224 */ /* 0x000fe400078e0069 */
[----:B------:R0:W-:Y:S04]  /*230a0*/  STL.128 [R1+0xde0], R80 ;  /* 0x000de05001007387 */ /* 0x0001e80000100c00 */
[----:B------:R-:W5:Y:S01]  /*230b0*/  LDL.64 R78, [R1+0x41e8] ;  /* 0x0041e800014e7983 */ /* 0x000f620000100a00 */
[----:B0-----:R-:W-:Y:S01]  /*230c0*/  DMUL R80, R108, 3 ;  /* 0x400800006c507828 */ /* 0x001fe20000000000 */
[----:B------:R-:W-:-:S06]  /*230d0*/  CS2R R82, SRZ ;  /* 0x0000000000527805 */ /* 0x000fcc000001ff00 */
[----:B------:R0:W-:Y:S01]  /*230e0*/  STL.128 [R1+0x8a0], R80 ;  /* 0x0008a05001007387 */ /* 0x0001e20000100c00 */
[----:B------:R-:W-:Y:S01]  /*230f0*/  DMUL R104, R154, UR10 ;  /* 0x0000000a9a687c28 */ /* 0x000fe20008000000 */
[----:B------:R-:W-:Y:S01]  /*23100*/  UMOV UR10, 0xdce4e6a ;  /* 0x0dce4e6a000a7882 */ /* 0x000fe20000000000 */
[----:B------:R-:W-:Y:S01]  /*23110*/  UMOV UR11, 0x3dcaf023 ;  /* 0x3dcaf023000b7882 */ /* 0x000fe20000000000 */
[----:B0-----:R-:W-:Y:S01]  /*23120*/  DADD R80, -RZ, -R214 ;  /* 0x00000000ff507229 */ /* 0x001fe200000009d6 */
[----:B------:R-:W-:-:S06]  /*23130*/  CS2R R82, SRZ ;  /* 0x0000000000527805 */ /* 0x000fcc000001ff00 */
[----:B------:R0:W-:Y:S02]  /*23140*/  STL.128 [R1+0x1090], R80 ;  /* 0x0010905001007387 */ /* 0x0001e40000100c00 */
[----:B0-----:R-:W-:Y:S02]  /*23150*/  DADD R80, -RZ, -R24 ;  /* 0x00000000ff507229 */ /* 0x001fe40000000918 */
[----:B------:R-:W-:-:S07]  /*23160*/  DMUL R82, R156, UR10 ;  /* 0x0000000a9c527c28 */ /* 0x000fce0008000000 */
[----:B------:R0:W-:Y:S01]  /*23170*/  STL.128 [R1+0xcd0], R80 ;  /* 0x000cd05001007387 */ /* 0x0001e20000100c00 */
[----:B------:R-:W-:Y:S02]  /*23180*/  IMAD.MOV.U32 R86, RZ, RZ, R80 ;  /* 0x000000ffff567224 */ /* 0x000fe400078e0050 */
[----:B------:R-:W-:Y:S02]  /*23190*/  IMAD.MOV.U32 R87, RZ, RZ, R81 ;  /* 0x000000ffff577224 */ /* 0x000fe400078e0051 */
[----:B0-----:R-:W5:Y:S01]  /*231a0*/  LDL.64 R80, [R1+0x4138] ;  /* 0x0041380001507983 */ /* 0x001f620000100a00 */
[----:B------:R-:W-:Y:S01]  /*231b0*/  CS2R R84, SRZ ;  /* 0x0000000000547805 */ /* 0x000fe2000001ff00 */
[----:B------:R-:W-:-:S04]  /*231c0*/  DADD R22, -R36, R16 ;  /* 0x0000000024167229 */ /* 0x000fc80000000110 */
[----:B------:R0:W-:Y:S04]  /*231d0*/  STL.128 [R1+0xfc0], R84 ;  /* 0x000fc05401007387 */ /* 0x0001e80000100c00 */
[----:B------:R1:W-:Y:S01]  /*231e0*/  STL.128 [R1+0x10c0], R20 ;  /* 0x0010c01401007387 */ /* 0x0003e20000100c00 */
[----:B0-----:R-:W-:-:S03]  /*231f0*/  DMUL R84, R162, R94 ;  /* 0x0000005ea2547228 */ /* 0x001fc60000000000 */
[----:B------:R-:W5:Y:S01]  /*23200*/  LDL.64 R94, [R1+0x3348] ;  /* 0x00334800015e7983 */ /* 0x000f620000100a00 */
[----:B---3--:R-:W-:-:S03]  /*23210*/  DMUL R92, R2, R58 ;  /* 0x0000003a025c7228 */ /* 0x008fc60000000000 */
[----:B------:R-:W3:Y:S01]  /*23220*/  LDL.64 R2, [R1+0x4220] ;  /* 0x0042200001027983 */ /* 0x000ee20000100a00 */
[----:B-1----:R-:W-:Y:S01]  /*23230*/  MOV R20, R18 ;  /* 0x0000001200147202 */ /* 0x002fe20000000f00 */
[----:B------:R-:W-:Y:S01]  /*23240*/  IMAD.MOV.U32 R21, RZ, RZ, R19 ;  /* 0x000000ffff157224 */ /* 0x000fe200078e0013 */
[----:B------:R-:W-:-:S05]  /*23250*/  CS2R R22, SRZ ;  /* 0x0000000000167805 */ /* 0x000fca000001ff00 */
[----:B------:R0:W-:Y:S02]  /*23260*/  STL.128 [R1+0x880], R20 ;  /* 0x0008801401007387 */ /* 0x0001e40000100c00 */
[----:B0-----:R-:W-:Y:S01]  /*23270*/  DADD R20, -RZ, -R14 ;  /* 0x00000000ff147229 */ /* 0x001fe2000000090e */
[----:B------:R-:W-:Y:S01]  /*23280*/  IMAD.MOV.U32 R22, RZ, RZ, 0x0 ;  /* 0x00000000ff167424 */ /* 0x000fe200078e00ff */
[----:B------:R-:W-:-:S05]  /*23290*/  MOV R23, 0x413e8480 ;  /* 0x413e848000177802 */ /* 0x000fca0000000f00 */
[----:B------:R0:W-:Y:S02]  /*232a0*/  STL.128 [R1+0xbc0], R20 ;  /* 0x000bc01401007387 */ /* 0x0001e40000100c00 */
[----:B0-----:R-:W-:Y:S02]  /*232b0*/  DADD R20, -RZ, -R4 ;  /* 0x00000000ff147229 */ /* 0x001fe40000000904 */
[----:B------:R-:W-:-:S07]  /*232c0*/  DADD R22, -RZ, -R6 ;  /* 0x00000000ff167229 */ /* 0x000fce0000000906 */
[----:B------:R0:W-:Y:S01]  /*232d0*/  STL.128 [R1+0xc50], R20 ;  /* 0x000c501401007387 */ /* 0x0001e20000100c00 */
[----:B------:R-:W-:Y:S02]  /*232e0*/  DMUL R96, R154, R164 ;  /* 0x000000a49a607228 */ /* 0x000fe40000000000 */
[----:B----4-:R-:W-:Y:S02]  /*232f0*/  DMUL R114, R156, R106 ;  /* 0x0000006a9c727228 */ /* 0x010fe40000000000 */
[----:B0-----:R-:W-:Y:S01]  /*23300*/  DADD R22, -RZ, -R18 ;  /* 0x00000000ff167229 */ /* 0x001fe20000000912 */
[----:B------:R-:W-:-:S06]  /*23310*/  CS2R R20, SRZ ;  /* 0x0000000000147805 */ /* 0x000fcc000001ff00 */
[----:B------:R0:W-:Y:S02]  /*23320*/  STL.128 [R1+0x1180], R20 ;  /* 0x0011801401007387 */ /* 0x0001e40000100c00 */
[----:B0-----:R-:W-:Y:S01]  /*23330*/  CS2R R20, SRZ ;  /* 0x0000000000147805 */ /* 0x001fe2000001ff00 */
[----:B------:R-:W-:Y:S02]  /*23340*/  IMAD.MOV.U32 R22, RZ, RZ, R218 ;  /* 0x000000ffff167224 */ /* 0x000fe400078e00da */
[----:B------:R-:W-:-:S05]  /*23350*/  IMAD.MOV.U32 R23, RZ, RZ, R219 ;  /* 0x000000ffff177224 */ /* 0x000fca00078e00db */
[----:B------:R0:W-:Y:S01]  /*23360*/  STL.128 [R1+0x960], R20 ;  /* 0x0009601401007387 */ /* 0x0001e20000100c00 */
[----:B------:R-:W-:Y:S01]  /*23370*/  DMUL R88, R152, R150 ;  /* 0x0000009698587228 */ /* 0x000fe20000000000 */
[----:B0-----:R-:W-:Y:S01]  /*23380*/  IMAD.MOV.U32 R22, RZ, RZ, R36 ;  /* 0x000000ffff167224 */ /* 0x001fe200078e0024 */
[----:B------:R-:W-:Y:S01]  /*23390*/  MOV R23, R37 ;  /* 0x0000002500177202 */ /* 0x000fe20000000f00 */
[----:B------:R-:W-:Y:S02]  /*233a0*/  IMAD.MOV.U32 R20, RZ, RZ, R218 ;  /* 0x000000ffff147224 */ /* 0x000fe400078e00da */
[----:B------:R-:W-:-:S05]  /*233b0*/  IMAD.MOV.U32 R21, RZ, RZ, R219 ;  /* 0x000000ffff157224 */ /* 0x000fca00078e00db */
[----:B------:R0:W-:Y:S02]  /*233c0*/  STL.128 [R1+0x9c0], R20 ;  /* 0x0009c01401007387 */ /* 0x0001e40000100c00 */
[----:B0-----:R-:W-:Y:S01]  /*233d0*/  DADD R22, R96, R114 ;  /* 0x0000000060167229 */ /* 0x001fe20000000072 */
[----:B------:R-:W-:-:S06]  /*233e0*/  CS2R R20, SRZ ;  /* 0x0000000000147805 */ /* 0x000fcc000001ff00 */
[----:B------:R0:W-:Y:S02]  /*233f0*/  STL.128 [R1+0x730], R20 ;  /* 0x0007301401007387 */ /* 0x0001e40000100c00 */
[----:B0-----:R-:W-:Y:S02]  /*23400*/  DADD R22, -RZ, -R12 ;  /* 0x00000000ff167229 */ /* 0x001fe4000000090c */
[----:B------:R-:W-:-:S07]  /*23410*/  DADD R20, -R96, -R114 ;  /* 0x0000000060147229 */ /* 0x000fce0000000972 */
[----:B------:R2:W-:Y:S02]  /*23420*/  STL.128 [R1+0xbb0], R20 ;  /* 0x000bb01401007387 */ /* 0x0005e40000100c00 */
[----:B--2---:R-:W-:Y:S01]  /*23430*/  DADD R22, -R230, -R88 ;  /* 0x00000000e6167229 */ /* 0x004fe20000000958 */
[----:B------:R-:W-:Y:S01]  /*23440*/  MOV R20, R24 ;  /* 0x0000001800147202 */ /* 0x000fe20000000f00 */
[----:B------:R-:W-:-:S05]  /*23450*/  IMAD.MOV.U32 R21, RZ, RZ, R25 ;  /* 0x000000ffff157224 */ /* 0x000fca00078e0019 */
[----:B------:R0:W-:Y:S02]  /*23460*/  STL.128 [R1+0xeb0], R20 ;  /* 0x000eb01401007387 */ /* 0x0001e40000100c00 */
[----:B0-----:R-:W-:Y:S02]  /*23470*/  DMUL R20, R154, R58 ;  /* 0x0000003a9a147228 */ /* 0x001fe40000000000 */
[----:B------:R-:W-:Y:S02]  /*23480*/  DMUL R58, R138, R174 ;  /* 0x000000ae8a3a7228 */ /* 0x000fe40000000000 */
[----:B-----5:R-:W-:Y:S01]  /*23490*/  DMUL R138, R126, R98 ;  /* 0x000000627e8a7228 */ /* 0x020fe20000000000 */
[----:B------:R-:W2:Y:S04]  /*234a0*/  LDL.64 R126, [R1+0x3310] ;  /* 0x00331000017e7983 */ /* 0x000ea80000100a00 */
[----:B------:R0:W-:Y:S02]  /*234b0*/  STL.128 [R1+0xed0], R68 ;  /* 0x000ed04401007387 */ /* 0x0001e40000100c00 */
[----:B0-----:R-:W-:Y:S01]  /*234c0*/  DADD R68, -RZ, -R108 ;  /* 0x00000000ff447229 */ /* 0x001fe2000000096c */
[----:B------:R-:W-:-:S06]  /*234d0*/  CS2R R70, SRZ ;  /* 0x0000000000467805 */ /* 0x000fcc000001ff00 */
[----:B------:R0:W-:Y:S02]  /*234e0*/  STL.128 [R1+0x6f0], R68 ;  /* 0x0006f04401007387 */ /* 0x0001e40000100c00 */
[----:B0-----:R-:W-:Y:S02]  /*234f0*/  CS2R R68, SRZ ;  /* 0x0000000000447805 */ /* 0x001fe4000001ff00 */
[----:B------:R-:W-:Y:S01]  /*23500*/  MOV R70, R16 ;  /* 0x0000001000467202 */ /* 0x000fe20000000f00 */
[----:B------:R-:W-:-:S05]  /*23510*/  IMAD.MOV.U32 R71, RZ, RZ, R17 ;  /* 0x000000ffff477224 */ /* 0x000fca00078e0011 */
[----:B------:R0:W-:Y:S02]  /*23520*/  STL.128 [R1+0x870], R68 ;  /* 0x0008704401007387 */ /* 0x0001e40000100c00 */
[----:B0-----:R-:W-:Y:S01]  /*23530*/  DADD R70, -RZ, -R148 ;  /* 0x00000000ff467229 */ /* 0x001fe20000000994 */
[----:B------:R-:W-:-:S06]  /*23540*/  CS2R R68, SRZ ;  /* 0x0000000000447805 */ /* 0x000fcc000001ff00 */
[----:B------:R0:W-:Y:S02]  /*23550*/  STL.128 [R1+0xe80], R68 ;  /* 0x000e804401007387 */ /* 0x0001e40000100c00 */
[----:B0-----:R-:W-:Y:S02]  /*23560*/  DADD R68, -R242, -R20 ;  /* 0x00000000f2447229 */ /* 0x001fe40000000914 */
[----:B------:R-:W-:-:S07]  /*23570*/  DADD R70, -RZ, -R92 ;  /* 0x00000000ff467229 */ /* 0x000fce000000095c */
[----:B------:R0:W-:Y:S02]  /*23580*/  STL.128 [R1+0xfa0], R68 ;  /* 0x000fa04401007387 */ /* 0x0001e40000100c00 */
[----:B0-----:R-:W-:Y:S01]  /*23590*/  IMAD.MOV.U32 R68, RZ, RZ, R210 ;  /* 0x000000ffff447224 */ /* 0x001fe200078e00d2 */
[----:B------:R-:W-:Y:S01]  /*235a0*/  MOV R69, R211 ;  /* 0x000000d300457202 */ /* 0x000fe20000000f00 */
[----:B------:R-:W-:Y:S02]  /*235b0*/  IMAD.MOV.U32 R70, RZ, RZ, R72 ;  /* 0x000000ffff467224 */ /* 0x000fe400078e0048 */
[----:B------:R-:W-:-:S05]  /*235c0*/  IMAD.MOV.U32 R71, RZ, RZ, R73 ;  /* 0x000000ffff477224 */ /* 0x000fca00078e0049 */
[----:B------:R0:W-:Y:S01]  /*235d0*/  STL.128 [R1+0xbd0], R68 ;  /* 0x000bd04401007387 */ /* 0x0001e20000100c00 */
[----:B------:R-:W-:Y:S01]  /*235e0*/  UMOV UR12, 0x33333333 ;  /* 0x33333333000c7882 */ /* 0x000fe20000000000 */
[----:B------:R-:W-:Y:S01]  /*235f0*/  UMOV UR13, 0x3fe33333 ;  /* 0x3fe33333000d7882 */ /* 0x000fe20000000000 */
[----:B0-----:R-:W-:Y:S01]  /*23600*/  DADD R68, -RZ, -R88 ;  /* 0x00000000ff447229 */ /* 0x001fe20000000958 */
[----:B------:R-:W-:-:S06]  /*23610*/  CS2R R70, SRZ ;  /* 0x0000000000467805 */ /* 0x000fcc000001ff00 */
[----:B------:R0:W-:Y:S01]  /*23620*/  STL.128 [R1+0x1130], R68 ;  /* 0x0011304401007387 */ /* 0x0001e20000100c00 */
[----:B------:R-:W-:Y:S02]  /*23630*/  DMUL R130, R178, UR12 ;  /* 0x0000000cb2827c28 */ /* 0x000fe40008000000 */
[----:B------:R-:W-:Y:S02]  /*23640*/  DADD R108, -R240, -R82 ;  /* 0x00000000f06c7229 */ /* 0x000fe40000000952 */
[----:B0-----:R-:W-:Y:S01]  /*23650*/  DADD R70, -RZ, -R218 ;  /* 0x00000000ff467229 */ /* 0x001fe200000009da */
[----:B------:R-:W-:-:S06]  /*23660*/  CS2R R68, SRZ ;  /* 0x0000000000447805 */ /* 0x000fcc000001ff00 */
[----:B------:R0:W-:Y:S01]  /*23670*/  STL.128 [R1+0x1150], R68 ;  /* 0x0011504401007387 */ /* 0x0001e20000100c00 */
[----:B------:R-:W-:Y:S01]  /*23680*/  CS2R R110, SRZ ;  /* 0x00000000006e7805 */ /* 0x000fe2000001ff00 */
[----:B------:R-:W-:Y:S02]  /*23690*/  DMUL R164, R28, UR12 ;  /* 0x0000000c1ca47c28 */ /* 0x000fe40008000000 */
[----:B---3--:R-:W-:Y:S02]  /*236a0*/  DMUL R106, R154, R2 ;  /* 0x000000029a6a7228 */ /* 0x008fe40000000000 */
[----:B------:R1:W-:Y:S01]  /*236b0*/  STL.128 [R1+0xf00], R108 ;  /* 0x000f006c01007387 */ /* 0x0003e20000100c00 */
[----:B0-----:R-:W-:Y:S02]  /*236c0*/  DADD R68, -RZ, -R186 ;  /* 0x00000000ff447229 */ /* 0x001fe400000009ba */
[----:B------:R-:W-:-:S07]  /*236d0*/  DADD R70, -RZ, -R96 ;  /* 0x00000000ff467229 */ /* 0x000fce0000000960 */
[----:B------:R0:W-:Y:S01]  /*236e0*/  STL.128 [R1+0x11b0], R68 ;  /* 0x0011b04401007387 */ /* 0x0001e20000100c00 */
[----:B-1----:R-:W-:Y:S02]  /*236f0*/  DMUL R108, R162, UR4 ;  /* 0x00000004a26c7c28 */ /* 0x002fe40008000000 */
[----:B------:R-:W-:Y:S02]  /*23700*/  DFMA R22, R244, UR18, R92 ;  /* 0x00000012f4167c2b */ /* 0x000fe4000800005c */
[----:B------:R-:W-:Y:S01]  /*23710*/  DADD R118, -RZ, -R146 ;  /* 0x00000000ff767229 */ /* 0x000fe20000000992 */
[----:B0-----:R-:W-:Y:S01]  /*23720*/  IMAD.MOV.U32 R70, RZ, RZ, R230 ;  /* 0x000000ffff467224 */ /* 0x001fe200078e00e6 */
[----:B------:R-:W-:Y:S01]  /*23730*/  MOV R71, R231 ;  /* 0x000000e700477202 */ /* 0x000fe20000000f00 */
[----:B------:R-:W-:Y:S02]  /*23740*/  IMAD.MOV.U32 R68, RZ, RZ, R130 ;  /* 0x000000ffff447224 */ /* 0x000fe400078e0082 */
[----:B------:R-:W-:-:S05]  /*23750*/  IMAD.MOV.U32 R69, RZ, RZ, R131 ;  /* 0x000000ffff457224 */ /* 0x000fca00078e0083 */
[----:B------:R0:W-:Y:S01]  /*23760*/  STL.128 [R1+0xb80], R68 ;  /* 0x000b804401007387 */ /* 0x0001e20000100c00 */
[----:B------:R-:W-:-:S03]  /*23770*/  DADD R116, -R108, -R106 ;  /* 0x000000006c747229 */ /* 0x000fc6000000096a */
[----:B------:R1:W-:Y:S01]  /*23780*/  STL.128 [R1+0xd10], R20 ;  /* 0x000d101401007387 */ /* 0x0003e20000100c00 */
[----:B0-----:R-:W-:Y:S02]  /*23790*/  DADD R70, -R186, -R112 ;  /* 0x00000000ba467229 */ /* 0x001fe40000000970 */
[----:B------:R-:W-:Y:S01]  /*237a0*/  DADD R68, -R40, R164 ;  /* 0x0000000028447229 */ /* 0x000fe200000001a4 */
[----:B------:R0:W-:Y:S06]  /*237b0*/  STL.128 [R1+0xcb0], R116 ;  /* 0x000cb07401007387 */ /* 0x0001ec0000100c00 */
[----:B------:R3:W-:Y:S01]  /*237c0*/  STL.128 [R1+0xb90], R68 ;  /* 0x000b904401007387 */ /* 0x0007e20000100c00 */
[----:B-1----:R-:W-:-:S02]  /*237d0*/  DADD R22, -RZ, -R26 ;  /* 0x00000000ff167229 */ /* 0x002fc4000000091a */
[----:B0-----:R-:W-:Y:S02]  /*237e0*/  DMUL R118, R156, R142 ;  /* 0x0000008e9c767228 */ /* 0x001fe40000000000 */
[----:B---3--:R-:W-:Y:S01]  /*237f0*/  DADD R68, R148, R164 ;  /* 0x0000000094447229 */ /* 0x008fe200000000a4 */
[----:B------:R-:W-:Y:S01]  /*23800*/  CS2R R70, SRZ ;  /* 0x0000000000467805 */ /* 0x000fe2000001ff00 */
[----:B------:R-:W-:-:S05]  /*23810*/  DADD R142, -RZ, -R66 ;  /* 0x00000000ff8e7229 */ /* 0x000fca0000000942 */
[----:B------:R0:W-:Y:S04]  /*23820*/  STL.128 [R1+0xa20], R68 ;  /* 0x000a204401007387 */ /* 0x0001e80000100c00 */
[----:B------:R1:W-:Y:S04]  /*23830*/  STL.128 [R1+0xce0], R20 ;  /* 0x000ce01401007387 */ /* 0x0003e80000100c00 */
[----:B------:R3:W-:Y:S01]  /*23840*/  STL.128 [R1+0xe40], R140 ;  /* 0x000e408c01007387 */ /* 0x0007e20000100c00 */
[----:B0-----:R-:W-:Y:S01]  /*23850*/  MOV R70, R24 ;  /* 0x0000001800467202 */ /* 0x001fe20000000f00 */
[----:B------:R-:W-:Y:S01]  /*23860*/  IMAD.MOV.U32 R71, RZ, RZ, R25 ;  /* 0x000000ffff477224 */ /* 0x000fe200078e0019 */
[----:B------:R-:W-:Y:S01]  /*23870*/  MOV R69, R105 ;  /* 0x0000006900457202 */ /* 0x000fe20000000f00 */
[----:B------:R-:W-:Y:S01]  /*23880*/  IMAD.MOV.U32 R68, RZ, RZ, R104 ;  /* 0x000000ffff447224 */ /* 0x000fe200078e0068 */
[----:B-1----:R-:W-:-:S02]  /*23890*/  DADD R22, -RZ, -R140 ;  /* 0x00000000ff167229 */ /* 0x002fc4000000098c */
[----:B------:R-:W-:Y:S02]  /*238a0*/  DADD R20, -RZ, -R20 ;  /* 0x00000000ff147229 */ /* 0x000fe40000000914 */
[----:B------:R0:W-:Y:S01]  /*238b0*/  STL.128 [R1+0xf30], R68 ;  /* 0x000f304401007387 */ /* 0x0001e20000100c00 */
[----:B---3--:R-:W-:Y:S02]  /*238c0*/  DMUL R140, R154, R80 ;  /* 0x000000509a8c7228 */ /* 0x008fe40000000000 */
[----:B------:R-:W-:Y:S02]  /*238d0*/  DMUL R128, R128, R2 ;  /* 0x0000000280807228 */ /* 0x000fe40000000000 */
[----:B------:R1:W-:Y:S01]  /*238e0*/  STL.128 [R1+0x1210], R20 ;  /* 0x0012101401007387 */ /* 0x0003e20000100c00 */
[----:B0-----:R-:W-:Y:S02]  /*238f0*/  DADD R70, -RZ, -R212 ;  /* 0x00000000ff467229 */ /* 0x001fe400000009d4 */
[----:B------:R-:W-:-:S02]  /*23900*/  DADD R68, -RZ, -R204 ;  /* 0x00000000ff447229 */ /* 0x000fc400000009cc */
[----:B-1----:R-:W-:Y:S02]  /*23910*/  DFMA R20, R32, 3, R66 ;  /* 0x400800002014782b */ /* 0x002fe40000000042 */
[----:B------:R-:W-:-:S03]  /*23920*/  DADD R22, -RZ, -R140 ;  /* 0x00000000ff167229 */ /* 0x000fc6000000098c */
[----:B------:R0:W-:Y:S01]  /*23930*/  STL.128 [R1+0xca0], R68 ;  /* 0x000ca04401007387 */ /* 0x0001e20000100c00 */
[----:B------:R-:W-:-:S03]  /*23940*/  DADD R2, R128, R50 ;  /* 0x0000000080027229 */ /* 0x000fc60000000032 */
[----:B------:R1:W-:Y:S01]  /*23950*/  STL.128 [R1+0x1220], R20 ;  /* 0x0012201401007387 */ /* 0x0003e20000100c00 */
[----:B0-----:R-:W-:Y:S02]  /*23960*/  DFMA R70, R160, R228, -R28 ;  /* 0x000000e4a046722b */ /* 0x001fe4000000081c */
[----:B------:R-:W-:Y:S02]  /*23970*/  DADD R68, R136, R224 ;  /* 0x0000000088447229 */ /* 0x000fe400000000e0 */
[----:B-1----:R-:W-:Y:S02]  /*23980*/  DADD R22, -RZ, -R120 ;  /* 0x00000000ff167229 */ /* 0x002fe40000000978 */
[----:B------:R-:W-:-:S03]  /*23990*/  DADD R20, -RZ, -R58 ;  /* 0x00000000ff147229 */ /* 0x000fc6000000093a */
[----:B------:R0:W-:Y:S04]  /*239a0*/  STL.128 [R1+0xc80], R68 ;  /* 0x000c804401007387 */ /* 0x0001e80000100c00 */
[----:B------:R1:W-:Y:S01]  /*239b0*/  STL.128 [R1+0xba0], R20 ;  /* 0x000ba01401007387 */ /* 0x0003e20000100c00 */
[----:B0-----:R-:W-:Y:S02]  /*239c0*/  DADD R70, -RZ, -R188 ;  /* 0x00000000ff467229 */ /* 0x001fe400000009bc */
[----:B------:R-:W-:Y:S02]  /*239d0*/  DADD R68, -RZ, -R122 ;  /* 0x00000000ff447229 */ /* 0x000fe4000000097a */
[----:B-1----:R-:W-:-:S05]  /*239e0*/  DADD R20, R8, R2 ;  /* 0x0000000008147229 */ /* 0x002fca0000000002 */
[----:B------:R0:W-:Y:S01]  /*239f0*/  STL.128 [R1+0xff0], R68 ;  /* 0x000ff04401007387 */ /* 0x0001e20000100c00 */
[----:B------:R-:W-:Y:S02]  /*23a00*/  DFMA R2, R232, R248, R52 ;  /* 0x000000f8e802722b */ /* 0x000fe40000000034 */
[----:B------:R-:W-:Y:S02]  /*23a10*/  DADD R22, R204, R20 ;  /* 0x00000000cc167229 */ /* 0x000fe40000000014 */
[----:B0-----:R-:W-:Y:S01]  /*23a20*/  DADD R70, -RZ, -R100 ;  /* 0x00000000ff467229 */ /* 0x001fe20000000964 */
[----:B------:R-:W-:-:S06]  /*23a30*/  CS2R R68, SRZ ;  /* 0x0000000000447805 */ /* 0x000fcc000001ff00 */
[----:B------:R0:W-:Y:S01]  /*23a40*/  STL.128 [R1+0x1000], R68 ;  /* 0x0010004401007387 */ /* 0x0001e20000100c00 */
[----:B------:R-:W-:Y:S02]  /*23a50*/  DADD R20, R146, R2 ;  /* 0x0000000092147229 */ /* 0x000fe40000000002 */
[----:B------:R-:W-:Y:S02]  /*23a60*/  DMUL R192, R154, R78 ;  /* 0x0000004e9ac07228 */ /* 0x000fe40000000000 */
[----:B------:R-:W-:Y:S02]  /*23a70*/  DADD R2, R58, R22 ;  /* 0x000000003a027229 */ /* 0x000fe40000000016 */
[----:B0-----:R-:W-:Y:S01]  /*23a80*/  DADD R70, -RZ, -R108 ;  /* 0x00000000ff467229 */ /* 0x001fe2000000096c */
[----:B------:R-:W-:Y:S01]  /*23a90*/  MOV R68, R104 ;  /* 0x0000006800447202 */ /* 0x000fe20000000f00 */
[----:B------:R-:W-:-:S05]  /*23aa0*/  IMAD.MOV.U32 R69, RZ, RZ, R105 ;  /* 0x000000ffff457224 */ /* 0x000fca00078e0069 */
[----:B------:R0:W-:Y:S01]  /*23ab0*/  STL.128 [R1+0x1070], R68 ;  /* 0x0010704401007387 */ /* 0x0001e20000100c00 */
[----:B------:R-:W-:Y:S02]  /*23ac0*/  DADD R2, R12, R2 ;  /* 0x000000000c027229 */ /* 0x000fe40000000002 */
[----:B0-----:R-:W-:Y:S02]  /*23ad0*/  DADD R70, -RZ, -R106 ;  /* 0x00000000ff467229 */ /* 0x001fe4000000096a */
[----:B------:R-:W-:-:S07]  /*23ae0*/  DADD R68, -RZ, -R104 ;  /* 0x00000000ff447229 */ /* 0x000fce0000000968 */
[----:B------:R0:W-:Y:S01]  /*23af0*/  STL.128 [R1+0x11d0], R68 ;  /* 0x0011d04401007387 */ /* 0x0001e20000100c00 */
[----:B------:R-:W-:Y:S02]  /*23b00*/  DMUL R124, R124, R190 ;  /* 0x000000be7c7c7228 */ /* 0x000fe40000000000 */
[----:B------:R-:W-:Y:S02]  /*23b10*/  DADD R2, R138, R2 ;  /* 0x000000008a027229 */ /* 0x000fe40000000002 */
[----:B------:R-:W-:Y:S01]  /*23b20*/  DADD R20, R66, R20 ;  /* 0x0000000042147229 */ /* 0x000fe20000000014 */
[----:B------:R1:W-:Y:S01]  /*23b30*/  STL.128 [R1+0x700], R24 ;  /* 0x0007001801007387 */ /* 0x0003e20000100c00 */
[----:B------:R-:W-:Y:S02]  /*23b40*/  DMUL R142, R152, R80 ;  /* 0x00000050988e7228 */ /* 0x000fe40000000000 */
[----:B------:R-:W-:Y:S01]  /*23b50*/  DMUL R94, R94, UR10 ;  /* 0x0000000a5e5e7c28 */ /* 0x000fe20008000000 */
[----:B------:R-:W-:Y:S01]  /*23b60*/  UMOV UR12, 0x1723dbb3 ;  /* 0x1723dbb3000c7882 */ /* 0x000fe20000000000 */
[----:B0-----:R-:W-:Y:S01]  /*23b70*/  DADD R68, -R214, -R192 ;  /* 0x00000000d6447229 */ /* 0x001fe200000009c0 */
[----:B------:R-:W-:Y:S01]  /*23b80*/  IMAD.MOV.U32 R70, RZ, RZ, R82 ;  /* 0x000000ffff467224 */ /* 0x000fe200078e0052 */
[----:B------:R-:W-:Y:S01]  /*23b90*/  MOV R71, R83 ;  /* 0x0000005300477202 */ /* 0x000fe20000000f00 */
[----:B------:R-:W-:Y:S01]  /*23ba0*/  DADD R2, R60, R2 ;  /* 0x000000003c027229 */ /* 0x000fe20000000002 */
[----:B------:R-:W-:Y:S01]  /*23bb0*/  UMOV UR13, 0x3cede766 ;  /* 0x3cede766000d7882 */ /* 0x000fe20000000000 */
[----:B------:R-:W-:Y:S01]  /*23bc0*/  DMUL R110, R162, R90 ;  /* 0x0000005aa26e7228 */ /* 0x000fe20000000000 */
[----:B------:R-:W-:Y:S04]  /*23bd0*/  STL.128 [R1+0xaa0], R52 ;  /* 0x000aa03401007387 */ /* 0x000fe80000100c00 */
[----:B------:R0:W-:Y:S01]  /*23be0*/  STL.128 [R1+0xe70], R68 ;  /* 0x000e704401007387 */ /* 0x0001e20000100c00 */
[----:B-1----:R-:W-:Y:S01]  /*23bf0*/  DADD R24, R32, R20 ;  /* 0x0000000020187229 */ /* 0x002fe20000000014 */
[----:B------:R-:W-:Y:S01]  /*23c00*/  IMAD.MOV.U32 R174, RZ, RZ, R76 ;  /* 0x000000ffffae7224 */ /* 0x000fe200078e004c */
[----:B------:R-:W-:Y:S01]  /*23c10*/  MOV R175, R77 ;  /* 0x0000004d00af7202 */ /* 0x000fe20000000f00 */
[----:B------:R-:W3:Y:S01]  /*23c20*/  LDL.64 R66, [R1+0x4150] ;  /* 0x0041500001427983 */ /* 0x000ee20000100a00 */
[----:B0-----:R-:W-:Y:S01]  /*23c30*/  DADD R70, -RZ, -R192 ;  /* 0x00000000ff467229 */ /* 0x001fe200000009c0 */
[----:B------:R-:W-:-:S02]  /*23c40*/  IMAD.MOV.U32 R68, RZ, RZ, R84 ;  /* 0x000000ffff447224 */ /* 0x000fc400078e0054 */
[----:B------:R-:W-:-:S05]  /*23c50*/  IMAD.MOV.U32 R69, RZ, RZ, R85 ;  /* 0x000000ffff457224 */ /* 0x000fca00078e0055 */
[----:B------:R0:W-:Y:S02]  /*23c60*/  STL.128 [R1+0x11f0], R68 ;  /* 0x0011f04401007387 */ /* 0x0001e40000100c00 */
[----:B0-----:R-:W-:Y:S02]  /*23c70*/  DMUL R70, R162, R170 ;  /* 0x000000aaa2467228 */ /* 0x001fe40000000000 */
[----:B------:R-:W-:-:S07]  /*23c80*/  DADD R68, -RZ, -R124 ;  /* 0x00000000ff447229 */ /* 0x000fce000000097c */
[----:B------:R0:W-:Y:S02]  /*23c90*/  STL.128 [R1+0xa90], R68 ;  /* 0x000a904401007387 */ /* 0x0001e40000100c00 */
[----:B0-----:R-:W-:Y:S02]  /*23ca0*/  DADD R68, R122, R2 ;  /* 0x000000007a447229 */ /* 0x001fe40000000002 */
[----:B------:R-:W-:Y:S01]  /*23cb0*/  DADD R2, R180, R24 ;  /* 0x00000000b4027229 */ /* 0x000fe20000000018 */
[----:B------:R-:W-:Y:S01]  /*23cc0*/  MOV R170, R70 ;  /* 0x0000004600aa7202 */ /* 0x000fe20000000f00 */
[----:B------:R-:W-:Y:S01]  /*23cd0*/  IMAD.MOV.U32 R171, RZ, RZ, R71 ;  /* 0x000000ffffab7224 */ /* 0x000fe200078e0047 */
[----:B------:R-:W-:Y:S01]  /*23ce0*/  DADD R22, -RZ, -R70 ;  /* 0x00000000ff167229 */ /* 0x000fe20000000946 */
[----:B------:R-:W4:Y:S04]  /*23cf0*/  LDL.64 R24, [R1+0x4128] ;  /* 0x0041280001187983 */ /* 0x000f280000100a00 */
[----:B------:R-:W-:-:S08]  /*23d00*/  DADD R2, R56, R2 ;  /* 0x0000000038027229 */ /* 0x000fd00000000002 */
[----:B------:R-:W-:-:S08]  /*23d10*/  DADD R2, R48, R2 ;  /* 0x0000000030027229 */ /* 0x000fd00000000002 */
[----:B------:R-:W-:-:S08]  /*23d20*/  DADD R2, R46, R2 ;  /* 0x000000002e027229 */ /* 0x000fd00000000002 */
[----:B------:R-:W-:-:S08]  /*23d30*/  DADD R2, R44, R2 ;  /* 0x000000002c027229 */ /* 0x000fd00000000002 */
[----:B------:R-:W-:-:S08]  /*23d40*/  DADD R2, R42, R2 ;  /* 0x000000002a027229 */ /* 0x000fd00000000002 */
[----:B------:R-:W-:Y:S02]  /*23d50*/  DADD R86, R38, R2 ;  /* 0x0000000026567229 */ /* 0x000fe40000000002 */
[----:B------:R-:W-:Y:S01]  /*23d60*/  DADD R2, -R142, -R128 ;  /* 0x000000008e027229 */ /* 0x000fe20000000980 */
[----:B------:R-:W-:-:S07]  /*23d70*/  CS2R R70, SRZ ;  /* 0x0000000000467805 */ /* 0x000fce000001ff00 */
[----:B------:R-:W-:Y:S01]  /*23d80*/  DADD R2, -R92, R2 ;  /* 0x000000005c027229 */ /* 0x000fe20000000102 */
[----:B------:R0:W-:Y:S04]  /*23d90*/  STL.128 [R1+0xe50], R68 ;  /* 0x000e504401007387 */ /* 0x0001e80000100c00 */
[----:B------:R1:W-:Y:S03]  /*23da0*/  STL.128 [R1+0xc30], R84 ;  /* 0x000c305401007387 */ /* 0x0003e60000100c00 */
[----:B------:R-:W-:Y:S02]  /*23db0*/  DADD R2, -R50, R2 ;  /* 0x0000000032027229 */ /* 0x000fe40000000102 */
[----:B0-----:R-:W-:Y:S01]  /*23dc0*/  DADD R68, -RZ, -R94 ;  /* 0x00000000ff447229 */ /* 0x001fe2000000095e */
[----:B------:R-:W-:Y:S01]  /*23dd0*/  CS2R R70, SRZ ;  /* 0x0000000000467805 */ /* 0x000fe2000001ff00 */
[----:B-1----:R-:W-:-:S05]  /*23de0*/  DMUL R86, R74, R78 ;  /* 0x0000004e4a567228 */ /* 0x002fca0000000000 */
[----:B------:R0:W-:Y:S01]  /*23df0*/  STL.128 [R1+0xf10], R68 ;  /* 0x000f104401007387 */ /* 0x0001e20000100c00 */
[----:B------:R-:W-:Y:S02]  /*23e00*/  DADD R2, -R8, R2 ;  /* 0x0000000008027229 */ /* 0x000fe40000000102 */
[----:B0-----:R-:W-:Y:S02]  /*23e10*/  DADD R68, -RZ, -R86 ;  /* 0x00000000ff447229 */ /* 0x001fe40000000956 */
[----:B------:R-:W-:-:S04]  /*23e20*/  DFMA R70, R244, UR12, R94 ;  /* 0x0000000cf4467c2b */ /* 0x000fc8000800005e */
[----:B------:R-:W-:-:S03]  /*23e30*/  DADD R2, -R204, R2 ;  /* 0x00000000cc027229 */ /* 0x000fc60000000102 */
[----:B------:R0:W-:Y:S05]  /*23e40*/  STL.128 [R1+0xe90], R68 ;  /* 0x000e904401007387 */ /* 0x0001ea0000100c00 */
[----:B------:R-:W-:Y:S01]  /*23e50*/  DADD R2, -R58, R2 ;  /* 0x000000003a027229 */ /* 0x000fe20000000102 */
[----:B0-----:R-:W-:Y:S01]  /*23e60*/  IMAD.MOV.U32 R68, RZ, RZ, R210 ;  /* 0x000000ffff447224 */ /* 0x001fe200078e00d2 */
[----:B------:R-:W-:Y:S01]  /*23e70*/  MOV R70, R72 ;  /* 0x0000004800467202 */ /* 0x000fe20000000f00 */
[----:B------:R-:W-:Y:S02]  /*23e80*/  IMAD.MOV.U32 R69, RZ, RZ, R211 ;  /* 0x000000ffff457224 */ /* 0x000fe400078e00d3 */
[----:B------:R-:W-:-:S05]  /*23e90*/  IMAD.MOV.U32 R71, RZ, RZ, R73 ;  /* 0x000000ffff477224 */ /* 0x000fca00078e0049 */
[----:B------:R0:W-:Y:S01]  /*23ea0*/  STL.128 [R1+0x1260], R68 ;  /* 0x0012604401007387 */ /* 0x0001e20000100c00 */
[----:B------:R-:W-:Y:S02]  /*23eb0*/  DADD R74, R172, R172 ;  /* 0x00000000ac4a7229 */ /* 0x000fe400000000ac */
[----:B------:R-:W-:Y:S02]  /*23ec0*/  DADD R80, -R12, R2 ;  /* 0x000000000c507229 */ /* 0x000fe40000000102 */
[----:B0-----:R-:W-:Y:S01]  /*23ed0*/  DADD R68, -RZ, -R112 ;  /* 0x00000000ff447229 */ /* 0x001fe20000000970 */
[----:B------:R-:W5:Y:S01]  /*23ee0*/  LDL.64 R2, [R1+0x33c0] ;  /* 0x0033c00001027983 */ /* 0x000f620000100a00 */
[----:B------:R-:W-:Y:S02]  /*23ef0*/  DADD R70, -RZ, -R114 ;  /* 0x00000000ff467229 */ /* 0x000fe40000000972 */
[----:B------:R-:W-:-:S05]  /*23f00*/  DADD R78, R132, R132 ;  /* 0x00000000844e7229 */ /* 0x000fca0000000084 */
[----:B------:R0:W-:Y:S01]  /*23f10*/  STL.128 [R1+0x1290], R68 ;  /* 0x0012904401007387 */ /* 0x0001e20000100c00 */
[----:B------:R-:W-:Y:S02]  /*23f20*/  DMUL R12, R134, 3 ;  /* 0x40080000860c7828 */ /* 0x000fe40000000000 */
[----:B------:R-:W-:Y:S02]  /*23f30*/  DADD R52, -RZ, -R84 ;  /* 0x00000000ff347229 */ /* 0x000fe40000000954 */
[----:B------:R-:W-:Y:S02]  /*23f40*/  DADD R116, -RZ, -R110 ;  /* 0x00000000ff747229 */ /* 0x000fe4000000096e */
[----:B0-----:R-:W-:Y:S02]  /*23f50*/  DMUL R68, R58, UR20 ;  /* 0x000000143a447c28 */ /* 0x001fe40008000000 */
[----:B------:R-:W-:-:S07]  /*23f60*/  DMUL R70, R120, UR20 ;  /* 0x0000001478467c28 */ /* 0x000fce0008000000 */
[----:B------:R0:W-:Y:S02]  /*23f70*/  STL.128 [R1+0x820], R68 ;  /* 0x0008204401007387 */ /* 0x0001e40000100c00 */
[----:B0-----:R-:W-:Y:S01]  /*23f80*/  IMAD.MOV.U32 R68, RZ, RZ, R74 ;  /* 0x000000ffff447224 */ /* 0x001fe200078e004a */
[----:B------:R-:W-:Y:S01]  /*23f90*/  MOV R69, R75 ;  /* 0x0000004b00457202 */ /* 0x000fe20000000f00 */
[----:B------:R-:W-:Y:S02]  /*23fa0*/  IMAD.MOV.U32 R70, RZ, RZ, R76 ;  /* 0x000000ffff467224 */ /* 0x000fe400078e004c */
[----:B------:R-:W-:-:S05]  /*23fb0*/  IMAD.MOV.U32 R71, RZ, RZ, R77 ;  /* 0x000000ffff477224 */ /* 0x000fca00078e004d */
[----:B------:R0:W-:Y:S01]  /*23fc0*/  STL.128 [R1+0x1270], R68 ;  /* 0x0012704401007387 */ /* 0x0001e20000100c00 */
[----:B------:R-:W-:-:S03]  /*23fd0*/  DMUL R54, R154, R176 ;  /* 0x000000b09a367228 */ /* 0x000fc60000000000 */
[----:B------:R-:W3:Y:S01]  /*23fe0*/  LDL.64 R176, [R1+0x3c98] ;  /* 0x003c980001b07983 */ /* 0x000ee20000100a00 */
[----:B0-----:R-:W-:Y:S01]  /*23ff0*/  MOV R68, R78 ;  /* 0x0000004e00447202 */ /* 0x001fe20000000f00 */
[----:B------:R-:W-:Y:S01]  /*24000*/  IMAD.MOV.U32 R69, RZ, RZ, R79 ;  /* 0x000000ffff457224 */ /* 0x000fe200078e004f */
[----:B------:R-:W-:Y:S01]  /*24010*/  MOV R71, R13 ;  /* 0x0000000d00477202 */ /* 0x000fe20000000f00 */
[----:B------:R-:W-:-:S05]  /*24020*/  IMAD.MOV.U32 R70, RZ, RZ, R12 ;  /* 0x000000ffff467224 */ /* 0x000fca00078e000c */
[----:B------:R0:W-:Y:S01]  /*24030*/  STL.128 [R1+0x1280], R68 ;  /* 0x0012804401007387 */ /* 0x0001e20000100c00 */
[----:B------:R-:W-:Y:S01]  /*24040*/  UMOV UR20, 0xd9d7bdbb ;  /* 0xd9d7bdbb00147882 */ /* 0x000fe20000000000 */
[----:B------:R-:W-:Y:S01]  /*24050*/  UMOV UR21, 0x3dcb7cdf ;  /* 0x3dcb7cdf00157882 */ /* 0x000fe20000000000 */
[----:B0-----:R-:W-:Y:S01]  /*24060*/  IMAD.MOV.U32 R70, RZ, RZ, R52 ;  /* 0x000000ffff467224 */ /* 0x001fe200078e0034 */
[----:B------:R-:W-:Y:S01]  /*24070*/  MOV R68, R116 ;  /* 0x0000007400447202 */ /* 0x000fe20000000f00 */
[----:B------:R-:W-:Y:S02]  /*24080*/  IMAD.MOV.U32 R71, RZ, RZ, R53 ;  /* 0x000000ffff477224 */ /* 0x000fe400078e0035 */
[----:B------:R-:W-:-:S05]  /*24090*/  IMAD.MOV.U32 R69, RZ, RZ, R117 ;  /* 0x000000ffff457224 */ /* 0x000fca00078e0075 */
[----:B------:R0:W-:Y:S02]  /*240a0*/  STL.128 [R1+0x1080], R68 ;  /* 0x0010804401007387 */ /* 0x0001e40000100c00 */
[----:B0-----:R-:W-:Y:S02]  /*240b0*/  DADD R68, R214, R192 ;  /* 0x00000000d6447229 */ /* 0x001fe400000000c0 */
[----:B------:R-:W-:-:S07]  /*240c0*/  DADD R70, -RZ, -R82 ;  /* 0x00000000ff467229 */ /* 0x000fce0000000952 */
[----:B------:R2:W-:Y:S02]  /*240d0*/  STL.128 [R1+0x12d0], R68 ;  /* 0x0012d04401007387 */ /* 0x0005e40000100c00 */
[----:B--2---:R-:W-:Y:S02]  /*240e0*/  DMUL R70, R126, UR20 ;  /* 0x000000147e467c28 */ /* 0x004fe40008000000 */
[----:B------:R0:W-:Y:S04]  /*240f0*/  STL.128 [R1+0xa30], R72 ;  /* 0x000a304801007387 */ /* 0x0001e80000100c00 */
[----:B------:R-:W2:Y:S01]  /*24100*/  LDL.64 R126, [R1+0x3868] ;  /* 0x00386800017e7983 */ /* 0x000ea20000100a00 */
[----:B------:R-:W-:-:S03]  /*24110*/  DADD R20, -RZ, -R32 ;  /* 0x00000000ff147229 */ /* 0x000fc60000000920 */
[----:B------:R-:W5:Y:S01]  /*24120*/  LDL.64 R68, [R1+0x4130] ;  /* 0x0041300001447983 */ /* 0x000f620000100a00 */
[----:B0-----:R-:W-:Y:S02]  /*24130*/  DADD R74, -RZ, -R168 ;  /* 0x00000000ff4a7229 */ /* 0x001fe400000009a8 */
[----:B------:R-:W-:Y:S01]  /*24140*/  DADD R72, -RZ, -R70 ;  /* 0x00000000ff487229 */ /* 0x000fe20000000946 */
[----:B------:R0:W-:Y:S06]  /*24150*/  STL.128 [R1+0xb30], R20 ;  /* 0x000b301401007387 */ /* 0x0001ec0000100c00 */
[----:B------:R1:W-:Y:S01]  /*24160*/  STL.128 [R1+0xb20], R72 ;  /* 0x000b204801007387 */ /* 0x0003e20000100c00 */
[----:B0-----:R-:W-:Y:S01]  /*24170*/  IMAD.MOV.U32 R20, RZ, RZ, R74 ;  /* 0x000000ffff147224 */ /* 0x001fe200078e004a */
[----:B------:R-:W-:-:S02]  /*24180*/  MOV R21, R75 ;  /* 0x0000004b00157202 */ /* 0x000fc40000000f00 */
[----:B-1----:R-:W5:Y:S04]  /*24190*/  LDL.64 R74, [R1+0x4238] ;  /* 0x00423800014a7983 */ /* 0x002f680000100a00 */
[----:B------:R0:W-:Y:S04]  /*241a0*/  STL.128 [R1+0xa40], R76 ;  /* 0x000a404c01007387 */ /* 0x0001e80000100c00 */
[----:B------:R-:W-:Y:S04]  /*241b0*/  STL.128 [R1+0xc00], R168 ;  /* 0x000c00a801007387 */ /* 0x000fe80000100c00 */
[----:B------:R1:W-:Y:S01]  /*241c0*/  STL.128 [R1+0xbf0], R132 ;  /* 0x000bf08401007387 */ /* 0x0003e20000100c00 */
[----:B------:R-:W-:-:S03]  /*241d0*/  DADD R202, -R54, -R118 ;  /* 0x0000000036ca7229 */ /* 0x000fc60000000976 */
[----:B------:R4:W-:Y:S04]  /*241e0*/  STL.128 [R1+0xe00], R184 ;  /* 0x000e00b801007387 */ /* 0x0009e80000100c00 */
[----:B0-----:R-:W5:Y:S01]  /*241f0*/  LDL.64 R76, [R1+0x4158] ;  /* 0x00415800014c7983 */ /* 0x001f620000100a00 */
[----:B------:R-:W-:Y:S01]  /*24200*/  DMUL R98, R154, R98 ;  /* 0x000000629a627228 */ /* 0x000fe20000000000 */
[----:B------:R-:W-:Y:S01]  /*24210*/  UMOV UR4, 0xc864deb1 ;  /* 0xc864deb100047882 */ /* 0x000fe20000000000 */
[----:B------:R-:W-:Y:S01]  /*24220*/  UMOV UR5, 0x3cd3d0da ;  /* 0x3cd3d0da00057882 */ /* 0x000fe20000000000 */
[----:B------:R-:W-:Y:S01]  /*24230*/  STL.128 [R1+0xbe0], R172 ;  /* 0x000be0ac01007387 */ /* 0x000fe20000100c00 */
[----:B-1----:R-:W-:Y:S02]  /*24240*/  DMUL R132, R156, R166 ;  /* 0x000000a69c847228 */ /* 0x002fe40000000000 */
[----:B------:R-:W-:Y:S01]  /*24250*/  DADD R90, R26, R224 ;  /* 0x000000001a5a7229 */ /* 0x000fe200000000e0 */
[----:B------:R-:W5:Y:S01]  /*24260*/  LDL.64 R166, [R1+0x3940] ;  /* 0x0039400001a67983 */ /* 0x000f620000100a00 */
[----:B---3--:R-:W-:Y:S01]  /*24270*/  DMUL R84, R158, R176 ;  /* 0x000000b09e547228 */ /* 0x008fe20000000000 */
[----:B------:R-:W-:-:S02]  /*24280*/  UMOV UR10, 0x1723dbb3 ;  /* 0x1723dbb3000a7882 */ /* 0x000fc40000000000 */
[----:B------:R-:W3:Y:S01]  /*24290*/  LDL.64 R176, [R1+0x3988] ;  /* 0x0039880001b07983 */ /* 0x000ee20000100a00 */
[----:B------:R-:W-:Y:S01]  /*242a0*/  UMOV UR11, 0x3cede766 ;  /* 0x3cede766000b7882 */ /* 0x000fe20000000000 */
[----:B------:R-:W-:Y:S02]  /*242b0*/  CS2R R58, SRZ ;  /* 0x00000000003a7805 */ /* 0x000fe4000001ff00 */
[----:B------:R-:W-:Y:S04]  /*242c0*/  STL.128 [R1+0xcf0], R92 ;  /* 0x000cf05c01007387 */ /* 0x000fe80000100c00 */
[----:B------:R-:W-:Y:S04]  /*242d0*/  STL.128 [R1+0xda0], R112 ;  /* 0x000da07001007387 */ /* 0x000fe80000100c00 */
[----:B------:R-:W-:Y:S04]  /*242e0*/  STL.128 [R1+0xe30], R52 ;  /* 0x000e303401007387 */ /* 0x000fe80000100c00 */
[----:B------:R-:W3:Y:S01]  /*242f0*/  LDL.64 R72, [R1+0x33c8] ;  /* 0x0033c80001487983 */ /* 0x000ee20000100a00 */
[----:B--2---:R-:W-:-:S03]  /*24300*/  DMUL R170, R246, R126 ;  /* 0x0000007ef6aa7228 */ /* 0x004fc60000000000 */
[----:B------:R0:W-:Y:S04]  /*24310*/  STL.128 [R1+0xf40], R200 ;  /* 0x000f40c801007387 */ /* 0x0001e80000100c00 */
[----:B------:R-:W2:Y:S04]  /*24320*/  LDL.64 R126, [R1+0x3970] ;  /* 0x00397000017e7983 */ /* 0x000ea80000100a00 */
[----:B------:R1:W-:Y:S01]  /*24330*/  STL.128 [R1+0x1040], R20 ;  /* 0x0010401401007387 */ /* 0x0003e20000100c00 */
[----:B----4-:R-:W-:Y:S02]  /*24340*/  DMUL R186, R152, R24 ;  /* 0x0000001898ba7228 */ /* 0x010fe40000000000 */
[----:B------:R-:W-:Y:S01]  /*24350*/  DMUL R26, R154, UR18 ;  /* 0x000000129a1a7c28 */ /* 0x000fe20008000000 */
[----:B------:R-:W-:Y:S01]  /*24360*/  STL.128 [R1+0xe10], R96 ;  /* 0x000e106001007387 */ /* 0x000fe20000100c00 */
[----:B0-----:R-:W-:Y:S01]  /*24370*/  DADD R202, -RZ, -R54 ;  /* 0x00000000ffca7229 */ /* 0x001fe20000000936 */
[----:B------:R-:W-:Y:S01]  /*24380*/  CS2R R200, SRZ ;  /* 0x0000000000c87805 */ /* 0x000fe2000001ff00 */
[----:B------:R-:W-:Y:S01]  /*24390*/  DMUL R174, R156, UR12 ;  /* 0x0000000c9cae7c28 */ /* 0x000fe20008000000 */
[----:B------:R-:W-:Y:S04]  /*243a0*/  STL.128 [R1+0x8d0], R88 ;  /* 0x0008d05801007387 */ /* 0x000fe80000100c00 */
[----:B------:R0:W-:Y:S01]  /*243b0*/  STL.128 [R1+0x1200], R200 ;  /* 0x001200c801007387 */ /* 0x0001e20000100c00 */
[----:B-1----:R-:W-:Y:S01]  /*243c0*/  DADD R20, -RZ, -R118 ;  /* 0x00000000ff147229 */ /* 0x002fe20000000976 */
[----:B------:R-:W-:-:S02]  /*243d0*/  CS2R R22, SRZ ;  /* 0x0000000000167805 */ /* 0x000fc4000001ff00 */
[----:B------:R-:W-:Y:S04]  /*243e0*/  STL.128 [R1+0x9e0], R56 ;  /* 0x0009e03801007387 */ /* 0x000fe80000100c00 */
[----:B------:R1:W-:Y:S01]  /*243f0*/  STL.128 [R1+0x12e0], R20 ;  /* 0x0012e01401007387 */ /* 0x0003e20000100c00 */
[----:B-----5:R-:W-:-:S03]  /*24400*/  DMUL R190, R246, R74 ;  /* 0x0000004af6be7228 */ /* 0x020fc60000000000 */
[----:B------:R-:W-:Y:S01]  /*24410*/  STL.128 [R1+0xd70], R192 ;  /* 0x000d70c001007387 */ /* 0x000fe20000100c00 */
[----:B0-----:R-:W-:Y:S02]  /*24420*/  DMUL R202, R156, R24 ;  /* 0x000000189cca7228 */ /* 0x001fe40000000000 */
[----:B------:R-:W-:Y:S01]  /*24430*/  DMUL R92, R162, R248 ;  /* 0x000000f8a25c7228 */ /* 0x000fe20000000000 */
[----:B------:R-:W4:Y:S01]  /*24440*/  LDL.64 R112, [R1+0x4148] ;  /* 0x0041480001707983 */ /* 0x000f220000100a00 */
[----:B-1----:R-:W-:-:S04]  /*24450*/  DFMA R22, R244, UR18, R86 ;  /* 0x00000012f4167c2b */ /* 0x002fc80008000056 */
[----:B------:R-:W-:-:S07]  /*24460*/  DADD R20, -RZ, -R202 ;  /* 0x00000000ff147229 */ /* 0x000fce00000009ca */
[----:B------:R0:W-:Y:S02]  /*24470*/  STL.128 [R1+0x1300], R20 ;  /* 0x0013001401007387 */ /* 0x0001e40000100c00 */
[----:B0-----:R-:W-:Y:S01]  /*24480*/  DADD R20, -RZ, -R186 ;  /* 0x00000000ff147229 */ /* 0x001fe200000009ba */
[----:B------:R-:W-:-:S06]  /*24490*/  CS2R R22, SRZ ;  /* 0x0000000000167805 */ /* 0x000fcc000001ff00 */
[----:B------:R0:W-:Y:S02]  /*244a0*/  STL.128 [R1+0x1170], R20 ;  /* 0x0011701401007387 */ /* 0x0001e40000100c00 */
[----:B0-----:R-:W-:Y:S01]  /*244b0*/  DADD R22, -RZ, -R98 ;  /* 0x00000000ff167229 */ /* 0x001fe20000000962 */
[----:B------:R-:W-:Y:S02]  /*244c0*/  IMAD.MOV.U32 R20, RZ, RZ, R84 ;  /* 0x000000ffff147224 */ /* 0x000fe400078e0054 */
[----:B------:R-:W-:-:S05]  /*244d0*/  IMAD.MOV.U32 R21, RZ, RZ, R85 ;  /* 0x000000ffff157224 */ /* 0x000fca00078e0055 */
[----:B------:R0:W-:Y:S01]  /*244e0*/  STL.128 [R1+0x11c0], R20 ;  /* 0x0011c01401007387 */ /* 0x0001e20000100c00 */
[----:B------:R-:W-:Y:S02]  /*244f0*/  DMUL R96, R156, UR4 ;  /* 0x000000049c607c28 */ /* 0x000fe40008000000 */
[----:B0-----:R-:W-:Y:S02]  /*24500*/  DADD R22, -RZ, -R138 ;  /* 0x00000000ff167229 */ /* 0x001fe4000000098a */
[----:B------:R-:W-:-:S07]  /*24510*/  DADD R20, -R98, -R132 ;  /* 0x0000000062147229 */ /* 0x000fce0000000984 */
[----:B------:R0:W-:Y:S02]  /*24520*/  STL.128 [R1+0xc60], R20 ;  /* 0x000c601401007387 */ /* 0x0001e40000100c00 */
[----:B0-----:R-:W-:Y:S01]  /*24530*/  DADD R22, -RZ, -R132 ;  /* 0x00000000ff167229 */ /* 0x001fe20000000984 */
[----:B------:R-:W-:Y:S01]  /*24540*/  MOV R20, R170 ;  /* 0x000000aa00147202 */ /* 0x000fe20000000f00 */
[----:B------:R-:W-:-:S05]  /*24550*/  IMAD.MOV.U32 R21, RZ, RZ, R171 ;  /* 0x000000ffff157224 */ /* 0x000fca00078e00ab */
[----:B------:R0:W-:Y:S01]  /*24560*/  STL.128 [R1+0x12a0], R20 ;  /* 0x0012a01401007387 */ /* 0x0001e20000100c00 */
[----:B------:R-:W-:Y:S01]  /*24570*/  DMUL R90, R2, UR4 ;  /* 0x00000004025a7c28 */ /* 0x000fe20008000000 */
[----:B------:R-:W-:Y:S01]  /*24580*/  UMOV UR4, 0x3a23383f ;  /* 0x3a23383f00047882 */ /* 0x000fe20000000000 */
[----:B0-----:R-:W-:Y:S01]  /*24590*/  DADD R22, R174, -R26 ;  /* 0x00000000ae167229 */ /* 0x001fe2000000081a */
[----:B------:R-:W-:Y:S01]  /*245a0*/  IMAD.MOV.U32 R20, RZ, RZ, R96 ;  /* 0x000000ffff147224 */ /* 0x000fe200078e0060 */
[----:B------:R-:W-:-:S05]  /*245b0*/  MOV R21, R97 ;  /* 0x0000006100157202 */ /* 0x000fca0000000f00 */
[----:B------:R0:W-:Y:S01]  /*245c0*/  STL.128 [R1+0x11e0], R20 ;  /* 0x0011e01401007387 */ /* 0x0001e20000100c00 */
[----:B------:R-:W-:Y:S01]  /*245d0*/  UMOV UR5, 0x3dafe2c6 ;  /* 0x3dafe2c600057882 */ /* 0x000fe20000000000 */
[----:B------:R-:W-:Y:S02]  /*245e0*/  DADD R2, R180, R148 ;  /* 0x00000000b4027229 */ /* 0x000fe40000000094 */
[----:B0-----:R-:W-:Y:S01]  /*245f0*/  DADD R20, -R174, R26 ;  /* 0x00000000ae147229 */ /* 0x001fe2000000011a */
[----:B------:R-:W-:Y:S02]  /*24600*/  IMAD.MOV.U32 R22, RZ, RZ, R110 ;  /* 0x000000ffff167224 */ /* 0x000fe400078e006e */
[----:B------:R-:W-:-:S05]  /*24610*/  IMAD.MOV.U32 R23, RZ, RZ, R111 ;  /* 0x000000ffff177224 */ /* 0x000fca00078e006f */
[----:B------:R0:W-:Y:S01]  /*24620*/  STL.128 [R1+0x12c0], R20 ;  /* 0x0012c01401007387 */ /* 0x0001e20000100c00 */
[----:B------:R-:W-:Y:S02]  /*24630*/  DADD R2, R56, R2 ;  /* 0x0000000038027229 */ /* 0x000fe40000000002 */
[----:B------:R-:W-:Y:S02]  /*24640*/  DMUL R56, R158, R68 ;  /* 0x000000449e387228 */ /* 0x000fe40000000000 */
[C---:B0-----:R-:W-:Y:S02]  /*24650*/  DFMA R20, R244.reuse, -UR4, R86 ;  /* 0x80000004f4147c2b */ /* 0x041fe40008000056 */
[----:B------:R-:W-:-:S07]  /*24660*/  DFMA R22, R244, -UR10, R90 ;  /* 0x8000000af4167c2b */ /* 0x000fce000800005a */
[----:B------:R0:W-:Y:S02]  /*24670*/  STL.128 [R1+0xd80], R20 ;  /* 0x000d801401007387 */ /* 0x0001e40000100c00 */
[----:B0-----:R-:W-:Y:S01]  /*24680*/  DADD R22, R84, R170 ;  /* 0x0000000054167229 */ /* 0x001fe200000000aa */
[----:B------:R-:W-:-:S06]  /*24690*/  CS2R R20, SRZ ;  /* 0x0000000000147805 */ /* 0x000fcc000001ff00 */
[----:B------:R0:W-:Y:S01]  /*246a0*/  STL.128 [R1+0x980], R20 ;  /* 0x0009801401007387 */ /* 0x0001e20000100c00 */
[----:B------:R-:W-:Y:S02]  /*246b0*/  DFMA R24, R232, -R234, -R186 ;  /* 0x800000eae818722b */ /* 0x000fe400000008ba */
[----:B0-----:R-:W-:Y:S01]  /*246c0*/  MOV R20, R22 ;  /* 0x0000001600147202 */ /* 0x001fe20000000f00 */
[----:B------:R-:W-:Y:S01]  /*246d0*/  IMAD.MOV.U32 R21, RZ, RZ, R23 ;  /* 0x000000ffff157224 */ /* 0x000fe200078e0017 */
[----:B------:R-:W-:-:S07]  /*246e0*/  DADD R22, -R56, -R190 ;  /* 0x0000000038167229 */ /* 0x000fce00000009be */
[----:B------:R0:W-:Y:S01]  /*246f0*/  STL.128 [R1+0xd30], R20 ;  /* 0x000d301401007387 */ /* 0x0001e20000100c00 */
[----:B------:R-:W-:Y:S02]  /*24700*/  DADD R24, -R94, R24 ;  /* 0x000000005e187229 */ /* 0x000fe40000000118 */
[----:B0-----:R-:W-:Y:S01]  /*24710*/  DADD R20, R18, -R92 ;  /* 0x0000000012147229 */ /* 0x001fe2000000085c */
[----:B------:R-:W-:-:S06]  /*24720*/  CS2R R22, SRZ ;  /* 0x0000000000167805 */ /* 0x000fcc000001ff00 */
[----:B------:R0:W-:Y:S01]  /*24730*/  STL.128 [R1+0x10f0], R20 ;  /* 0x0010f01401007387 */ /* 0x0001e20000100c00 */
[----:B------:R-:W-:Y:S02]  /*24740*/  DFMA R2, R48, 3, R2 ;  /* 0x400800003002782b */ /* 0x000fe40000000002 */
[----:B0-----:R-:W-:Y:S02]  /*24750*/  DADD R22, -RZ, -R56 ;  /* 0x00000000ff167229 */ /* 0x001fe40000000938 */
[----:B------:R-:W-:-:S07]  /*24760*/  DADD R20, -RZ, -R84 ;  /* 0x00000000ff147229 */ /* 0x000fce0000000954 */
[----:B------:R0:W-:Y:S02]  /*24770*/  STL.128 [R1+0x1340], R20 ;  /* 0x0013401401007387 */ /* 0x0001e40000100c00 */
[----:B0-----:R-:W-:Y:S01]  /*24780*/  CS2R R20, SRZ ;  /* 0x0000000000147805 */ /* 0x001fe2000001ff00 */
[----:B------:R-:W-:Y:S01]  /*24790*/  IMAD.MOV.U32 R22, RZ, RZ, R242 ;  /* 0x000000ffff167224 */ /* 0x000fe200078e00f2 */
[----:B------:R-:W-:-:S05]  /*247a0*/  MOV R23, R243 ;  /* 0x000000f300177202 */ /* 0x000fca0000000f00 */
[----:B------:R0:W-:Y:S01]  /*247b0*/  STL.128 [R1+0x1350], R20 ;  /* 0x0013501401007387 */ /* 0x0001e20000100c00 */
[----:B------:R-:W-:Y:S02]  /*247c0*/  DADD R114, R54, R118 ;  /* 0x0000000036727229 */ /* 0x000fe40000000076 */
[----:B0-----:R-:W-:Y:S02]  /*247d0*/  DFMA R22, R46, 2, R2 ;  /* 0x400000002e16782b */ /* 0x001fe40000000002 */
[----:B------:R-:W-:-:S06]  /*247e0*/  DADD R20, -R10, R24 ;  /* 0x000000000a147229 */ /* 0x000fcc0000000118 */
[----:B------:R-:W-:Y:S02]  /*247f0*/  DADD R32, R44, R22 ;  /* 0x000000002c207229 */ /* 0x000fe40000000016 */
[----:B------:R-:W-:Y:S02]  /*24800*/  DADD R20, -R212, R20 ;  /* 0x00000000d4147229 */ /* 0x000fe40000000114 */
[----:B------:R-:W-:Y:S02]  /*24810*/  DADD R22, R76, R76 ;  /* 0x000000004c167229 */ /* 0x000fe4000000004c */
[----:B------:R-:W-:-:S04]  /*24820*/  DADD R2, R46, R46 ;  /* 0x000000002e027229 */ /* 0x000fc8000000002e */
[----:B------:R-:W-:Y:S02]  /*24830*/  DADD R54, -R120, R20 ;  /* 0x0000000078367229 */ /* 0x000fe40000000114 */
[----:B------:R-:W-:Y:S02]  /*24840*/  DMUL R22, R158, R22 ;  /* 0x000000169e167228 */ /* 0x000fe40000000000 */
[----:B------:R-:W-:Y:S02]  /*24850*/  DADD R20, -RZ, -R90 ;  /* 0x00000000ff147229 */ /* 0x000fe4000000095a */
[----:B------:R-:W-:-:S05]  /*24860*/  DFMA R2, R48, 3, R2 ;  /* 0x400800003002782b */ /* 0x000fca0000000002 */
[----:B------:R0:W-:Y:S03]  /*24870*/  STL.128 [R1+0xd20], R20 ;  /* 0x000d201401007387 */ /* 0x0001e60000100c00 */
[----:B------:R-:W-:Y:S02]  /*24880*/  DADD R52, R44, R2 ;  /* 0x000000002c347229 */ /* 0x000fe40000000002 */
[----:B---3--:R-:W-:Y:S02]  /*24890*/  DADD R2, R176, R176 ;  /* 0x00000000b0027229 */ /* 0x008fe400000000b0 */
[----:B0-----:R-:W-:-:S08]  /*248a0*/  DADD R20, R66, R66 ;  /* 0x0000000042147229 */ /* 0x001fd00000000042 */
[C---:B------:R-:W-:Y:S02]  /*248b0*/  DMUL R20, R158.reuse, R20 ;  /* 0x000000149e147228 */ /* 0x040fe40000000000 */
[----:B------:R-:W-:Y:S02]  /*248c0*/  DMUL R2, R158, R2 ;  /* 0x000000029e027228 */ /* 0x000fe40000000000 */
[----:B--2---:R-:W-:Y:S02]  /*248d0*/  DADD R46, R126, R126 ;  /* 0x000000007e2e7229 */ /* 0x004fe4000000007e */
[----:B------:R-:W-:Y:S01]  /*248e0*/  DMUL R194, R232, R166 ;  /* 0x000000a6e8c27228 */ /* 0x000fe20000000000 */
[----:B------:R-:W2:Y:S01]  /*248f0*/  LDL.64 R126, [R1+0x3b48] ;  /* 0x003b4800017e7983 */ /* 0x000ea20000100a00 */
[----:B------:R-:W-:-:S04]  /*24900*/  DADD R24, R20, R20 ;  /* 0x0000000014187229 */ /* 0x000fc80000000014 */
[----:B------:R-:W-:-:S04]  /*24910*/  DMUL R46, R158, R46 ;  /* 0x0000002e9e2e7228 */ /* 0x000fc80000000000 */
[C-C-:B------:R-:W-:Y:S02]  /*24920*/  DFMA R76, R22.reuse, 2, R24.reuse ;  /* 0x40000000164c782b */ /* 0x140fe40000000018 */
[----:B------:R-:W-:Y:S02]  /*24930*/  DFMA R22, R22, -2, -R24 ;  /* 0xc00000001616782b */ /* 0x000fe40000000818 */
[----:B------:R-:W-:-:S08]  /*24940*/  DADD R24, R2, R2 ;  /* 0x0000000002187229 */ /* 0x000fd00000000002 */
[----:B------:R-:W-:Y:S02]  /*24950*/  DADD R24, R22, -R24 ;  /* 0x0000000016187229 */ /* 0x000fe40000000818 */
[----:B------:R-:W-:Y:S02]  /*24960*/  DADD R22, R46, R46 ;  /* 0x000000002e167229 */ /* 0x000fe4000000002e */
[----:B------:R-:W-:-:S06]  /*24970*/  DFMA R52, R42, 2, R52 ;  /* 0x400000002a34782b */ /* 0x000fcc0000000034 */
[----:B------:R-:W-:Y:S02]  /*24980*/  DADD R22, R24, -R22 ;  /* 0x0000000018167229 */ /* 0x000fe40000000816 */
[----:B------:R-:W-:Y:S01]  /*24990*/  DFMA R24, R42, 2, R32 ;  /* 0x400000002a18782b */ /* 0x000fe20000000020 */
[----:B------:R-:W3:Y:S01]  /*249a0*/  LDL.64 R42, [R1+0x41f8] ;  /* 0x0041f800012a7983 */ /* 0x000ee20000100a00 */
[----:B------:R-:W-:-:S04]  /*249b0*/  DADD R66, -R14, R54 ;  /* 0x000000000e427229 */ /* 0x000fc80000000136 */
[----:B------:R-:W-:Y:S02]  /*249c0*/  DADD R14, -R194, R22 ;  /* 0x00000000c20e7229 */ /* 0x000fe40000000116 */
[----:B------:R-:W-:-:S08]  /*249d0*/  DADD R22, -R138, R80 ;  /* 0x000000008a167229 */ /* 0x000fd00000000150 */
[----:B------:R-:W-:-:S08]  /*249e0*/  DADD R22, -R60, R22 ;  /* 0x000000003c167229 */ /* 0x000fd00000000116 */
[----:B------:R-:W-:Y:S02]  /*249f0*/  DADD R82, -R86, R22 ;  /* 0x0000000056527229 */ /* 0x000fe40000000116 */
[----:B------:R-:W-:Y:S01]  /*24a00*/  DADD R22, -R36, -R16 ;  /* 0x0000000024167229 */ /* 0x000fe20000000910 */
[----:B------:R0:W-:Y:S07]  /*24a10*/  STL.128 [R1+0x1360], R140 ;  /* 0x0013608c01007387 */ /* 0x0001ee0000100c00 */
[----:B------:R-:W-:Y:S01]  /*24a20*/  DADD R22, -R140, R22 ;  /* 0x000000008c167229 */ /* 0x000fe20000000116 */
[----:B0-----:R-:W5:Y:S01]  /*24a30*/  LDL.64 R140, [R1+0x41b8] ;  /* 0x0041b800018c7983 */ /* 0x001f620000100a00 */
[----:B------:R-:W-:Y:S01]  /*24a40*/  CS2R R58, SRZ ;  /* 0x00000000003a7805 */ /* 0x000fe2000001ff00 */
[----:B------:R-:W-:-:S02]  /*24a50*/  DADD R44, -RZ, -R250 ;  /* 0x00000000ff2c7229 */ /* 0x000fc400000009fa */
[----:B------:R-:W-:Y:S02]  /*24a60*/  DMUL R176, R72, R74 ;  /* 0x0000004a48b07228 */ /* 0x000fe40000000000 */
[----:B------:R0:W-:Y:S01]  /*24a70*/  STL.128 [R1+0xf90], R56 ;  /* 0x000f903801007387 */ /* 0x0001e20000100c00 */
[----:B----4-:R-:W-:-:S03]  /*24a80*/  DMUL R80, R158, R112 ;  /* 0x000000709e507228 */ /* 0x010fc60000000000 */
[----:B------:R1:W-:Y:S01]  /*24a90*/  STL.128 [R1+0xa80], R44 ;  /* 0x000a802c01007387 */ /* 0x0003e20000100c00 */
[----:B0-----:R-:W-:Y:S01]  /*24aa0*/  DMUL R58, R68, R72 ;  /* 0x00000048443a7228 */ /* 0x001fe20000000000 */
[----:B------:R-:W-:Y:S01]  /*24ab0*/  CS2R R56, SRZ ;  /* 0x0000000000387805 */ /* 0x000fe2000001ff00 */
[----:B-1----:R-:W-:-:S06]  /*24ac0*/  DADD R46, R6, -R176 ;  /* 0x00000000062e7229 */ /* 0x002fcc00000008b0 */
[C---:B------:R-:W-:Y:S01]  /*24ad0*/  DADD R44, R4.reuse, -R58 ;  /* 0x00000000042c7229 */ /* 0x040fe2000000083a */
[----:B------:R0:W-:Y:S01]  /*24ae0*/  STL.128 [R1+0xdc0], R116 ;  /* 0x000dc07401007387 */ /* 0x0001e20000100c00 */
[----:B------:R-:W-:-:S03]  /*24af0*/  DADD R14, -R4, R14 ;  /* 0x00000000040e7229 */ /* 0x000fc6000000010e */
[----:B------:R-:W-:Y:S04]  /*24b00*/  STL.128 [R1+0xfb0], R56 ;  /* 0x000fb03801007387 */ /* 0x000fe80000100c00 */
[----:B------:R-:W-:Y:S01]  /*24b10*/  STL.128 [R1+0xd50], R44 ;  /* 0x000d502c01007387 */ /* 0x000fe20000100c00 */
[----:B------:R-:W-:Y:S02]  /*24b20*/  DADD R166, -R58, R14 ;  /* 0x000000003aa67229 */ /* 0x000fe4000000010e */
[----:B0-----:R-:W-:Y:S02]  /*24b30*/  DMUL R118, R246, R238 ;  /* 0x000000eef6767228 */ /* 0x001fe40000000000 */
[----:B------:R-:W-:Y:S02]  /*24b40*/  DADD R22, -R202, R22 ;  /* 0x00000000ca167229 */ /* 0x000fe40000000116 */
[----:B------:R-:W-:-:S02]  /*24b50*/  DADD R78, R38, R24 ;  /* 0x00000000264e7229 */ /* 0x000fc40000000018 */
[----:B------:R-:W-:Y:S01]  /*24b60*/  DFMA R24, -R232, R248, R218 ;  /* 0x000000f8e818722b */ /* 0x000fe200000001da */
[----:B------:R-:W-:Y:S01]  /*24b70*/  STL.128 [R1+0x850], R16 ;  /* 0x0008501001007387 */ /* 0x000fe20000100c00 */
[-C--:B------:R-:W-:Y:S02]  /*24b80*/  DMUL R68, R28, R196.reuse ;  /* 0x000000c41c447228 */ /* 0x080fe40000000000 */
[----:B------:R-:W-:Y:S01]  /*24b90*/  DADD R28, -R18, -R92 ;  /* 0x00000000121c7229 */ /* 0x000fe2000000095c */
[----:B------:R-:W4:Y:S03]  /*24ba0*/  LDL.64 R248, [R1+0x3790] ;  /* 0x0037900001f87983 */ /* 0x000f260000100a00 */
[----:B------:R-:W-:Y:S02]  /*24bb0*/  DADD R24, R146, R24 ;  /* 0x0000000092187229 */ /* 0x000fe40000000018 */
[----:B------:R-:W-:-:S02]  /*24bc0*/  DMUL R54, R178, R196 ;  /* 0x000000c4b2367228 */ /* 0x000fc40000000000 */
[----:B------:R-:W-:Y:S02]  /*24bd0*/  DADD R72, R36, -R16 ;  /* 0x0000000024487229 */ /* 0x000fe40000000810 */
[----:B------:R-:W-:Y:S01]  /*24be0*/  DMUL R196, R156, R234 ;  /* 0x000000ea9cc47228 */ /* 0x000fe20000000000 */
[----:B------:R-:W-:Y:S02]  /*24bf0*/  IMAD.MOV.U32 R32, RZ, RZ, R88 ;  /* 0x000000ffff207224 */ /* 0x000fe400078e0058 */
[----:B------:R-:W-:Y:S01]  /*24c00*/  IMAD.MOV.U32 R33, RZ, RZ, R89 ;  /* 0x000000ffff217224 */ /* 0x000fe200078e0059 */
[----:B------:R-:W-:Y:S01]  /*24c10*/  DADD R120, -RZ, -R34 ;  /* 0x00000000ff787229 */ /* 0x000fe20000000922 */
[----:B------:R-:W-:Y:S01]  /*24c20*/  STL.128 [R1+0x720], R8 ;  /* 0x0007200801007387 */ /* 0x000fe20000100c00 */
[----:B------:R-:W-:-:S03]  /*24c30*/  DADD R74, R128, R8 ;  /* 0x00000000804a7229 */ /* 0x000fc60000000008 */
[----:B------:R0:W-:Y:S04]  /*24c40*/  STL.128 [R1+0xb10], R32 ;  /* 0x000b102001007387 */ /* 0x0001e80000100c00 */
[----:B------:R-:W-:Y:S01]  /*24c50*/  STL.128 [R1+0x7e0], R68 ;  /* 0x0007e04401007387 */ /* 0x000fe20000100c00 */
[----:B0-----:R-:W-:Y:S01]  /*24c60*/  MOV R32, R118 ;  /* 0x0000007600207202 */ /* 0x001fe20000000f00 */
[----:B------:R-:W-:Y:S01]  /*24c70*/  IMAD.MOV.U32 R33, RZ, RZ, R119 ;  /* 0x000000ffff217224 */ /* 0x000fe200078e0077 */
[----:B--2---:R-:W-:-:S08]  /*24c80*/  DADD R46, R126, R126 ;  /* 0x000000007e2e7229 */ /* 0x004fd0000000007e */
[----:B------:R-:W-:Y:S02]  /*24c90*/  DMUL R46, R232, R46 ;  /* 0x0000002ee82e7228 */ /* 0x000fe40000000000 */
[-C--:B---3--:R-:W-:Y:S02]  /*24ca0*/  DMUL R150, R246, R42.reuse ;  /* 0x0000002af6967228 */ /* 0x088fe40000000000 */
[----:B------:R-:W-:-:S06]  /*24cb0*/  DMUL R126, R236, R42 ;  /* 0x0000002aec7e7228 */ /* 0x000fcc0000000000 */
[----:B------:R-:W-:Y:S02]  /*24cc0*/  DADD R56, R80, R150 ;  /* 0x0000000050387229 */ /* 0x000fe40000000096 */
[----:B------:R-:W-:-:S06]  /*24cd0*/  DFMA R58, R236, R238, R126 ;  /* 0x000000eeec3a722b */ /* 0x000fcc000000007e */
[----:B------:R-:W-:Y:S02]  /*24ce0*/  DADD R56, R118, R56 ;  /* 0x0000000076387229 */ /* 0x000fe40000000038 */
[----:B------:R-:W-:-:S05]  /*24cf0*/  DADD R18, R46, R46 ;  /* 0x000000002e127229 */ /* 0x000fca000000002e */
[----:B------:R0:W-:Y:S03]  /*24d00*/  STL.128 [R1+0xf80], R56 ;  /* 0x000f803801007387 */ /* 0x0001e60000100c00 */
[----:B------:R-:W-:Y:S02]  /*24d10*/  DADD R18, R28, -R18 ;  /* 0x000000001c127229 */ /* 0x000fe40000000812 */
[----:B0-----:R-:W-:Y:S02]  /*24d20*/  DADD R56, -R34, R22 ;  /* 0x0000000022387229 */ /* 0x001fe40000000116 */
[----:B------:R-:W-:-:S08]  /*24d30*/  DFMA R22, R220, -2, -R102 ;  /* 0xc0000000dc16782b */ /* 0x000fd00000000866 */
[----:B-----5:R-:W-:Y:S02]  /*24d40*/  DFMA R16, -R232, R140, R22 ;  /* 0x0000008ce810722b */ /* 0x020fe40000000116 */
[----:B------:R-:W-:Y:S02]  /*24d50*/  DADD R22, R40, R24 ;  /* 0x0000000028167229 */ /* 0x000fe40000000018 */
[----:B------:R-:W-:Y:S02]  /*24d60*/  DADD R34, -RZ, -R196 ;  /* 0x00000000ff227229 */ /* 0x000fe400000009c4 */
[----:B------:R-:W-:-:S04]  /*24d70*/  DADD R8, -R64, R18 ;  /* 0x0000000040087229 */ /* 0x000fc80000000112 */
[----:B------:R-:W-:Y:S01]  /*24d80*/  DFMA R18, R160, R228, R22 ;  /* 0x000000e4a012722b */ /* 0x000fe20000000016 */
[----:B------:R-:W-:Y:S01]  /*24d90*/  IMAD.MOV.U32 R228, RZ, RZ, R214 ;  /* 0x000000ffffe47224 */ /* 0x000fe200078e00d6 */
[----:B------:R-:W-:Y:S01]  /*24da0*/  MOV R229, R215 ;  /* 0x000000d700e57202 */ /* 0x000fe20000000f00 */
[----:B------:R0:W-:Y:S04]  /*24db0*/  STL.128 [R1+0x1320], R32 ;  /* 0x0013202001007387 */ /* 0x0001e80000100c00 */
[----:B------:R1:W-:Y:S01]  /*24dc0*/  STL.128 [R1+0xa10], R228 ;  /* 0x000a10e401007387 */ /* 0x0003e20000100c00 */
[----:B0-----:R-:W-:Y:S02]  /*24dd0*/  DADD R32, R50, R138 ;  /* 0x0000000032207229 */ /* 0x001fe4000000008a */
[----:B------:R-:W-:Y:S01]  /*24de0*/  DADD R138, R68, R18 ;  /* 0x00000000448a7229 */ /* 0x000fe20000000012 */
[----:B------:R-:W-:-:S02]  /*24df0*/  IMAD.MOV.U32 R68, RZ, RZ, R230 ;  /* 0x000000ffff447224 */ /* 0x000fc400078e00e6 */
[----:B------:R-:W-:Y:S02]  /*24e00*/  IMAD.MOV.U32 R69, RZ, RZ, R231 ;  /* 0x000000ffff457224 */ /* 0x000fe400078e00e7 */
[----:B-1----:R-:W2:Y:S01]  /*24e10*/  LDL.LU.128 R228, [R1+0x44f0] ;  /* 0x0044f00001e47983 */ /* 0x002ea20000300c00 */
[----:B------:R-:W-:Y:S01]  /*24e20*/  DADD R16, -R6, R16 ;  /* 0x0000000006107229 */ /* 0x000fe20000000110 */
[----:B------:R-:W-:Y:S01]  /*24e30*/  CS2R R42, SRZ ;  /* 0x00000000002a7805 */ /* 0x000fe2000001ff00 */
[----:B------:R-:W-:Y:S01]  /*24e40*/  DADD R14, R38, R52 ;  /* 0x00000000260e7229 */ /* 0x000fe20000000034 */
[----:B------:R-:W-:-:S05]  /*24e50*/  CS2R R38, SRZ ;  /* 0x0000000000267805 */ /* 0x000fca000001ff00 */
[----:B------:R-:W-:Y:S01]  /*24e60*/  DADD R24, -R176, R16 ;  /* 0x00000000b0187229 */ /* 0x000fe20000000110 */
[----:B------:R0:W-:Y:S01]  /*24e70*/  STL.128 [R1+0x7c0], R40 ;  /* 0x0007c02801007387 */ /* 0x0001e20000100c00 */
[--C-:B------:R-:W-:Y:S02]  /*24e80*/  DFMA R18, R20, 2, R2.reuse ;  /* 0x400000001412782b */ /* 0x100fe40000000002 */
[----:B----4-:R-:W-:Y:S01]  /*24e90*/  DFMA R28, R246, R248, R2 ;  /* 0x000000f8f61c722b */ /* 0x010fe20000000002 */
[----:B------:R1:W-:Y:S04]  /*24ea0*/  STL.128 [R1+0x840], R36 ;  /* 0x0008402401007387 */ /* 0x0003e80000100c00 */
[----:B------:R3:W-:Y:S01]  /*24eb0*/  STL.128 [R1+0xe20], R104 ;  /* 0x000e206801007387 */ /* 0x0007e20000100c00 */
[----:B0-----:R-:W-:-:S02]  /*24ec0*/  DADD R40, R60, R32 ;  /* 0x000000003c287229 */ /* 0x001fc40000000020 */
[----:B------:R-:W-:Y:S02]  /*24ed0*/  DADD R32, R2, R76 ;  /* 0x0000000002207229 */ /* 0x000fe4000000004c */
[----:B-1----:R-:W-:Y:S02]  /*24ee0*/  DADD R38, R108, R106 ;  /* 0x000000006c267229 */ /* 0x002fe4000000006a */
[----:B------:R-:W-:Y:S02]  /*24ef0*/  DADD R2, -R126, R24 ;  /* 0x000000007e027229 */ /* 0x000fe40000000118 */
[----:B---3--:R-:W-:Y:S02]  /*24f00*/  DMUL R106, R236, R238 ;  /* 0x000000eeec6a7228 */ /* 0x008fe40000000000 */
[----:B------:R-:W-:Y:S01]  /*24f10*/  DADD R44, -RZ, -R128 ;  /* 0x00000000ff2c7229 */ /* 0x000fe20000000980 */
[----:B------:R0:W-:Y:S05]  /*24f20*/  STL.128 [R1+0xee0], R120 ;  /* 0x000ee07801007387 */ /* 0x0001ea0000100c00 */
[----:B------:R-:W-:-:S02]  /*24f30*/  DADD R2, -R106, R2 ;  /* 0x000000006a027229 */ /* 0x000fc40000000102 */
[----:B------:R-:W-:Y:S01]  /*24f40*/  DADD R8, -R196, R8 ;  /* 0x00000000c4087229 */ /* 0x000fe20000000108 */
[----:B------:R1:W-:Y:S05]  /*24f50*/  STL.128 [R1+0xcc0], R44 ;  /* 0x000cc02c01007387 */ /* 0x0003ea0000100c00 */
[----:B------:R-:W-:Y:S02]  /*24f60*/  DADD R2, -R30, R2 ;  /* 0x000000001e027229 */ /* 0x000fe40000000102 */
[----:B0-----:R-:W-:Y:S01]  /*24f70*/  DMUL R120, R246, R140 ;  /* 0x0000008cf6787228 */ /* 0x001fe20000000000 */
[----:B------:R0:W-:Y:S01]  /*24f80*/  STL.128 [R1+0x990], R4 ;  /* 0x0009900401007387 */ /* 0x0001e20000100c00 */
[----:B-1----:R-:W-:-:S06]  /*24f90*/  CS2R R44, SRZ ;  /* 0x00000000002c7805 */ /* 0x002fcc000001ff00 */
[----:B------:R-:W-:Y:S02]  /*24fa0*/  DADD R16, -R120, R8 ;  /* 0x0000000078107229 */ /* 0x000fe40000000108 */
[----:B------:R-:W-:Y:S01]  /*24fb0*/  DFMA R8, R220, 2, R6 ;  /* 0x40000000dc08782b */ /* 0x000fe20000000006 */
[----:B------:R1:W-:Y:S01]  /*24fc0*/  STL.128 [R1+0x860], R44 ;  /* 0x0008602c01007387 */ /* 0x0003e20000100c00 */
[----:B0-----:R-:W-:Y:S01]  /*24fd0*/  DFMA R6, R244, -UR4, R82 ;  /* 0x80000004f4067c2b */ /* 0x001fe20008000052 */
[----:B------:R-:W0:Y:S01]  /*24fe0*/  LDCU.64 UR4, c[0x0][0x390] ;  /* 0x00007200ff0477ac */ /* 0x000e220008000a00 */
[----:B------:R-:W-:Y:S02]  /*24ff0*/  DADD R94, -R84, -R170 ;  /* 0x00000000545e7229 */ /* 0x000fe400000009aa */
[----:B-1----:R-:W-:-:S04]  /*25000*/  DADD R46, -R226, R66 ;  /* 0x00000000e22e7229 */ /* 0x002fc80000000142 */
[----:B------:R-:W-:Y:S02]  /*25010*/  DADD R44, -R122, R6 ;  /* 0x000000007a2c7229 */ /* 0x000fe40000000106 */
[----:B------:R-:W-:Y:S01]  /*25020*/  DFMA R6, R236, R238, R8 ;  /* 0x000000eeec06722b */ /* 0x000fe20000000008 */
[----:B------:R1:W-:Y:S01]  /*25030*/  STL.128 [R1+0xc40], R92 ;  /* 0x000c405c01007387 */ /* 0x0003e20000100c00 */
[----:B------:R-:W-:-:S06]  /*25040*/  DADD R24, -RZ, -R96 ;  /* 0x00000000ff187229 */ /* 0x000fcc0000000960 */
[----:B------:R-:W-:Y:S02]  /*25050*/  DADD R8, R30, R6 ;  /* 0x000000001e087229 */ /* 0x000fe40000000006 */
[----:B------:R-:W-:Y:S02]  /*25060*/  DADD R70, -R70, R16 ;  /* 0x0000000046467229 */ /* 0x000fe40000000110 */
[----:B-1----:R-:W-:Y:S01]  /*25070*/  DMUL R94, R236, R112 ;  /* 0x00000070ec5e7228 */ /* 0x002fe20000000000 */
[----:B------:R-:W-:Y:S01]  /*25080*/  MOV R22, R24 ;  /* 0x0000001800167202 */ /* 0x000fe20000000f00 */
[----:B------:R-:W-:Y:S01]  /*25090*/  IMAD.MOV.U32 R23, RZ, RZ, R25 ;  /* 0x000000ffff177224 */ /* 0x000fe200078e0019 */
[----:B------:R-:W-:Y:S02]  /*250a0*/  DADD R146, -RZ, -R180 ;  /* 0x00000000ff927229 */ /* 0x000fe400000009b4 */
[----:B------:R-:W-:Y:S02]  /*250b0*/  DMUL R180, R246, R222 ;  /* 0x000000def6b47228 */ /* 0x000fe40000000000 */
[----:B------:R-:W-:Y:S01]  /*250c0*/  DADD R58, -RZ, -R142 ;  /* 0x00000000ff3a7229 */ /* 0x000fe2000000098e */
[----:B------:R-:W3:Y:S06]  /*250d0*/  LDL.LU.64 R222, [R1+0x44e8] ;  /* 0x0044e80001de7983 */ /* 0x000eec0000300a00 */
[----:B------:R-:W-:Y:S01]  /*250e0*/  STL.128 [R1+0x1160], R56 ;  /* 0x0011603801007387 */ /* 0x000fe20000100c00 */
[----:B--2---:R-:W-:-:S08]  /*250f0*/  DADD R2, -R230, R2 ;  /* 0x00000000e6027229 */ /* 0x004fd00000000102 */
[----:B------:R-:W-:Y:S02]  /*25100*/  DADD R36, -R182, R2 ;  /* 0x00000000b6247229 */ /* 0x000fe40000000102 */
[----:B------:R-:W-:Y:S02]  /*25110*/  DFMA R2, R244, -UR10, R46 ;  /* 0x8000000af4027c2b */ /* 0x000fe4000800002e */
[----:B------:R-:W-:-:S06]  /*25120*/  DMUL R134, R156, R228 ;  /* 0x000000e49c867228 */ /* 0x000fcc0000000000 */
[----:B------:R-:W-:Y:S02]  /*25130*/  DADD R2, -R90, R2 ;  /* 0x000000005a027229 */ /* 0x000fe40000000102 */
[----:B------:R-:W-:Y:S02]  /*25140*/  DADD R60, R230, R8 ;  /* 0x00000000e63c7229 */ /* 0x000fe40000000008 */
[----:B------:R-:W-:Y:S02]  /*25150*/  DADD R20, -RZ, -R134 ;  /* 0x00000000ff147229 */ /* 0x000fe40000000986 */
[----:B------:R-:W-:Y:S02]  /*25160*/  DADD R8, R4, R18 ;  /* 0x0000000004087229 */ /* 0x000fe40000000012 */
[----:B------:R-:W-:Y:S02]  /*25170*/  DADD R16, -R188, R2 ;  /* 0x00000000bc107229 */ /* 0x000fe40000000102 */
[----:B------:R-:W-:-:S02]  /*25180*/  DADD R2, -R80, -R150 ;  /* 0x0000000050027229 */ /* 0x000fc40000000996 */
[----:B------:R-:W-:Y:S02]  /*25190*/  DMUL R46, R246, R62 ;  /* 0x0000003ef62e7228 */ /* 0x000fe40000000000 */
[----:B------:R-:W-:Y:S01]  /*251a0*/  DADD R4, R4, R94 ;  /* 0x0000000004047229 */ /* 0x000fe2000000005e */
[----:B------:R1:W-:Y:S04]  /*251b0*/  STL.128 [R1+0x12b0], R20 ;  /* 0x0012b01401007387 */ /* 0x0003e80000100c00 */
[----:B------:R-:W2:Y:S03]  /*251c0*/  LDL.LU.64 R62, [R1+0x44e0] ;  /* 0x0044e000013e7983 */ /* 0x000ea60000300a00 */
[----:B------:R-:W-:-:S02]  /*251d0*/  DADD R4, R46, R4 ;  /* 0x000000002e047229 */ /* 0x000fc40000000004 */
[----:B-1----:R-:W-:Y:S02]  /*251e0*/  DADD R22, -R118, R2 ;  /* 0x0000000076167229 */ /* 0x002fe40000000102 */
[----:B------:R-:W-:-:S04]  /*251f0*/  DADD R2, R94, R32 ;  /* 0x000000005e027229 */ /* 0x000fc80000000020 */
[----:B------:R-:W-:Y:S02]  /*25200*/  DADD R86, R180, R4 ;  /* 0x00000000b4567229 */ /* 0x000fe40000000004 */
[----:B------:R-:W-:Y:S02]  /*25210*/  DADD R4, -R94, R166 ;  /* 0x000000005e047229 */ /* 0x000fe400000001a6 */
[----:B------:R-:W-:-:S06]  /*25220*/  DFMA R2, R246, R248, R2 ;  /* 0x000000f8f602722b */ /* 0x000fcc0000000002 */
[----:B------:R-:W-:Y:S02]  /*25230*/  DFMA R18, R246, -R248, R4 ;  /* 0x800000f8f612722b */ /* 0x000fe40000000004 */
[----:B------:R-:W-:-:S08]  /*25240*/  DFMA R2, R46, 2, R2 ;  /* 0x400000002e02782b */ /* 0x000fd00000000002 */
[----:B------:R-:W-:Y:S02]  /*25250*/  DFMA R4, R180, 2, R2 ;  /* 0x40000000b404782b */ /* 0x000fe40000000002 */
[----:B------:R-:W-:-:S08]  /*25260*/  DADD R2, -R46, R18 ;  /* 0x000000002e027229 */ /* 0x000fd00000000112 */
[----:B------:R-:W-:Y:S02]  /*25270*/  DADD R58, -R180, R2 ;  /* 0x00000000b43a7229 */ /* 0x000fe40000000102 */
[----:B------:R-:W0:Y:S01]  /*25280*/  LDL.64 R2, [R1+0x44a0] ;  /* 0x0044a00001027983 */ /* 0x000e220000100a00 */
[----:B------:R-:W-:Y:S02]  /*25290*/  DADD R34, R98, R132 ;  /* 0x0000000062227229 */ /* 0x000fe40000000084 */
[----:B------:R-:W-:Y:S02]  /*252a0*/  DADD R6, -R30, -R230 ;  /* 0x000000001e067229 */ /* 0x000fe400000009e6 */
[----:B------:R-:W-:Y:S02]  /*252b0*/  DADD R20, R94, R8 ;  /* 0x000000005e147229 */ /* 0x000fe40000000008 */
[----:B------:R-:W-:Y:S02]  /*252c0*/  DADD R98, -R174, -R26 ;  /* 0x00000000ae627229 */ /* 0x000fe4000000091a */
[----:B------:R-:W-:Y:S01]  /*252d0*/  DMUL R52, R232, UR20 ;  /* 0x00000014e8347c28 */ /* 0x000fe20008000000 */
[----:B------:R1:W-:Y:S01]  /*252e0*/  STL.128 [R1+0x770], R28 ;  /* 0x0007701c01007387 */ /* 0x0003e20000100c00 */
[----:B------:R-:W-:-:S02]  /*252f0*/  DFMA R8, R246, -R248, -R46 ;  /* 0x800000f8f608722b */ /* 0x000fc4000000082e */
[----:B------:R-:W-:Y:S01]  /*25300*/  DADD R88, -R182, R6 ;  /* 0x00000000b6587229 */ /* 0x000fe20000000106 */
[----:B------:R4:W-:Y:S01]  /*25310*/  STL.128 [R1+0xd60], R96 ;  /* 0x000d606001007387 */ /* 0x0009e20000100c00 */
[----:B------:R-:W-:Y:S02]  /*25320*/  DADD R116, R46, R180 ;  /* 0x000000002e747229 */ /* 0x000fe400000000b4 */
[----:B------:R-:W-:Y:S02]  /*25330*/  DFMA R18, R246, R248, R46 ;  /* 0x000000f8f612722b */ /* 0x000fe4000000002e */
[----:B------:R-:W-:Y:S02]  /*25340*/  DADD R82, R230, R182 ;  /* 0x00000000e6527229 */ /* 0x000fe400000000b6 */
[----:B------:R-:W-:Y:S02]  /*25350*/  DADD R92, -R10, R188 ;  /* 0x000000000a5c7229 */ /* 0x000fe400000001bc */
[----:B------:R-:W-:-:S02]  /*25360*/  DADD R102, -R104, -R134 ;  /* 0x0000000068667229 */ /* 0x000fc40000000986 */
[----:B------:R-:W-:Y:S02]  /*25370*/  DADD R48, -RZ, -R48 ;  /* 0x00000000ff307229 */ /* 0x000fe40000000930 */
[----:B-1----:R-:W-:Y:S02]  /*25380*/  DADD R28, R46, R20 ;  /* 0x000000002e1c7229 */ /* 0x002fe40000000014 */
[----:B------:R-:W-:Y:S02]  /*25390*/  DADD R6, R80, R118 ;  /* 0x0000000050067229 */ /* 0x000fe40000000076 */
[----:B----4-:R-:W-:Y:S02]  /*253a0*/  DADD R98, R250, R250 ;  /* 0x00000000fa627229 */ /* 0x010fe400000000fa */
[----:B------:R-:W-:Y:S02]  /*253b0*/  DFMA R122, R232, R140, R126 ;  /* 0x0000008ce87a722b */ /* 0x000fe4000000007e */
[----:B------:R-:W-:-:S02]  /*253c0*/  DADD R50, -RZ, -R52 ;  /* 0x00000000ff327229 */ /* 0x000fc40000000934 */
[----:B------:R-:W-:Y:S02]  /*253d0*/  DADD R76, -R144, R224 ;  /* 0x00000000904c7229 */ /* 0x000fe400000001e0 */
[----:B------:R-:W-:Y:S02]  /*253e0*/  DADD R96, R100, R60 ;  /* 0x0000000064607229 */ /* 0x000fe4000000003c */
[----:B------:R-:W-:Y:S01]  /*253f0*/  DFMA R46, R244, UR12, R90 ;  /* 0x0000000cf42e7c2b */ /* 0x000fe2000800005a */
[----:B------:R-:W-:Y:S01]  /*25400*/  CS2R R206, SRZ ;  /* 0x0000000000ce7805 */ /* 0x000fe2000001ff00 */
[----:B------:R-:W-:Y:S01]  /*25410*/  DADD R42, R212, R226 ;  /* 0x00000000d42a7229 */ /* 0x000fe200000000e2 */
[----:B------:R-:W-:Y:S02]  /*25420*/  CS2R R208, SRZ ;  /* 0x0000000000d07805 */ /* 0x000fe4000001ff00 */
[----:B------:R-:W-:Y:S02]  /*25430*/  CS2R R216, SRZ ;  /* 0x0000000000d87805 */ /* 0x000fe4000001ff00 */
[----:B------:R-:W-:-:S02]  /*25440*/  CS2R R212, SRZ ;  /* 0x0000000000d47805 */ /* 0x000fc4000001ff00 */
[----:B------:R-:W-:Y:S02]  /*25450*/  CS2R R228, SRZ ;  /* 0x0000000000e47805 */ /* 0x000fe4000001ff00 */
[----:B------:R-:W-:Y:S02]  /*25460*/  CS2R R192, SRZ ;  /* 0x0000000000c07805 */ /* 0x000fe4000001ff00 */
[----:B------:R-:W-:Y:S02]  /*25470*/  CS2R R66, SRZ ;  /* 0x0000000000427805 */ /* 0x000fe4000001ff00 */
[----:B------:R-:W-:Y:S02]  /*25480*/  CS2R R172, SRZ ;  /* 0x0000000000ac7805 */ /* 0x000fe4000001ff00 */
[----:B------:R-:W-:Y:S02]  /*25490*/  CS2R R220, SRZ ;  /* 0x0000000000dc7805 */ /* 0x000fe4000001ff00 */
[----:B------:R-:W-:-:S02]  /*254a0*/  CS2R R168, SRZ ;  /* 0x0000000000a87805 */ /* 0x000fc4000001ff00 */
[----:B------:R-:W-:Y:S02]  /*254b0*/  CS2R R112, SRZ ;  /* 0x0000000000707805 */ /* 0x000fe4000001ff00 */
[----:B------:R-:W-:Y:S01]  /*254c0*/  CS2R R128, SRZ ;  /* 0x0000000000807805 */ /* 0x000fe2000001ff00 */
[----:B------:R-:W-:Y:S01]  /*254d0*/  IMAD.MOV.U32 R30, RZ, RZ, R80 ;  /* 0x000000ffff1e7224 */ /* 0x000fe200078e0050 */
[----:B------:R-:W-:Y:S02]  /*254e0*/  MOV R31, R81 ;  /* 0x00000051001f7202 */ /* 0x000fe40000000f00 */
[----:B------:R-:W-:Y:S01]  /*254f0*/  CS2R R56, SRZ ;  /* 0x0000000000387805 */ /* 0x000fe2000001ff00 */
[----:B------:R-:W-:Y:S01]  /*25500*/  IMAD.MOV.U32 R32, RZ, RZ, R184 ;  /* 0x000000ffff207224 */ /* 0x000fe200078e00b8 */
[----:B------:R-:W-:Y:S01]  /*25510*/  MOV R33, R185 ;  /* 0x000000b900217202 */ /* 0x000fe20000000f00 */
[----:B------:R1:W-:Y:S04]  /*25520*/  STL.128 [R1+0xd00], R24 ;  /* 0x000d001801007387 */ /* 0x0003e80000100c00 */
[----:B------:R-:W-:Y:S04]  /*25530*/  STL.128 [R1+0x10d0], R204 ;  /* 0x0010d0cc01007387 */ /* 0x000fe80000100c00 */
[----:B------:R-:W-:Y:S04]  /*25540*/  STL.128 [R1+0x9d0], R208 ;  /* 0x0009d0d001007387 */ /* 0x000fe80000100c00 */
[----:B------:R-:W-:Y:S01]  /*25550*/  STL.128 [R1+0xf20], R176 ;  /* 0x000f20b001007387 */ /* 0x000fe20000100c00 */
[----:B-1----:R-:W-:-:S03]  /*25560*/  DADD R24, -R180, R8 ;  /* 0x00000000b4187229 */ /* 0x002fc60000000108 */
[----:B------:R-:W-:Y:S01]  /*25570*/  STL.128 [R1+0x790], R148 ;  /* 0x0007909401007387 */ /* 0x000fe20000100c00 */
[----:B------:R-:W-:Y:S02]  /*25580*/  IMAD.MOV.U32 R9, RZ, RZ, R241 ;  /* 0x000000ffff097224 */ /* 0x000fe400078e00f1 */
[----:B------:R-:W-:Y:S01]  /*25590*/  IMAD.MOV.U32 R8, RZ, RZ, R240 ;  /* 0x000000ffff087224 */ /* 0x000fe200078e00f0 */
        /* <DEDUP_REMOVED lines=11> */
[----:B---3--:R-:W-:Y:S04]  /*25650*/  STL.128 [R1+0x7b0], R220 ;  /* 0x0007b0dc01007387 */ /* 0x008fe80000100c00 */
        /* <DEDUP_REMOVED lines=16> */
[----:B------:R1:W-:Y:S04]  /*25760*/  STL.128 [R1+0x8f0], R4 ;  /* 0x0008f00401007387 */ /* 0x0003e80000100c00 */
[----:B------:R-:W-:Y:S04]  /*25770*/  STL.128 [R1+0x1310], R16 ;  /* 0x0013101001007387 */ /* 0x000fe80000100c00 */
[----:B------:R-:W-:Y:S04]  /*25780*/  STL.128 [R1+0x1230], R44 ;  /* 0x0012302c01007387 */ /* 0x000fe80000100c00 */
[----:B------:R-:W-:Y:S04]  /*25790*/  STL.128 [R1+0xd40], R240 ;  /* 0x000d40f001007387 */ /* 0x000fe80000100c00 */
[----:B------:R-:W-:Y:S01]  /*257a0*/  STL.128 [R1+0xec0], RZ ;  /* 0x000ec0ff01007387 */ /* 0x000fe20000100c00 */
[----:B-1----:R-:W-:-:S03]  /*257b0*/  DADD R4, -RZ, -R190 ;  /* 0x00000000ff047229 */ /* 0x002fc600000009be */
[----:B------:R-:W-:Y:S04]  /*257c0*/  STL.128 [R1+0xfd0], RZ ;  /* 0x000fd0ff01007387 */ /* 0x000fe80000100c00 */
[----:B------:R-:W-:Y:S04]  /*257d0*/  STL.128 [R1+0x10a0], RZ ;  /* 0x0010a0ff01007387 */ /* 0x000fe80000100c00 */
[----:B------:R-:W-:Y:S04]  /*257e0*/  STL.128 [R1+0x10e0], RZ ;  /* 0x0010e0ff01007387 */ /* 0x000fe80000100c00 */
[----:B------:R-:W-:Y:S04]  /*257f0*/  STL.128 [R1+0x1110], RZ ;  /* 0x001110ff01007387 */ /* 0x000fe80000100c00 */
[----:B------:R-:W-:Y:S04]  /*25800*/  STL.128 [R1+0x1120], RZ ;  /* 0x001120ff01007387 */ /* 0x000fe80000100c00 */
[----:B------:R-:W-:Y:S04]  /*25810*/  STL.128 [R1+0x1140], RZ ;  /* 0x001140ff01007387 */ /* 0x000fe80000100c00 */
[----:B------:R-:W-:Y:S04]  /*25820*/  STL.128 [R1+0x1370], R56 ;  /* 0x0013703801007387 */ /* 0x000fe80000100c00 */
[----:B------:R1:W-:Y:S01]  /*25830*/  STL.128 [R1+0x13a0], R32 ;  /* 0x0013a02001007387 */ /* 0x0003e20000100c00 */
[----:B------:R-:W-:-:S02]  /*25840*/  DADD R14, -RZ, -R64 ;  /* 0x00000000ff0e7229 */ /* 0x000fc40000000940 */
[----:B------:R-:W-:Y:S01]  /*25850*/  DADD R12, -RZ, -R80 ;  /* 0x00000000ff0c7229 */ /* 0x000fe20000000950 */
[----:B-1----:R-:W-:Y:S01]  /*25860*/  IMAD.MOV.U32 R32, RZ, RZ, R68 ;  /* 0x000000ffff207224 */ /* 0x002fe200078e0044 */
[----:B------:R-:W-:Y:S01]  /*25870*/  MOV R68, R6 ;  /* 0x0000000600447202 */ /* 0x000fe20000000f00 */
[----:B------:R-:W-:Y:S02]  /*25880*/  IMAD.MOV.U32 R33, RZ, RZ, R69 ;  /* 0x000000ffff217224 */ /* 0x000fe400078e0045 */
[----:B------:R-:W-:Y:S01]  /*25890*/  IMAD.MOV.U32 R69, RZ, RZ, R7 ;  /* 0x000000ffff457224 */ /* 0x000fe200078e0007 */
[----:B------:R-:W-:Y:S01]  /*258a0*/  MOV R7, R9 ;  /* 0x0000000900077202 */ /* 0x000fe20000000f00 */
[----:B------:R-:W-:-:S05]  /*258b0*/  IMAD.MOV.U32 R6, RZ, RZ, R8 ;  /* 0x000000ffff067224 */ /* 0x000fca00078e0008 */
[----:B------:R1:W-:Y:S04]  /*258c0*/  STL.128 [R1+0x14c0], R4 ;  /* 0x0014c00401007387 */ /* 0x0003e80000100c00 */
[----:B------:R3:W-:Y:S01]  /*258d0*/  STL.128 [R1+0x1380], R12 ;  /* 0x0013800c01007387 */ /* 0x0007e20000100c00 */
[----:B--2---:R-:W-:Y:S01]  /*258e0*/  IMAD.MOV.U32 R0, RZ, RZ, R63 ;  /* 0x000000ffff007224 */ /* 0x004fe200078e003f */
[C---:B------:R-:W-:Y:S02]  /*258f0*/  DFMA R16, R232.reuse, -R234, R10 ;  /* 0x800000eae810722b */ /* 0x040fe4000000000a */
[----:B-1----:R-:W-:Y:S02]  /*25900*/  DADD R6, -RZ, -R170 ;  /* 0x00000000ff067229 */ /* 0x002fe400000009aa */
[----:B------:R-:W-:-:S02]  /*25910*/  DFMA R4, -R232, R140, R106 ;  /* 0x0000008ce804722b */ /* 0x000fc4000000016a */
[----:B0-----:R-:W-:Y:S01]  /*25920*/  DADD R2, -R2, UR4 ;  /* 0x0000000402027e29 */ /* 0x001fe20008000100 */
[----:B---3--:R-:W-:Y:S01]  /*25930*/  MOV R14, R134 ;  /* 0x00000086000e7202 */ /* 0x008fe20000000f00 */
[----:B------:R-:W-:Y:S01]  /*25940*/  IMAD.MOV.U32 R15, RZ, RZ, R135 ;  /* 0x000000ffff0f7224 */ /* 0x000fe200078e0087 */
[----:B------:R-:W-:-:S05]  /*25950*/  MOV R13, R131 ;  /* 0x00000083000d7202 */ /* 0x000fca0000000f00 */
[----:B------:R-:W-:Y:S01]  /*25960*/  DSETP.MIN.AND P1, P2, |R2|, R62, PT ;  /* 0x0000003e0200722a */ /* 0x000fe20003a20200 */
[----:B------:R-:W-:Y:S01]  /*25970*/  IMAD.MOV.U32 R12, RZ, RZ, R130 ;  /* 0x000000ffff0c7224 */ /* 0x000fe200078e0082 */
[----:B------:R0:W-:Y:S01]  /*25980*/  STL.128 [R1+0x14b0], R4 ;  /* 0x0014b00401007387 */ /* 0x0001e20000100c00 */
[----:B------:R-:W-:-:S03]  /*25990*/  DADD R10, -RZ, -R224 ;  /* 0x00000000ff0a7229 */ /* 0x000fc600000009e0 */
[----:B------:R1:W-:Y:S01]  /*259a0*/  STL.128 [R1+0x13b0], R12 ;  /* 0x0013b00c01007387 */ /* 0x0003e20000100c00 */
[----:B------:R-:W-:Y:S01]  /*259b0*/  CS2R R8, SRZ ;  /* 0x0000000000087805 */ /* 0x000fe2000001ff00 */
[----:B------:R-:W-:Y:S01]  /*259c0*/  DADD R26, -R150, -R118 ;  /* 0x00000000961a7229 */ /* 0x000fe20000000976 */
[----:B0-----:R-:W-:Y:S01]  /*259d0*/  IMAD.MOV.U32 R4, RZ, RZ, R3 ;  /* 0x000000ffff047224 */ /* 0x001fe200078e0003 */
[----:B-1----:R-:W-:Y:S01]  /*259e0*/  DFMA R14, -R236, R238, -R126 ;  /* 0x000000eeec0e722b */ /* 0x002fe2000000097e */
[----:B------:R-:W-:-:S03]  /*259f0*/  CS2R R12, SRZ ;  /* 0x00000000000c7805 */ /* 0x000fc6000001ff00 */
[----:B------:R-:W-:Y:S02]  /*25a00*/  FSEL R4, |R4|, R0, P1 ;  /* 0x0000000004047208 */ /* 0x000fe40000800200 */
[----:B------:R-:W-:Y:S02]  /*25a10*/  @P2 LOP3.LUT R4, R0, 0x80000, RZ, 0xfc, !PT ;  /* 0x0008000000042812 */ /* 0x000fe400078efcff */
[----:B------:R-:W-:Y:S01]  /*25a20*/  MOV R5, R62 ;  /* 0x0000003e00057202 */ /* 0x000fe20000000f00 */
[----:B------:R-:W-:Y:S01]  /*25a30*/  DADD R30, -R100, R36 ;  /* 0x00000000641e7229 */ /* 0x000fe20000000124 */
[----:B------:R0:W-:Y:S01]  /*25a40*/  STL.128 [R1+0x1410], R12 ;  /* 0x0014100c01007387 */ /* 0x0001e20000100c00 */
[----:B------:R-:W-:Y:S02]  /*25a50*/  DADD R18, -R194, R94 ;  /* 0x00000000c2127229 */ /* 0x000fe4000000015e */
[----:B------:R-:W-:Y:S01]  /*25a60*/  DADD R28, -RZ, -R120 ;  /* 0x00000000ff1c7229 */ /* 0x000fe20000000978 */
[----:B------:R1:W-:Y:S01]  /*25a70*/  STL.128 [R1+0x14d0], R8 ;  /* 0x0014d00801007387 */ /* 0x0003e20000100c00 */
[----:B------:R-:W-:Y:S01]  /*25a80*/  MOV R90, R198 ;  /* 0x000000c6005a7202 */ /* 0x000fe20000000f00 */
[----:B------:R-:W-:Y:S01]  /*25a90*/  IMAD.MOV.U32 R91, RZ, RZ, R199 ;  /* 0x000000ffff5b7224 */ /* 0x000fe200078e00c7 */
[----:B------:R-:W-:-:S02]  /*25aa0*/  CS2R R34, SRZ ;  /* 0x0000000000227805 */ /* 0x000fc4000001ff00 */
[----:B------:R-:W-:Y:S01]  /*25ab0*/  CS2R R166, SRZ ;  /* 0x0000000000a67805 */ /* 0x000fe2000001ff00 */
[----:B------:R-:W-:Y:S01]  /*25ac0*/  IMAD.MOV.U32 R126, RZ, RZ, R50 ;  /* 0x000000ffff7e7224 */ /* 0x000fe200078e0032 */
[----:B------:R-:W-:Y:S01]  /*25ad0*/  MOV R37, R55 ;  /* 0x0000003700257202 */ /* 0x000fe20000000f00 */
[----:B------:R-:W-:Y:S01]  /*25ae0*/  IMAD.MOV.U32 R127, RZ, RZ, R51 ;  /* 0x000000ffff7f7224 */ /* 0x000fe200078e0033 */
[----:B------:R-:W-:Y:S01]  /*25af0*/  CS2R R200, SRZ ;  /* 0x0000000000c87805 */ /* 0x000fe2000001ff00 */
[----:B------:R-:W-:Y:S01]  /*25b00*/  IMAD.MOV.U32 R36, RZ, RZ, R54 ;  /* 0x000000ffff247224 */ /* 0x000fe200078e0036 */
[----:B------:R-:W-:Y:S02]  /*25b10*/  CS2R R184, SRZ ;  /* 0x0000000000b87805 */ /* 0x000fe4000001ff00 */
[----:B0-----:R-:W-:Y:S01]  /*25b20*/  CS2R R14, SRZ ;  /* 0x00000000000e7805 */ /* 0x001fe2000001ff00 */
[----:B------:R-:W-:Y:S02]  /*25b30*/  IMAD.MOV.U32 R12, RZ, RZ, R114 ;  /* 0x000000ffff0c7224 */ /* 0x000fe400078e0072 */
[----:B------:R-:W-:Y:S01]  /*25b40*/  IMAD.MOV.U32 R13, RZ, RZ, R115 ;  /* 0x000000ffff0d7224 */ /* 0x000fe200078e0073 */
[----:B-1----:R-:W-:Y:S01]  /*25b50*/  SEL R8, R2, R5, P1 ;  /* 0x0000000502087207 */ /* 0x002fe20000800000 */
        /* <DEDUP_REMOVED lines=16> */
[----:B------:R-:W-:Y:S04]  /*25c60*/  STL.128 [R1+0x13d0], RZ ;  /* 0x0013d0ff01007387 */ /* 0x000fe80000100c00 */
[----:B------:R-:W-:Y:S04]  /*25c70*/  STL.128 [R1+0x1450], RZ ;  /* 0x001450ff01007387 */ /* 0x000fe80000100c00 */
[----:B------:R-:W-:Y:S04]  /*25c80*/  STL [R1+0x4480], RZ ;  /* 0x004480ff01007387 */ /* 0x000fe80000100800 */
[----:B------:R-:W-:Y:S01]  /*25c90*/  STL.64 [R1+0x4470], R8 ;  /* 0x0044700801007387 */ /* 0x000fe20000100a00 */
[----:B------:R-:W-:Y:S01]  /*25ca0*/  DADD R20, -RZ, -R94 ;  /* 0x00000000ff147229 */ /* 0x000fe2000000095e */
[----:B------:R-:W-:Y:S06]  /*25cb0*/  BSSY.RECONVERGENT B2, `(.L_x_412) ;  /* 0x00034f1000027945 */ /* 0x000fec0003800200 */
[----:B------:R0:W-:Y:S01]  /*25cc0*/  STL.128 [R1+0x1400], R20 ;  /* 0x0014001401007387 */ /* 0x0001e20000100c00 */
[----:B------:R-:W-:-:S02]  /*25cd0*/  PLOP3.LUT P0, PT, PT, PT, PT, 0x80, 0x8 ;  /* 0x000000000008781c */ /* 0x000fc40003f0f070 */
[----:B0-----:R-:W-:Y:S02]  /*25ce0*/  CS2R R20, SRZ ;  /* 0x0000000000147805 */ /* 0x001fe4000001ff00 */
[----:B------:R-:W-:Y:S01]  /*25cf0*/  MOV R22, R222 ;  /* 0x000000de00167202 */ /* 0x000fe20000000f00 */
[----:B------:R-:W-:-:S05]  /*25d00*/  IMAD.MOV.U32 R23, RZ, RZ, R223 ;  /* 0x000000ffff177224 */ /* 0x000fca00078e00df */
[----:B------:R0:W-:Y:S02]  /*25d10*/  STL.128 [R1+0x1430], R20 ;  /* 0x0014301401007387 */ /* 0x0001e40000100c00 */
[----:B0-----:R-:W-:-:S07]  /*25d20*/  IMAD.MOV.U32 R20, RZ, RZ, RZ ;  /* 0x000000ffff147224 */ /* 0x001fce00078e00ff */
.L_x_975:
[----:B0-----:R-:W2:Y:S01]  /*25d30*/  LDL.128 R4, [R1+0x700] ;  /* 0x0007000001047983 */ /* 0x001ea20000100c00 */
[----:B------:R-:W0:Y:S01]  /*25d40*/  LDC.64 R2, c[0x0][0x388] ;  /* 0x0000e200ff027b82 */ /* 0x000e220000000a00 */
[----:B------:R-:W0:Y:S02]  /*25d50*/  LDCU.64 UR4, c[0x0][0x390] ;  /* 0x00007200ff0477ac */ /* 0x000e240008000a00 */
[----:B------:R-:W3:Y:S04]  /*25d60*/  LDL.128 R16, [R1+0x6f0] ;  /* 0x0006f00001107983 */ /* 0x000ee80000100c00 */
[----:B------:R-:W4:Y:S04]  /*25d70*/  LDL.128 R8, [R1+0x710] ;  /* 0x0007100001087983 */ /* 0x000f280000100c00 */
[----:B------:R-:W5:Y:S04]  /*25d80*/  LDL.128 R12, [R1+0x720] ;  /* 0x00072000010c7983 */ /* 0x000f680000100c00 */
[----:B------:R-:W5:Y:S01]  /*25d90*/  LDL.64 R22, [R1+0x4470] ;  /* 0x0044700001167983 */ /* 0x000f620000100a00 */
[----:B--2---:R-:W-:-:S02]  /*25da0*/  DADD R4, -RZ, -R4 ;  /* 0x00000000ff047229 */ /* 0x004fc40000000904 */
[----:B------:R-:W-:Y:S02]  /*25db0*/  DADD R6, -RZ, -R6 ;  /* 0x00000000ff067229 */ /* 0x000fe40000000906 */
[----:B---3--:R-:W-:Y:S02]  /*25dc0*/  DADD R16, -RZ, -R16 ;  /* 0x00000000ff107229 */ /* 0x008fe40000000910 */
[----:B------:R-:W-:-:S03]  /*25dd0*/  DADD R18, -RZ, -R18 ;  /* 0x00000000ff127229 */ /* 0x000fc60000000912 */
[----:B------:R1:W-:Y:S04]  /*25de0*/  STL.128 [R1+0x1530], R4 ;  /* 0x0015300401007387 */ /* 0x0003e80000100c00 */
[----:B------:R2:W-:Y:S04]  /*25df0*/  STL.128 [R1+0x1520], R16 ;  /* 0x0015201001007387 */ /* 0x0005e80000100c00 */
[----:B-1----:R-:W3:Y:S04]  /*25e00*/  LDL.128 R4, [R1+0x760] ;  /* 0x0007600001047983 */ /* 0x002ee80000100c00 */
[----:B--2---:R-:W2:Y:S01]  /*25e10*/  LDL.128 R16, [R1+0x730] ;  /* 0x0007300001107983 */ /* 0x004ea20000100c00 */
[----:B----4-:R-:W-:-:S02]  /*25e20*/  DADD R8, -RZ, -R8 ;  /* 0x00000000ff087229 */ /* 0x010fc40000000908 */
[----:B------:R-:W-:-:S07]  /*25e30*/  DADD R10, -RZ, -R10 ;  /* 0x00000000ff0a7229 */ /* 0x000fce000000090a */
[----:B------:R1:W-:Y:S01]  /*25e40*/  STL.128 [R1+0x1540], R8 ;  /* 0x0015400801007387 */ /* 0x0003e20000100c00 */
[----:B-----5:R-:W-:Y:S02]  /*25e50*/  DADD R12, -RZ, -R12 ;  /* 0x00000000ff0c7229 */ /* 0x020fe4000000090c */
[----:B------:R-:W-:Y:S01]  /*25e60*/  DADD R14, -RZ, -R14 ;  /* 0x00000000ff0e7229 */ /* 0x000fe2000000090e */
[----:B-1----:R-:W4:Y:S06]  /*25e70*/  LDL.128 R8, [R1+0x750] ;  /* 0x0007500001087983 */ /* 0x002f2c0000100c00 */
[----:B------:R1:W-:Y:S04]  /*25e80*/  STL.128 [R1+0x1550], R12 ;  /* 0x0015500c01007387 */ /* 0x0003e80000100c00 */
[----:B-1----:R-:W5:Y:S01]  /*25e90*/  LDL.128 R12, [R1+0x740] ;  /* 0x00074000010c7983 */ /* 0x002f620000100c00 */
[----:B---3--:R-:W-:-:S02]  /*25ea0*/  DADD R4, -RZ, -R4 ;  /* 0x00000000ff047229 */ /* 0x008fc40000000904 */
[----:B------:R-:W-:Y:S02]  /*25eb0*/  DADD R6, -RZ, -R6 ;  /* 0x00000000ff067229 */ /* 0x000fe40000000906 */
[----:B--2---:R-:W-:Y:S02]  /*25ec0*/  DADD R16, -RZ, -R16 ;  /* 0x00000000ff107229 */ /* 0x004fe40000000910 */
        /* <DEDUP_REMOVED lines=8> */
[----:B-----5:R-:W-:-:S03]  /*25f50*/  DADD R12, -RZ, -R12 ;  /* 0x00000000ff0c7229 */ /* 0x020fc6000000090c */
[----:B-1----:R-:W4:Y:S01]  /*25f60*/  LDL.128 R8, [R1+0x790] ;  /* 0x0007900001087983 */ /* 0x002f220000100c00 */
[----:B------:R-:W-:-:S07]  /*25f70*/  DADD R14, -RZ, -R14 ;  /* 0x00000000ff0e7229 */ /* 0x000fce000000090e */
[----:B------:R1:W-:Y:S04]  /*25f80*/  STL.128 [R1+0x1570], R12 ;  /* 0x0015700c01007387 */ /* 0x0003e80000100c00 */
[----:B-1----:R-:W5:Y:S01]  /*25f90*/  LDL.128 R12, [R1+0x780] ;  /* 0x00078000010c7983 */ /* 0x002f620000100c00 */
[----:B---3--:R-:W-:Y:S02]  /*25fa0*/  DADD R4, -RZ, -R4 ;  /* 0x00000000ff047229 */ /* 0x008fe40000000904 */
        /* <DEDUP_REMOVED lines=9> */
[----:B------:R1:W-:Y:S04]  /*26040*/  STL.128 [R1+0x15c0], R8 ;  /* 0x0015c00801007387 */ /* 0x0003e80000100c00 */
[----:B-1----:R-:W4:Y:S01]  /*26050*/  LDL.128 R8, [R1+0x7d0] ;  /* 0x0007d00001087983 */ /* 0x002f220000100c00 */
[----:B-----5:R-:W-:Y:S02]  /*26060*/  DADD R12, -RZ, -R12 ;  /* 0x00000000ff0c7229 */ /* 0x020fe4000000090c */
        /* <DEDUP_REMOVED lines=742> */
[----:B------:R-:W-:-:S07]  /*28ed0*/  DADD R18, -RZ, -R18 ;  /* 0x00000000ff127229 */ /* 0x000fce0000000912 */
        /* <DEDUP_REMOVED lines=12> */
[----:B--2---:R-:W-:Y:S02]  /*28fa0*/  DADD R4, -RZ, -R4 ;  /* 0x00000000ff047229 */ /* 0x004fe40000000904 */
[----:B------:R-:W-:-:S07]  /*28fb0*/  DADD R6, -RZ, -R6 ;  /* 0x00000000ff067229 */ /* 0x000fce0000000906 */
[----:B------:R1:W-:Y:S04]  /*28fc0*/  STL.128 [R1+0x21c0], R4 ;  /* 0x0021c00401007387 */ /* 0x0003e80000100c00 */
[----:B-1----:R-:W2:Y:S01]  /*28fd0*/  LDL.128 R4, [R1+0x13d0] ;  /* 0x0013d00001047983 */ /* 0x002ea20000100c00 */
[----:B----4-:R-:W-:Y:S02]  /*28fe0*/  DADD R8, -RZ, -R8 ;  /* 0x00000000ff087229 */ /* 0x010fe40000000908 */
        /* <DEDUP_REMOVED lines=8> */
[----:B------:R-:W-:-:S07]  /*29070*/  DADD R18, -RZ, -R18 ;  /* 0x00000000ff127229 */ /* 0x000fce0000000912 */
[----:B------:R1:W-:Y:S04]  /*29080*/  STL.128 [R1+0x21f0], R16 ;  /* 0x0021f01001007387 */ /* 0x0003e80000100c00 */
[----:B-1----:R-:W3:Y:S01]  /*29090*/  LDL.128 R16, [R1+0x1400] ;  /* 0x0014000001107983 */ /* 0x002ee20000100c00 */
        /* <DEDUP_REMOVED lines=76> */
[----:B0-----:R-:W-:Y:S01]  /*29560*/  DSETP.LE.AND P1, PT, R2, UR4, PT ;  /* 0x0000000402007e2a */ /* 0x001fe2000bf23000 */
[----:B------:R-:W0:Y:S01]  /*29570*/  LDCU.64 UR4, c[0x3][UR6+-0x30] ;  /* 0x00fffa00060477ac */ /* 0x000e220008000a00 */
[----:B------:R-:W-:-:S10]  /*29580*/  DADD R2, -RZ, -R22 ;  /* 0x00000000ff027229 */ /* 0x000fd40000000916 */
[----:B------:R-:W-:Y:S02]  /*29590*/  FSEL R2, R2, R22, !P1 ;  /* 0x0000001602027208 */ /* 0x000fe40004800000 */
[----:B------:R-:W-:Y:S01]  /*295a0*/  FSEL R3, R3, R23, !P1 ;  /* 0x0000001703037208 */ /* 0x000fe20004800000 */
[----:B------:R-:W-:Y:S01]  /*295b0*/  STL [R1+0x447c], R20 ;  /* 0x00447c1401007387 */ /* 0x000fe20000100800 */
[----:B---3--:R-:W-:Y:S02]  /*295c0*/  DADD R16, -RZ, -R16 ;  /* 0x00000000ff107229 */ /* 0x008fe40000000910 */
[----:B------:R-:W-:-:S07]  /*295d0*/  DADD R18, -RZ, -R18 ;  /* 0x00000000ff127229 */ /* 0x000fce0000000912 */
[----:B------:R-:W-:Y:S01]  /*295e0*/  STL.128 [R1+0x2310], R16 ;  /* 0x0023101001007387 */ /* 0x000fe20000100c00 */
[----:B------:R-:W-:Y:S01]  /*295f0*/  BSSY.RECONVERGENT B0, `(.L_x_413) ;  /* 0x0000019000007945 */ /* 0x000fe20003800200 */
[----:B--2---:R-:W-:Y:S02]  /*29600*/  DADD R4, -RZ, -R4 ;  /* 0x00000000ff047229 */ /* 0x004fe40000000904 */
[----:B------:R-:W-:-:S07]  /*29610*/  DADD R6, -RZ, -R6 ;  /* 0x00000000ff067229 */ /* 0x000fce0000000906 */
[----:B------:R0:W-:Y:S02]  /*29620*/  STL.128 [R1+0x2340], R4 ;  /* 0x0023400401007387 */ /* 0x0001e40000100c00 */
[----:B0-----:R-:W-:-:S06]  /*29630*/  DMUL R4, R2, UR4 ;  /* 0x0000000402047c28 */ /* 0x001fcc0008000000 */
[----:B------:R-:W0:Y:S01]  /*29640*/  MUFU.RCP64H R7, R5 ;  /* 0x0000000500077308 */ /* 0x000e220000001800 */
[----:B----4-:R-:W-:Y:S02]  /*29650*/  DADD R8, -RZ, -R8 ;  /* 0x00000000ff087229 */ /* 0x010fe40000000908 */
[----:B------:R-:W-:Y:S01]  /*29660*/  DADD R10, -RZ, -R10 ;  /* 0x00000000ff0a7229 */ /* 0x000fe2000000090a */
[----:B------:R-:W-:-:S06]  /*29670*/  IADD3 R6, PT, PT, R5, 0x300402, RZ ;  /* 0x0030040205067810 */ /* 0x000fcc0007ffe0ff */
[----:B------:R0:W-:Y:S02]  /*29680*/  STL.128 [R1+0x2330], R8 ;  /* 0x0023300801007387 */ /* 0x0001e40000100c00 */
[----:B0-----:R-:W-:Y:S02]  /*29690*/  DFMA R8, -R4, R6, 1 ;  /* 0x3ff000000408742b */ /* 0x001fe40000000106 */
[----:B-----5:R-:W-:Y:S02]  /*296a0*/  DADD R12, -RZ, -R12 ;  /* 0x00000000ff0c7229 */ /* 0x020fe4000000090c */
[----:B------:R-:W-:-:S04]  /*296b0*/  DADD R14, -RZ, -R14 ;  /* 0x00000000ff0e7229 */ /* 0x000fc8000000090e */
[----:B------:R-:W-:-:S03]  /*296c0*/  DFMA R8, R8, R8, R8 ;  /* 0x000000080808722b */ /* 0x000fc60000000008 */
[----:B------:R0:W-:Y:S01]  /*296d0*/  STL.128 [R1+0x2320], R12 ;  /* 0x0023200c01007387 */ /* 0x0001e20000100c00 */
[----:B------:R-:W-:-:S04]  /*296e0*/  FSETP.GEU.AND P1, PT, |R6|, 5.8789094863358348022e-39, PT ;  /* 0x004004020600780b */ /* 0x000fc80003f2e200 */
[----:B------:R-:W-:-:S08]  /*296f0*/  DFMA R8, R6, R8, R6 ;  /* 0x000000080608722b */ /* 0x000fd00000000006 */
[----:B------:R-:W-:-:S08]  /*29700*/  DFMA R16, -R4, R8, 1 ;  /* 0x3ff000000410742b */ /* 0x000fd00000000108 */
[----:B------:R-:W-:Y:S01]  /*29710*/  DFMA R16, R8, R16, R8 ;  /* 0x000000100810722b */ /* 0x000fe20000000008 */
[----:B0-----:R-:W-:Y:S10]  /*29720*/  @P1 BRA `(.L_x_414) ;  /* 0x0000000000141947 */ /* 0x001ff40003800000 */
[----:B------:R-:W-:Y:S02]  /*29730*/  LOP3.LUT R0, R5, 0x7fffffff, RZ, 0xc0, !PT ;  /* 0x7fffffff05007812 */ /* 0x000fe400078ec0ff */
[----:B------:R-:W-:-:S03]  /*29740*/  MOV R6, 0x29770 ;  /* 0x0002977000067802 */ /* 0x000fc60000000f00 */
[----:B------:R-:W-:-:S07]  /*29750*/  VIADD R0, R0, 0xfff00000 ;  /* 0xfff0000000007836 */ /* 0x000fce0000000000 */
[----:B------:R-:W-:Y:S05]  /*29760*/  CALL.REL.NOINC `($__internal_0_$__cuda_sm20_dblrcp_rn_slowpath_v3) ;  /* 0x0000034800847944 */ /* 0x000fea0003c00000 */
[----:B------:R-:W-:-:S07]  /*29770*/  IMAD.MOV.U32 R16, RZ, RZ, R0 ;  /* 0x000000ffff107224 */ /* 0x000fce00078e0000 */
.L_x_414:
[----:B------:R-:W-:Y:S05]  /*29780*/  BSYNC.RECONVERGENT B0 ;  /* 0x0000000000007941 */ /* 0x000fea0003800200 */
.L_x_413:
[----:B------:R-:W2:Y:S04]  /*29790*/  LDL.128 R8, [R1+0x1890] ;  /* 0x0018900001087983 */ /* 0x000ea80000100c00 */
[----:B------:R-:W-:Y:S04]  /*297a0*/  STL.64 [R1+0x44e0], R2 ;  /* 0x0044e00201007387 */ /* 0x000fe80000100a00 */
[----:B------:R-:W3:Y:S04]  /*297b0*/  LDL.64 R56, [R1+0x1598] ;  /* 0x0015980001387983 */ /* 0x000ee80000100a00 */
[----:B------:R-:W4:Y:S04]  /*297c0*/  LDL.128 R148, [R1+0x1520] ;  /* 0x0015200001947983 */ /* 0x000f280000100c00 */
[----:B------:R-:W4:Y:S04]  /*297d0*/  LDL.128 R4, [R1+0x1620] ;  /* 0x0016200001047983 */ /* 0x000f280000100c00 */
[----:B------:R-:W4:Y:S04]  /*297e0*/  LDL.64 R54, [R1+0x15b0] ;  /* 0x0015b00001367983 */ /* 0x000f280000100a00 */
        /* <DEDUP_REMOVED lines=16> */
[----:B------:R-:W4:Y:S04]  /*298f0*/  LDL.128 R88, [R1+0x1f90] ;  /* 0x001f900001587983 */ /* 0x000f280000100c00 */
        /* <DEDUP_REMOVED lines=20> */
[----:B--2---:R0:W-:Y:S01]  /*29a40*/  STL.64 [R1+0x4108], R10 ;  /* 0x0041080a01007387 */ /* 0x0041e20000100a00 */
[----:B------:R-:W-:Y:S01]  /*29a50*/  MOV R118, R8 ;  /* 0x0000000800767202 */ /* 0x000fe20000000f00 */
[----:B------:R-:W-:-:S02]  /*29a60*/  IMAD.MOV.U32 R119, RZ, RZ, R9 ;  /* 0x000000ffff777224 */ /* 0x000fc400078e0009 */
[----:B0-----:R-:W2:Y:S04]  /*29a70*/  LDL.128 R8, [R1+0x18a0] ;  /* 0x0018a00001087983 */ /* 0x001ea80000100c00 */
[----:B--2---:R0:W-:Y:S01]  /*29a80*/  STL.64 [R1+0x40f8], R10 ;  /* 0x0040f80a01007387 */ /* 0x0041e20000100a00 */
[----:B------:R-:W-:Y:S01]  /*29a90*/  IMAD.MOV.U32 R120, RZ, RZ, R8 ;  /* 0x000000ffff787224 */ /* 0x000fe200078e0008 */
[----:B------:R-:W-:Y:S02]  /*29aa0*/  MOV R121, R9 ;  /* 0x0000000900797202 */ /* 0x000fe40000000f00 */
[----:B0-----:R-:W2:Y:S04]  /*29ab0*/  LDL.128 R8, [R1+0x18b0] ;  /* 0x0018b00001087983 */ /* 0x001ea80000100c00 */
[----:B--2---:R0:W-:Y:S01]  /*29ac0*/  STL.64 [R1+0x40e8], R10 ;  /* 0x0040e80a01007387 */ /* 0x0041e20000100a00 */
[----:B------:R-:W-:-:S02]  /*29ad0*/  IMAD.MOV.U32 R2, RZ, RZ, R8 ;  /* 0x000000ffff027224 */ /* 0x000fc400078e0008 */
[----:B------:R-:W-:Y:S02]  /*29ae0*/  IMAD.MOV.U32 R3, RZ, RZ, R9 ;  /* 0x000000ffff037224 */ /* 0x000fe400078e0009 */
[----:B0-----:R-:W2:Y:S04]  /*29af0*/  LDL.128 R8, [R1+0x18c0] ;  /* 0x0018c00001087983 */ /* 0x001ea80000100c00 */
[----:B--2---:R0:W-:Y:S01]  /*29b00*/  STL.64 [R1+0x40d8], R10 ;  /* 0x0040d80a01007387 */ /* 0x0041e20000100a00 */
[----:B------:R-:W-:Y:S01]  /*29b10*/  MOV R250, R8 ;  /* 0x0000000800fa7202 */ /* 0x000fe20000000f00 */
[----:B------:R-:W-:Y:S02]  /*29b20*/  IMAD.MOV.U32 R251, RZ, RZ, R9 ;  /* 0x000000fffffb7224 */ /* 0x000fe400078e0009 */
[----:B0-----:R-:W2:Y:S04]  /*29b30*/  LDL.128 R8, [R1+0x18d0] ;  /* 0x0018d00001087983 */ /* 0x001ea80000100c00 */
[----:B--2---:R0:W-:Y:S01]  /*29b40*/  STL.64 [R1+0x40c0], R8 ;  /* 0x0040c00801007387 */ /* 0x0041e20000100a00 */
[----:B------:R-:W-:Y:S01]  /*29b50*/  IMAD.MOV.U32 R248, RZ, RZ, R10 ;  /* 0x000000fffff87224 */ /* 0x000fe200078e000a */
[----:B------:R-:W-:-:S02]  /*29b60*/  MOV R249, R11 ;  /* 0x0000000b00f97202 */ /* 0x000fc40000000f00 */
[----:B0-----:R-:W2:Y:S04]  /*29b70*/  LDL.128 R8, [R1+0x18e0] ;  /* 0x0018e00001087983 */ /* 0x001ea80000100c00 */
[----:B--2---:R0:W-:Y:S01]  /*29b80*/  STL.64 [R1+0x4080], R8 ;  /* 0x0040800801007387 */ /* 0x0041e20000100a00 */
[----:B------:R-:W-:Y:S02]  /*29b90*/  IMAD.MOV.U32 R246, RZ, RZ, R10 ;  /* 0x000000fffff67224 */ /* 0x000fe400078e000a */
[----:B------:R-:W-:Y:S02]  /*29ba0*/  IMAD.MOV.U32 R247, RZ, RZ, R11 ;  /* 0x000000fffff77224 */ /* 0x000fe400078e000b */
[----:B0-----:R-:W2:Y:S04]  /*29bb0*/  LDL.128 R8, [R1+0x18f0] ;  /* 0x0018f00001087983 */ /* 0x001ea80000100c00 */
        /* <DEDUP_REMOVED lines=95> */
[----:B0-----:R-:W2:Y:S01]  /*2a1b0*/  LDL.128 R8, [R1+0x1e10] ;  /* 0x001e100001087983 */ /* 0x001ea20000100c00 */
[----:B---3--:R-:W-:-:S02]  /*2a1c0*/  DADD R186, R56, R16 ;  /* 0x0000000038ba7229 */ /* 0x008fc40000000010 */
[--C-:B------:R-:W-:Y:S01]  /*2a1d0*/  DADD R56, R2, R16.reuse ;  /* 0x0000000002387229 */ /* 0x100fe20000000010 */
[----:B------:R0:W5:Y:S01]  /*2a1e0*/  LDL.LU.64 R2, [R1+0x44e0] ;  /* 0x0044e00001027983 */ /* 0x0001620000300a00 */
[----:B----4-:R-:W-:-:S06]  /*2a1f0*/  DADD R148, R148, R16 ;  /* 0x0000000094947229 */ /* 0x010fcc0000000010 */
[----:B------:R-:W1:Y:S01]  /*2a200*/  MUFU.RCP64H R67, R149 ;  /* 0x0000009500437308 */ /* 0x000e620000001800 */
[----:B------:R-:W-:-:S06]  /*2a210*/  IMAD.MOV.U32 R66, RZ, RZ, 0x1 ;  /* 0x00000001ff427424 */ /* 0x000fcc00078e00ff */
[----:B-1----:R-:W-:-:S08]  /*2a220*/  DFMA R68, -R148, R66, 1 ;  /* 0x3ff000009444742b */ /* 0x002fd00000000142 */
[----:B------:R-:W-:Y:S01]  /*2a230*/  DFMA R68, R68, R68, R68 ;  /* 0x000000444444722b */ /* 0x000fe20000000044 */
[----:B--2---:R1:W-:Y:S01]  /*2a240*/  STL.64 [R1+0x3e18], R10 ;  /* 0x003e180a01007387 */ /* 0x0043e20000100a00 */
[----:B------:R-:W-:Y:S01]  /*2a250*/  MOV R194, R8 ;  /* 0x0000000800c27202 */ /* 0x000fe20000000f00 */
[----:B------:R-:W-:Y:S02]  /*2a260*/  IMAD.MOV.U32 R195, RZ, RZ, R9 ;  /* 0x000000ffffc37224 */ /* 0x000fe400078e0009 */
[----:B-1----:R-:W2:Y:S03]  /*2a270*/  LDL.128 R8, [R1+0x1630] ;  /* 0x0016300001087983 */ /* 0x002ea60000100c00 */
[----:B------:R-:W-:-:S08]  /*2a280*/  DFMA R66, R66, R68, R66 ;  /* 0x000000444242722b */ /* 0x000fd00000000042 */
[----:B------:R-:W-:-:S08]  /*2a290*/  DFMA R68, -R148, R66, 1 ;  /* 0x3ff000009444742b */ /* 0x000fd00000000142 */
[----:B------:R-:W-:Y:S02]  /*2a2a0*/  DFMA R66, R66, R68, R66 ;  /* 0x000000444242722b */ /* 0x000fe40000000042 */
[----:B------:R-:W-:-:S06]  /*2a2b0*/  DADD R6, R6, R16 ;  /* 0x0000000006067229 */ /* 0x000fcc0000000010 */
[----:B------:R-:W-:Y:S01]  /*2a2c0*/  DMUL R68, R4, R66 ;  /* 0x0000004204447228 */ /* 0x000fe20000000000 */
[----:B------:R2:W-:Y:S07]  /*2a2d0*/  STL.64 [R1+0x3280], R6 ;  /* 0x0032800601007387 */ /* 0x0005ee0000100a00 */
[----:B------:R-:W-:Y:S02]  /*2a2e0*/  DFMA R70, -R148, R68, R4 ;  /* 0x000000449446722b */ /* 0x000fe40000000104 */
[----:B------:R-:W-:-:S02]  /*2a2f0*/  DADD R184, R54, R16 ;  /* 0x0000000036b87229 */ /* 0x000fc40000000010 */
[----:B------:R-:W-:-:S04]  /*2a300*/  DADD R182, R52, R16 ;  /* 0x0000000034b67229 */ /* 0x000fc80000000010 */
[----:B------:R-:W-:Y:S01]  /*2a310*/  DFMA R116, R66, R70, R68 ;  /* 0x000000464274722b */ /* 0x000fe20000000044 */
[----:B------:R-:W-:Y:S01]  /*2a320*/  MOV R68, R120 ;  /* 0x0000007800447202 */ /* 0x000fe20000000f00 */
[----:B------:R-:W-:Y:S01]  /*2a330*/  IMAD.MOV.U32 R69, RZ, RZ, R121 ;  /* 0x000000ffff457224 */ /* 0x000fe200078e0079 */
[--C-:B------:R-:W-:Y:S02]  /*2a340*/  DADD R180, R50, R16.reuse ;  /* 0x0000000032b47229 */ /* 0x100fe40000000010 */
[--C-:B------:R-:W-:Y:S02]  /*2a350*/  DADD R178, R48, R16.reuse ;  /* 0x0000000030b27229 */ /* 0x100fe40000000010 */
[--C-:B------:R-:W-:Y:S02]  /*2a360*/  DADD R176, R46, R16.reuse ;  /* 0x000000002eb07229 */ /* 0x100fe40000000010 */
[--C-:B------:R-:W-:Y:S02]  /*2a370*/  DADD R54, R250, R16.reuse ;  /* 0x00000000fa367229 */ /* 0x100fe40000000010 */
[----:B------:R-:W-:-:S02]  /*2a380*/  DADD R52, R248, R16 ;  /* 0x00000000f8347229 */ /* 0x000fc40000000010 */
[--C-:B------:R-:W-:Y:S02]  /*2a390*/  DADD R50, R246, R16.reuse ;  /* 0x00000000f6327229 */ /* 0x100fe40000000010 */
        /* <DEDUP_REMOVED lines=56> */
[--C-:B------:R-:W-:Y:S01]  /*2a720*/  DADD R146, R146, R16.reuse ;  /* 0x0000000092927229 */ /* 0x100fe20000000010 */
[----:B------:R-:W1:Y:S01]  /*2a730*/  LDCU UR4, c[0x3][UR6+0x8] ;  /* 0x00c00100060477ac */ /* 0x000e620008000800 */
[----:B------:R-:W-:Y:S04]  /*2a740*/  STL.64 [R1+0x2350], R64 ;  /* 0x0023504001007387 */ /* 0x000fe80000100a00 */
        /* <DEDUP_REMOVED lines=27> */
[----:B------:R-:W-:Y:S01]  /*2a900*/  STL.64 [R1+0x3130], R54 ;  /* 0x0031303601007387 */ /* 0x000fe20000100a00 */
[----:B--2---:R-:W-:-:S02]  /*2a910*/  DADD R6, R10, R16 ;  /* 0x000000000a067229 */ /* 0x004fc40000000010 */
[----:B------:R-:W-:-:S05]  /*2a920*/  DADD R10, R14, R16 ;  /* 0x000000000e0a7229 */ /* 0x000fca0000000010 */
[----:B------:R2:W-:Y:S04]  /*2a930*/  STL.64 [R1+0x3270], R6 ;  /* 0x0032700601007387 */ /* 0x0005e80000100a00 */
[----:B------:R-:W-:Y:S01]  /*2a940*/  STL.64 [R1+0x3110], R52 ;  /* 0x0031103401007387 */ /* 0x000fe20000100a00 */
[----:B--2---:R-:W-:-:S03]  /*2a950*/  DADD R6, R30, R16 ;  /* 0x000000001e067229 */ /* 0x004fc60000000010 */
[----:B------:R-:W-:Y:S04]  /*2a960*/  STL.64 [R1+0x3108], R50 ;  /* 0x0031083201007387 */ /* 0x000fe80000100a00 */
[----:B------:R-:W-:Y:S04]  /*2a970*/  STL.64 [R1+0x3100], R48 ;  /* 0x0031003001007387 */ /* 0x000fe80000100a00 */
[----:B------:R2:W-:Y:S04]  /*2a980*/  STL.64 [R1+0x3178], R6 ;  /* 0x0031780601007387 */ /* 0x0005e80000100a00 */
[----:B------:R0:W-:Y:S04]  /*2a990*/  STL.64 [R1+0x3128], R46 ;  /* 0x0031282e01007387 */ /* 0x0001e80000100a00 */
[----:B------:R0:W-:Y:S04]  /*2a9a0*/  STL.64 [R1+0x3118], R44 ;  /* 0x0031182c01007387 */ /* 0x0001e80000100a00 */
[----:B------:R0:W-:Y:S01]  /*2a9b0*/  STL.64 [R1+0x3170], R18 ;  /* 0x0031701201007387 */ /* 0x0001e20000100a00 */
[----:B--2---:R-:W-:-:S03]  /*2a9c0*/  FFMA R6, RZ, R149, R117 ;  /* 0x00000095ff067223 */ /* 0x004fc60000000075 */
[----:B------:R0:W-:Y:S04]  /*2a9d0*/  STL.64 [R1+0x3260], R10 ;  /* 0x0032600a01007387 */ /* 0x0001e80000100a00 */
[----:B------:R0:W-:Y:S04]  /*2a9e0*/  STL.128 [R1+0x1520], R148 ;  /* 0x0015209401007387 */ /* 0x0001e80000100c00 */
        /* <DEDUP_REMOVED lines=65> */
[----:B------:R-:W-:-:S02]  /*2ae00*/  FSETP.GT.AND P1, PT, |R6|, 1.469367938527859385e-39, PT ;  /* 0x001000000600780b */ /* 0x000fc40003f24200 */
[----:B------:R-:W-:Y:S01]  /*2ae10*/  FSETP.GEU.AND P2, PT, |R5|, 6.5827683646048100446e-37, PT ;  /* 0x036000000500780b */ /* 0x000fe20003f4e200 */
[----:B-1----:R-:W-:Y:S01]  /*2ae20*/  IMAD.U32 R0, RZ, RZ, UR4 ;  /* 0x00000004ff007e24 */ /* 0x002fe2000f8e00ff */
[----:B------:R-:W-:Y:S01]  /*2ae30*/  BSSY.RECONVERGENT B3, `(.L_x_415) ;  /* 0x000000e000037945 */ /* 0x000fe20003800200 */
[--C-:B------:R-:W-:Y:S02]  /*2ae40*/  DADD R32, R22, R16.reuse ;  /* 0x0000000016207229 */ /* 0x100fe40000000010 */
[----:B------:R-:W-:Y:S01]  /*2ae50*/  DADD R38, R26, R16 ;  /* 0x000000001a267229 */ /* 0x000fe20000000010 */
[----:B------:R-:W-:-:S07]  /*2ae60*/  ISETP.GE.AND P6, PT, R0, 0x1, PT ;  /* 0x000000010000780c */ /* 0x000fce0003fc6270 */
[----:B0-----:R-:W-:Y:S06]  /*2ae70*/  @P1 BRA P2, `(.L_x_416) ;  /* 0x0000000000241947 */ /* 0x001fec0001000000 */
[----:B------:R-:W-:Y:S01]  /*2ae80*/  MOV R210, R4 ;  /* 0x0000000400d27202 */ /* 0x000fe20000000f00 */
[----:B------:R-:W-:Y:S01]  /*2ae90*/  IMAD.MOV.U32 R211, RZ, RZ, R5 ;  /* 0x000000ffffd37224 */ /* 0x000fe200078e0005 */
[----:B------:R-:W-:Y:S01]  /*2aea0*/  MOV R213, R149 ;  /* 0x0000009500d57202 */ /* 0x000fe20000000f00 */
[----:B------:R-:W-:Y:S01]  /*2aeb0*/  IMAD.MOV.U32 R212, RZ, RZ, R148 ;  /* 0x000000ffffd47224 */ /* 0x000fe200078e0094 */
[----:B------:R-:W-:-:S07]  /*2aec0*/  MOV R0, 0x2aee0 ;  /* 0x0002aee000007802 */ /* 0x000fce0000000f00 */
[----:B-----5:R-:W-:Y:S05]  /*2aed0*/  CALL.REL.NOINC `($__internal_1_$__cuda_sm20_div_rn_f64_full) ;  /* 0x0000033400587944 */ /* 0x020fea0003c00000 */
[----:B------:R-:W-:Y:S02]  /*2aee0*/  IMAD.MOV.U32 R4, RZ, RZ, R220 ;  /* 0x000000ffff047224 */ /* 0x000fe400078e00dc */
[----:B------:R-:W-:-:S05]  /*2aef0*/  IMAD.MOV.U32 R5, RZ, RZ, R221 ;  /* 0x000000ffff057224 */ /* 0x000fca00078e00dd */
[----:B------:R0:W-:Y:S02]  /*2af00*/  STL.64 [R1+0x3278], R4 ;  /* 0x0032780401007387 */ /* 0x0001e40000100a00 */
.L_x_416:
[----:B------:R-:W-:Y:S05]  /*2af10*/  BSYNC.RECONVERGENT B3 ;  /* 0x0000000000037941 */ /* 0x000fea0003800200 */
.L_x_415:
[----:B------:R-:W2:Y:S04]  /*2af20*/  LDL.64 R6, [R1+0x3278] ;  /* 0x0032780001067983 */ /* 0x000ea80000100a00 */
[----:B------:R-:W3:Y:S01]  /*2af30*/  LDL.64 R18, [R1+0x3280] ;  /* 0x0032800001127983 */ /* 0x000ee20000100a00 */
[----:B0-----:R-:W0:Y:S01]  /*2af40*/  MUFU.RCP64H R5, R149 ;  /* 0x0000009500057308 */ /* 0x001e220000001800 */
[----:B------:R-:W-:Y:S01]  /*2af50*/  IMAD.MOV.U32 R4, RZ, RZ, 0x1 ;  /* 0x00000001ff047424 */ /* 0x000fe200078e00ff */
[----:B------:R-:W-:Y:S01]  /*2af60*/  FSETP.GEU.AND P2, PT, |R9|, 6.5827683646048100446e-37, PT ;  /* 0x036000000900780b */ /* 0x000fe20003f4e200 */
[----:B------:R-:W-:Y:S01]  /*2af70*/  BSSY.RECONVERGENT B3, `(.L_x_417) ;  /* 0x0000019000037945 */ /* 0x000fe20003800200 */
[----:B--2---:R-:W-:Y:S01]  /*2af80*/  MOV R16, R6 ;  /* 0x0000000600107202 */ /* 0x004fe20000000f00 */
[----:B------:R-:W-:-:S02]  /*2af90*/  IMAD.MOV.U32 R17, RZ, RZ, R7 ;  /* 0x000000ffff117224 */ /* 0x000fc400078e0007 */
[----:B0-----:R-:W-:-:S03]  /*2afa0*/  DFMA R6, -R148, R4, 1 ;  /* 0x3ff000009406742b */ /* 0x001fc60000000104 */
[----:B---3--:R0:W-:Y:S05]  /*2afb0*/  STL.128 [R1+0x1620], R16 ;  /* 0x0016201001007387 */ /* 0x0081ea0000100c00 */
[----:B------:R-:W-:-:S08]  /*2afc0*/  DFMA R6, R6, R6, R6 ;  /* 0x000000060606722b */ /* 0x000fd00000000006 */
[----:B------:R-:W-:-:S08]  /*2afd0*/  DFMA R4, R4, R6, R4 ;  /* 0x000000060404722b */ /* 0x000fd00000000004 */
[----:B------:R-:W-:-:S08]  /*2afe0*/  DFMA R6, -R148, R4, 1 ;  /* 0x3ff000009406742b */ /* 0x000fd00000000104 */
[----:B------:R-:W-:-:S08]  /*2aff0*/  DFMA R4, R4, R6, R4 ;  /* 0x000000060404722b */ /* 0x000fd00000000004 */
[----:B------:R-:W-:-:S08]  /*2b000*/  DMUL R6, R8, R4 ;  /* 0x0000000408067228 */ /* 0x000fd00000000000 */
[----:B------:R-:W-:-:S08]  /*2b010*/  DFMA R10, -R148, R6, R8 ;  /* 0x00000006940a722b */ /* 0x000fd00000000108 */
[----:B------:R-:W-:-:S07]  /*2b020*/  DFMA R14, R4, R10, R6 ;  /* 0x0000000a040e722b */ /* 0x000fce0000000006 */
[----:B------:R0:W-:Y:S03]  /*2b030*/  STL.64 [R1+0x3268], R14 ;  /* 0x0032680e01007387 */ /* 0x0001e60000100a00 */
[----:B------:R-:W-:-:S05]  /*2b040*/  FFMA R0, RZ, R149, R15 ;  /* 0x00000095ff007223 */ /* 0x000fca000000000f */
[----:B------:R-:W-:-:S13]  /*2b050*/  FSETP.GT.AND P1, PT, |R0|, 1.469367938527859385e-39, PT ;  /* 0x001000000000780b */ /* 0x000fda0003f24200 */
[----:B0-----:R-:W-:Y:S05]  /*2b060*/  @P1 BRA P2, `(.L_x_418) ;  /* 0x0000000000241947 */ /* 0x001fea0001000000 */
        /* <DEDUP_REMOVED lines=9> */
.L_x_418:
[----:B------:R-:W-:Y:S05]  /*2b100*/  BSYNC.RECONVERGENT B3 ;  /* 0x0000000000037941 */ /* 0x000fea0003800200 */
.L_x_417:
[----:B------:R-:W2:Y:S04]  /*2b110*/  LDL.64 R6, [R1+0x3268] ;  /* 0x0032680001067983 */ /* 0x000ea80000100a00 */
[----:B------:R-:W3:Y:S04]  /*2b120*/  LDL.64 R18, [R1+0x3270] ;  /* 0x0032700001127983 */ /* 0x000ee80000100a00 */
[----:B------:R-:W4:Y:S04]  /*2b130*/  LDL.128 R64, [R1+0x16e0] ;  /* 0x0016e00001407983 */ /* 0x000f280000100c00 */
[----:B------:R-:W4:Y:S04]  /*2b140*/  LDL.128 R60, [R1+0x16f0] ;  /* 0x0016f000013c7983 */ /* 0x000f280000100c00 */
[----:B------:R-:W4:Y:S04]  /*2b150*/  LDL.128 R56, [R1+0x1700] ;  /* 0x0017000001387983 */ /* 0x000f280000100c00 */
[----:B------:R-:W4:Y:S04]  /*2b160*/  LDL.128 R52, [R1+0x1710] ;  /* 0x0017100001347983 */ /* 0x000f280000100c00 */
[----:B------:R-:W4:Y:S04]  /*2b170*/  LDL.128 R48, [R1+0x1720] ;  /* 0x0017200001307983 */ /* 0x000f280000100c00 */
[----:B------:R-:W4:Y:S01]  /*2b180*/  LDL.128 R44, [R1+0x1730] ;  /* 0x00173000012c7983 */ /* 0x000f220000100c00 */
[----:B0-----:R-:W0:Y:S01]  /*2b190*/  MUFU.RCP64H R5, R149 ;  /* 0x0000009500057308 */ /* 0x001e220000001800 */
[----:B------:R-:W-:Y:S01]  /*2b1a0*/  IMAD.MOV.U32 R4, RZ, RZ, 0x1 ;  /* 0x00000001ff047424 */ /* 0x000fe200078e00ff */
[----:B------:R-:W-:Y:S01]  /*2b1b0*/  FSETP.GEU.AND P2, PT, |R13|, 6.5827683646048100446e-37, PT ;  /* 0x036000000d00780b */ /* 0x000fe20003f4e200 */
[----:B------:R-:W-:Y:S01]  /*2b1c0*/  BSSY.RECONVERGENT B3, `(.L_x_419) ;  /* 0x000001f000037945 */ /* 0x000fe20003800200 */
[----:B--2---:R-:W-:Y:S01]  /*2b1d0*/  MOV R16, R6 ;  /* 0x0000000600107202 */ /* 0x004fe20000000f00 */
[----:B------:R-:W-:-:S02]  /*2b1e0*/  IMAD.MOV.U32 R17, RZ, RZ, R7 ;  /* 0x000000ffff117224 */ /* 0x000fc400078e0007 */
[----:B0-----:R-:W-:-:S08]  /*2b1f0*/  DFMA R6, -R148, R4, 1 ;  /* 0x3ff000009406742b */ /* 0x001fd00000000104 */
[----:B------:R-:W-:-:S08]  /*2b200*/  DFMA R6, R6, R6, R6 ;  /* 0x000000060606722b */ /* 0x000fd00000000006 */
[----:B------:R-:W-:-:S08]  /*2b210*/  DFMA R4, R4, R6, R4 ;  /* 0x000000060404722b */ /* 0x000fd00000000004 */
[----:B------:R-:W-:-:S08]  /*2b220*/  DFMA R6, -R148, R4, 1 ;  /* 0x3ff000009406742b */ /* 0x000fd00000000104 */
[----:B------:R-:W-:-:S08]  /*2b230*/  DFMA R4, R4, R6, R4 ;  /* 0x000000060404722b */ /* 0x000fd00000000004 */
[----:B------:R-:W-:-:S08]  /*2b240*/  DMUL R6, R12, R4 ;  /* 0x000000040c067228 */ /* 0x000fd00000000000 */
[----:B------:R-:W-:-:S08]  /*2b250*/  DFMA R8, -R148, R6, R12 ;  /* 0x000000069408722b */ /* 0x000fd0000000010c */
[----:B------:R-:W-:Y:S01]  /*2b260*/  DFMA R10, R4, R8, R6 ;  /* 0x00000008040a722b */ /* 0x000fe20000000006 */
[----:B---3--:R0:W-:Y:S04]  /*2b270*/  STL.128 [R1+0x1630], R16 ;  /* 0x0016301001007387 */ /* 0x0081e80000100c00 */
[----:B----4-:R0:W-:Y:S04]  /*2b280*/  STL.128 [R1+0x3b60], R44 ;  /* 0x003b602c01007387 */ /* 0x0101e80000100c00 */
[----:B------:R0:W-:Y:S01]  /*2b290*/  STL.64 [R1+0x3258], R10 ;  /* 0x0032580a01007387 */ /* 0x0001e20000100a00 */
[----:B------:R-:W-:-:S03]  /*2b2a0*/  FFMA R0, RZ, R149, R11 ;  /* 0x00000095ff007223 */ /* 0x000fc6000000000b */
[----:B------:R0:W-:Y:S04]  /*2b2b0*/  STL.128 [R1+0x3b70], R48 ;  /* 0x003b703001007387 */ /* 0x0001e80000100c00 */
[----:B------:R0:W-:Y:S04]  /*2b2c0*/  STL.128 [R1+0x3b80], R52 ;  /* 0x003b803401007387 */ /* 0x0001e80000100c00 */
[----:B------:R0:W-:Y:S04]  /*2b2d0*/  STL.128 [R1+0x3b90], R56 ;  /* 0x003b903801007387 */ /* 0x0001e80000100c00 */
[----:B------:R0:W-:Y:S04]  /*2b2e0*/  STL.128 [R1+0x3ba0], R60 ;  /* 0x003ba03c01007387 */ /* 0x0001e80000100c00 */
[----:B------:R0:W-:Y:S01]  /*2b2f0*/  STL.128 [R1+0x3bb0], R64 ;  /* 0x003bb04001007387 */ /* 0x0001e20000100c00 */
[----:B------:R-:W-:-:S13]  /*2b300*/  FSETP.GT.AND P1, PT, |R0|, 1.469367938527859385e-39, PT ;  /* 0x001000000000780b */ /* 0x000fda0003f24200 */
[----:B------:R-:W-:Y:S05]  /*2b310*/  @P1 BRA P2, `(.L_x_420) ;  /* 0x0000000000241947 */ /* 0x000fea0001000000 */
[----:B------:R-:W-:Y:S01]  /*2b320*/  MOV R210, R12 ;  /* 0x0000000c00d27202 */ /* 0x000fe20000000f00 */
[----:B------:R-:W-:Y:S01]  /*2b330*/  IMAD.MOV.U32 R211, RZ, RZ, R13 ;  /* 0x000000ffffd37224 */ /* 0x000fe200078e000d */
[----:B------:R-:W-:Y:S01]  /*2b340*/  MOV R213, R149 ;  /* 0x0000009500d57202 */ /* 0x000fe20000000f00 */
[----:B------:R-:W-:Y:S01]  /*2b350*/  IMAD.MOV.U32 R212, RZ, RZ, R148 ;  /* 0x000000ffffd47224 */ /* 0x000fe200078e0094 */
[----:B------:R-:W-:-:S07]  /*2b360*/  MOV R0, 0x2b380 ;  /* 0x0002b38000007802 */ /* 0x000fce0000000f00 */
[----:B0----5:R-:W-:Y:S05]  /*2b370*/  CALL.REL.NOINC `($__internal_1_$__cuda_sm20_div_rn_f64_full) ;  /* 0x0000033000307944 */ /* 0x021fea0003c00000 */
[----:B------:R-:W-:Y:S02]  /*2b380*/  IMAD.MOV.U32 R4, RZ, RZ, R220 ;  /* 0x000000ffff047224 */ /* 0x000fe400078e00dc */
[----:B------:R-:W-:-:S05]  /*2b390*/  IMAD.MOV.U32 R5, RZ, RZ, R221 ;  /* 0x000000ffff057224 */ /* 0x000fca00078e00dd */
[----:B------:R1:W-:Y:S02]  /*2b3a0*/  STL.64 [R1+0x3258], R4 ;  /* 0x0032580401007387 */ /* 0x0003e40000100a00 */
.L_x_420:
[----:B------:R-:W-:Y:S05]  /*2b3b0*/  BSYNC.RECONVERGENT B3 ;  /* 0x0000000000037941 */ /* 0x000fea0003800200 */
.L_x_419:
[----:B-1----:R-:W2:Y:S04]  /*2b3c0*/  LDL.64 R4, [R1+0x3258] ;  /* 0x0032580001047983 */ /* 0x002ea80000100a00 */
[----:B0-----:R-:W3:Y:S04]  /*2b3d0*/  LDL.64 R44, [R1+0x3140] ;  /* 0x00314000012c7983 */ /* 0x001ee80000100a00 */
[----:B------:R-:W4:Y:S04]  /*2b3e0*/  LDL.64 R54, [R1+0x3260] ;  /* 0x0032600001367983 */ /* 0x000f280000100a00 */
[----:B------:R-:W4:Y:S04]  /*2b3f0*/  LDL.128 R60, [R1+0x1a50] ;  /* 0x001a5000013c7983 */ /* 0x000f280000100c00 */
[----:B------:R-:W4:Y:S04]  /*2b400*/  LDL.128 R56, [R1+0x1a60] ;  /* 0x001a600001387983 */ /* 0x000f280000100c00 */
[----:B------:R0:W5:Y:S04]  /*2b410*/  LDL.128 R16, [R1+0x1a00] ;  /* 0x001a000001107983 */ /* 0x0001680000100c00 */
[----:B------:R0:W5:Y:S04]  /*2b420*/  LDL.128 R12, [R1+0x1a10] ;  /* 0x001a1000010c7983 */ /* 0x0001680000100c00 */
[----:B------:R0:W5:Y:S01]  /*2b430*/  LDL.128 R8, [R1+0x1a20] ;  /* 0x001a200001087983 */ /* 0x0001620000100c00 */
[----:B--2---:R-:W-:Y:S01]  /*2b440*/  MOV R52, R4 ;  /* 0x0000000400347202 */ /* 0x004fe20000000f00 */
[----:B------:R-:W-:-:S02]  /*2b450*/  IMAD.MOV.U32 R53, RZ, RZ, R5 ;  /* 0x000000ffff357224 */ /* 0x000fc400078e0005 */
[----:B------:R-:W2:Y:S01]  /*2b460*/  LDL.128 R4, [R1+0x19f0] ;  /* 0x0019f00001047983 */ /* 0x000ea20000100c00 */
[----:B---3--:R-:W1:Y:S01]  /*2b470*/  MUFU.RCP64H R23, R45 ;  /* 0x0000002d00177308 */ /* 0x008e620000001800 */
[----:B------:R-:W-:-:S06]  /*2b480*/  IMAD.MOV.U32 R22, RZ, RZ, 0x1 ;  /* 0x00000001ff167424 */ /* 0x000fcc00078e00ff */
[----:B-1----:R-:W-:-:S08]  /*2b490*/  DFMA R26, -R44, R22, 1 ;  /* 0x3ff000002c1a742b */ /* 0x002fd00000000116 */
[----:B------:R-:W-:-:S08]  /*2b4a0*/  DFMA R26, R26, R26, R26 ;  /* 0x0000001a1a1a722b */ /* 0x000fd0000000001a */
[----:B------:R-:W-:-:S08]  /*2b4b0*/  DFMA R22, R22, R26, R22 ;  /* 0x0000001a1616722b */ /* 0x000fd00000000016 */
[----:B------:R-:W-:-:S08]  /*2b4c0*/  DFMA R26, -R44, R22, 1 ;  /* 0x3ff000002c1a742b */ /* 0x000fd00000000116 */
[----:B------:R-:W-:Y:S01]  /*2b4d0*/  DFMA R22, R22, R26, R22 ;  /* 0x0000001a1616722b */ /* 0x000fe20000000016 */
[----:B--2---:R1:W-:Y:S01]  /*2b4e0*/  STL.64 [R1+0x3eb0], R4 ;  /* 0x003eb00401007387 */ /* 0x0043e20000100a00 */
[----:B------:R-:W-:Y:S01]  /*2b4f0*/  IMAD.MOV.U32 R48, RZ, RZ, R6 ;  /* 0x000000ffff307224 */ /* 0x000fe200078e0006 */
[----:B------:R-:W-:Y:S02]  /*2b500*/  MOV R49, R7 ;  /* 0x0000000700317202 */ /* 0x000fe40000000f00 */
[----:B-1----:R0:W5:Y:S04]  /*2b510*/  LDL.128 R4, [R1+0x1a30] ;  /* 0x001a300001047983 */ /* 0x0021680000100c00 */
[----:B------:R-:W-:-:S08]  /*2b520*/  DMUL R26, R48, -R22 ;  /* 0x80000016301a7228 */ /* 0x000fd00000000000 */
[----:B------:R-:W-:-:S08]  /*2b530*/  DFMA R30, -R44, R26, -R48 ;  /* 0x0000001a2c1e722b */ /* 0x000fd00000000930 */
[----:B------:R-:W-:Y:S02]  /*2b540*/  DFMA R46, R22, R30, R26 ;  /* 0x0000001e162e722b */ /* 0x000fe4000000001a */
[----:B------:R-:W-:Y:S01]  /*2b550*/  DADD R22, -RZ, -R48 ;  /* 0x00000000ff167229 */ /* 0x000fe20000000930 */
[----:B----4-:R0:W-:Y:S04]  /*2b560*/  STL.128 [R1+0x16d0], R52 ;  /* 0x0016d03401007387 */ /* 0x0101e80000100c00 */
[----:B------:R0:W-:Y:S03]  /*2b570*/  STL.64 [R1+0x3ea8], R46 ;  /* 0x003ea82e01007387 */ /* 0x0001e60000100a00 */
[----:B------:R-:W-:Y:S01]  /*2b580*/  FFMA R0, RZ, R45, R47 ;  /* 0x0000002dff007223 */ /* 0x000fe2000000002f */
[----:B------:R0:W-:Y:S04]  /*2b590*/  STL.128 [R1+0x4090], R56 ;  /* 0x0040903801007387 */ /* 0x0001e80000100c00 */
[----:B------:R0:W-:Y:S01]  /*2b5a0*/  STL.128 [R1+0x3a20], R60 ;  /* 0x003a203c01007387 */ /* 0x0001e20000100c00 */
[----:B------:R-:W-:-:S02]  /*2b5b0*/  FSETP.GT.AND P1, PT, |R0|, 1.469367938527859385e-39, PT ;  /* 0x001000000000780b */ /* 0x000fc40003f24200 */
[----:B------:R-:W-:Y:S01]  /*2b5c0*/  FSETP.GEU.AND P2, PT, |R23|, 6.5827683646048100446e-37, PT ;  /* 0x036000001700780b */ /* 0x000fe20003f4e200 */
[----:B------:R-:W-:-:S12]  /*2b5d0*/  BSSY.RECONVERGENT B3, `(.L_x_421) ;  /* 0x000000b000037945 */ /* 0x000fd80003800200 */
[----:B0-----:R-:W-:Y:S05]  /*2b5e0*/  @P1 BRA P2, `(.L_x_422) ;  /* 0x0000000000241947 */ /* 0x001fea0001000000 */
[----:B------:R-:W-:Y:S01]  /*2b5f0*/  IMAD.MOV.U32 R210, RZ, RZ, R22 ;  /* 0x000000ffffd27224 */ /* 0x000fe200078e0016 */
[----:B------:R-:W-:Y:S01]  /*2b600*/  MOV R211, R23 ;  /* 0x0000001700d37202 */ /* 0x000fe20000000f00 */
[----:B------:R-:W-:Y:S01]  /*2b610*/  IMAD.MOV.U32 R212, RZ, RZ, R44 ;  /* 0x000000ffffd47224 */ /* 0x000fe200078e002c */
[----:B------:R-:W-:Y:S01]  /*2b620*/  MOV R0, 0x2b650 ;  /* 0x0002b65000007802 */ /* 0x000fe20000000f00 */
[----:B------:R-:W-:-:S07]  /*2b630*/  IMAD.MOV.U32 R213, RZ, RZ, R45 ;  /* 0x000000ffffd57224 */ /* 0x000fce00078e002d */
[----:B-----5:R-:W-:Y:S05]  /*2b640*/  CALL.REL.NOINC `($__internal_1_$__cuda_sm20_div_rn_f64_full) ;  /* 0x0000032c007c7944 */ /* 0x020fea0003c00000 */
[----:B------:R-:W-:Y:S01]  /*2b650*/  MOV R22, R220 ;  /* 0x000000dc00167202 */ /* 0x000fe20000000f00 */
[----:B------:R-:W-:-:S05]  /*2b660*/  IMAD.MOV.U32 R23, RZ, RZ, R221 ;  /* 0x000000ffff177224 */ /* 0x000fca00078e00dd */
[----:B------:R0:W-:Y:S02]  /*2b670*/  STL.64 [R1+0x3ea8], R22 ;  /* 0x003ea81601007387 */ /* 0x0001e40000100a00 */
.L_x_422:
[----:B------:R-:W-:Y:S05]  /*2b680*/  BSYNC.RECONVERGENT B3 ;  /* 0x0000000000037941 */ /* 0x000fea0003800200 */
.L_x_421:
[----:B------:R-:W2:Y:S04]  /*2b690*/  LDL.64 R44, [R1+0x3110] ;  /* 0x00311000012c7983 */ /* 0x000ea80000100a00 */
[----:B------:R-:W3:Y:S04]  /*2b6a0*/  LDL.64 R48, [R1+0x3ea8] ;  /* 0x003ea80001307983 */ /* 0x000ee80000100a00 */
[----:B------:R-:W3:Y:S01]  /*2b6b0*/  LDL.64 R46, [R1+0x40f8] ;  /* 0x0040f800012e7983 */ /* 0x000ee20000100a00 */
[----:B0-----:R-:W-:Y:S01]  /*2b6c0*/  IMAD.MOV.U32 R22, RZ, RZ, 0x1 ;  /* 0x00000001ff167424 */ /* 0x001fe200078e00ff */
[----:B------:R-:W-:Y:S01]  /*2b6d0*/  BSSY.RECONVERGENT B3, `(.L_x_423) ;  /* 0x000001a000037945 */ /* 0x000fe20003800200 */
[----:B--2---:R-:W0:Y:S04]  /*2b6e0*/  MUFU.RCP64H R23, R45 ;  /* 0x0000002d00177308 */ /* 0x004e280000001800 */
[----:B0-----:R-:W-:-:S08]  /*2b6f0*/  DFMA R26, -R44, R22, 1 ;  /* 0x3ff000002c1a742b */ /* 0x001fd00000000116 */
[----:B------:R-:W-:-:S08]  /*2b700*/  DFMA R26, R26, R26, R26 ;  /* 0x0000001a1a1a722b */ /* 0x000fd0000000001a */
[----:B------:R-:W-:-:S08]  /*2b710*/  DFMA R22, R22, R26, R22 ;  /* 0x0000001a1616722b */ /* 0x000fd00000000016 */
[----:B------:R-:W-:-:S08]  /*2b720*/  DFMA R26, -R44, R22, 1 ;  /* 0x3ff000002c1a742b */ /* 0x000fd00000000116 */
[----:B------:R-:W-:-:S08]  /*2b730*/  DFMA R22, R22, R26, R22 ;  /* 0x0000001a1616722b */ /* 0x000fd00000000016 */
[----:B-----5:R-:W-:-:S08]  /*2b740*/  DMUL R26, R16, -R22 ;  /* 0x80000016101a7228 */ /* 0x020fd00000000000 */
[--C-:B------:R-:W-:Y:S02]  /*2b750*/  DFMA R30, -R44, R26, -R16.reuse ;  /* 0x0000001a2c1e722b */ /* 0x100fe40000000910 */
[----:B------:R-:W-:-:S06]  /*2b760*/  DADD R16, -RZ, -R16 ;  /* 0x00000000ff107229 */ /* 0x000fcc0000000910 */
[----:B------:R-:W-:-:S07]  /*2b770*/  DFMA R50, R22, R30, R26 ;  /* 0x0000001e1632722b */ /* 0x000fce000000001a */
[----:B------:R0:W-:Y:S03]  /*2b780*/  STL.64 [R1+0x3ea0], R50 ;  /* 0x003ea03201007387 */ /* 0x0001e60000100a00 */
[----:B------:R-:W-:Y:S01]  /*2b790*/  FFMA R0, RZ, R45, R51 ;  /* 0x0000002dff007223 */ /* 0x000fe20000000033 */
[----:B------:R-:W-:-:S04]  /*2b7a0*/  FSETP.GEU.AND P2, PT, |R17|, 6.5827683646048100446e-37, PT ;  /* 0x036000001100780b */ /* 0x000fc80003f4e200 */
[----:B------:R-:W-:Y:S01]  /*2b7b0*/  FSETP.GT.AND P1, PT, |R0|, 1.469367938527859385e-39, PT ;  /* 0x001000000000780b */ /* 0x000fe20003f24200 */
[----:B---3--:R-:W-:-:S12]  /*2b7c0*/  DFMA R30, R46, R48, R32 ;  /* 0x000000302e1e722b */ /* 0x008fd80000000020 */
[----:B0-----:R-:W-:Y:S05]  /*2b7d0*/  @P1 BRA P2, `(.L_x_424) ;  /* 0x0000000000241947 */ /* 0x001fea0001000000 */
[----:B------:R-:W-:Y:S01]  /*2b7e0*/  MOV R210, R16 ;  /* 0x0000001000d27202 */ /* 0x000fe20000000f00 */
[----:B------:R-:W-:Y:S01]  /*2b7f0*/  IMAD.MOV.U32 R211, RZ, RZ, R17 ;  /* 0x000000ffffd37224 */ /* 0x000fe200078e0011 */
[----:B------:R-:W-:Y:S01]  /*2b800*/  MOV R213, R45 ;  /* 0x0000002d00d57202 */ /* 0x000fe20000000f00 */
[----:B------:R-:W-:Y:S01]  /*2b810*/  IMAD.MOV.U32 R212, RZ, RZ, R44 ;  /* 0x000000ffffd47224 */ /* 0x000fe200078e002c */
[----:B------:R-:W-:-:S07]  /*2b820*/  MOV R0, 0x2b840 ;  /* 0x0002b84000007802 */ /* 0x000fce0000000f00 */
[----:B------:R-:W-:Y:S05]  /*2b830*/  CALL.REL.NOINC `($__internal_1_$__cuda_sm20_div_rn_f64_full) ;  /* 0x0000032c00007944 */ /* 0x000fea0003c00000 */
[----:B------:R-:W-:Y:S02]  /*2b840*/  IMAD.MOV.U32 R16, RZ, RZ, R220 ;  /* 0x000000ffff107224 */ /* 0x000fe400078e00dc */
[----:B------:R-:W-:-:S05]  /*2b850*/  IMAD.MOV.U32 R17, RZ, RZ, R221 ;  /* 0x000000ffff117224 */ /* 0x000fca00078e00dd */
[----:B------:R0:W-:Y:S02]  /*2b860*/  STL.64 [R1+0x3ea0], R16 ;  /* 0x003ea01001007387 */ /* 0x0001e40000100a00 */
.L_x_424:
[----:B------:R-:W-:Y:S05]  /*2b870*/  BSYNC.RECONVERGENT B3 ;  /* 0x0000000000037941 */ /* 0x000fea0003800200 */
.L_x_423:
[----:B------:R-:W2:Y:S04]  /*2b880*/  LDL.64 R32, [R1+0x3108] ;  /* 0x0031080001207983 */ /* 0x000ea80000100a00 */
[----:B------:R-:W3:Y:S04]  /*2b890*/  LDL.64 R22, [R1+0x3ea0] ;  /* 0x003ea00001167983 */ /* 0x000ee80000100a00 */
[----:B------:R-:W4:Y:S04]  /*2b8a0*/  LDL.LU.64 R48, [R1+0x4098] ;  /* 0x0040980001307983 */ /* 0x000f280000300a00 */
[----:B------:R-:W4:Y:S01]  /*2b8b0*/  LDL.64 R44, [R1+0x4080] ;  /* 0x00408000012c7983 */ /* 0x000f220000100a00 */
[----:B0-----:R-:W-:Y:S01]  /*2b8c0*/  IMAD.MOV.U32 R16, RZ, RZ, 0x1 ;  /* 0x00000001ff107424 */ /* 0x001fe200078e00ff */
[----:B------:R-:W-:Y:S01]  /*2b8d0*/  BSSY.RECONVERGENT B3, `(.L_x_425) ;  /* 0x000001c000037945 */ /* 0x000fe20003800200 */
[----:B--2---:R-:W0:Y:S01]  /*2b8e0*/  MUFU.RCP64H R17, R33 ;  /* 0x0000002100117308 */ /* 0x004e220000001800 */
[----:B---3--:R-:W-:Y:S01]  /*2b8f0*/  MOV R46, R22 ;  /* 0x00000016002e7202 */ /* 0x008fe20000000f00 */
[----:B------:R-:W-:-:S02]  /*2b900*/  IMAD.MOV.U32 R47, RZ, RZ, R23 ;  /* 0x000000ffff2f7224 */ /* 0x000fc400078e0017 */
[----:B0-----:R-:W-:-:S08]  /*2b910*/  DFMA R22, -R32, R16, 1 ;  /* 0x3ff000002016742b */ /* 0x001fd00000000110 */
[----:B------:R-:W-:-:S08]  /*2b920*/  DFMA R22, R22, R22, R22 ;  /* 0x000000161616722b */ /* 0x000fd00000000016 */
[----:B------:R-:W-:-:S08]  /*2b930*/  DFMA R16, R16, R22, R16 ;  /* 0x000000161010722b */ /* 0x000fd00000000010 */
[----:B------:R-:W-:-:S08]  /*2b940*/  DFMA R22, -R32, R16, 1 ;  /* 0x3ff000002016742b */ /* 0x000fd00000000110 */
[----:B------:R-:W-:-:S08]  /*2b950*/  DFMA R16, R16, R22, R16 ;  /* 0x000000161010722b */ /* 0x000fd00000000010 */
[----:B------:R-:W-:-:S08]  /*2b960*/  DMUL R22, R18, -R16 ;  /* 0x8000001012167228 */ /* 0x000fd00000000000 */
[--C-:B------:R-:W-:Y:S02]  /*2b970*/  DFMA R26, -R32, R22, -R18.reuse ;  /* 0x00000016201a722b */ /* 0x100fe40000000912 */
[----:B------:R-:W-:-:S06]  /*2b980*/  DADD R18, -RZ, -R18 ;  /* 0x00000000ff127229 */ /* 0x000fcc0000000912 */
[----:B------:R-:W-:-:S07]  /*2b990*/  DFMA R50, R16, R26, R22 ;  /* 0x0000001a1032722b */ /* 0x000fce0000000016 */
[----:B------:R0:W-:Y:S03]  /*2b9a0*/  STL.64 [R1+0x3e98], R50 ;  /* 0x003e983201007387 */ /* 0x0001e60000100a00 */
[----:B------:R-:W-:Y:S01]  /*2b9b0*/  FFMA R0, RZ, R33, R51 ;  /* 0x00000021ff007223 */ /* 0x000fe20000000033 */
[----:B------:R-:W-:-:S04]  /*2b9c0*/  FSETP.GEU.AND P2, PT, |R19|, 6.5827683646048100446e-37, PT ;  /* 0x036000001300780b */ /* 0x000fc80003f4e200 */
[----:B------:R-:W-:Y:S01]  /*2b9d0*/  FSETP.GT.AND P1, PT, |R0|, 1.469367938527859385e-39, PT ;  /* 0x001000000000780b */ /* 0x000fe20003f24200 */
[----:B----4-:R-:W-:-:S12]  /*2b9e0*/  DFMA R26, R44, R46, R48 ;  /* 0x0000002e2c1a722b */ /* 0x010fd80000000030 */
        /* <DEDUP_REMOVED lines=10> */
.L_x_426:
[----:B------:R-:W-:Y:S05]  /*2ba90*/  BSYNC.RECONVERGENT B3 ;  /* 0x0000000000037941 */ /* 0x000fea0003800200 */
.L_x_425:
[----:B------:R-:W2:Y:S04]  /*2baa0*/  LDL.64 R32, [R1+0x3100] ;  /* 0x0031000001207983 */ /* 0x000ea80000100a00 */
[----:B------:R-:W3:Y:S04]  /*2bab0*/  LDL.64 R46, [R1+0x3e98] ;  /* 0x003e9800012e7983 */ /* 0x000ee80000100a00 */
[----:B------:R-:W3:Y:S01]  /*2bac0*/  LDL.64 R44, [R1+0x4070] ;  /* 0x00407000012c7983 */ /* 0x000ee20000100a00 */
[----:B0-----:R-:W-:Y:S01]  /*2bad0*/  MOV R16, 0x1 ;  /* 0x0000000100107802 */ /* 0x001fe20000000f00 */
[----:B------:R-:W-:Y:S01]  /*2bae0*/  BSSY.RECONVERGENT B3, `(.L_x_427) ;  /* 0x000001a000037945 */ /* 0x000fe20003800200 */
[----:B--2---:R-:W0:Y:S04]  /*2baf0*/  MUFU.RCP64H R17, R33 ;  /* 0x0000002100117308 */ /* 0x004e280000001800 */
        /* <DEDUP_REMOVED lines=15> */
[----:B------:R-:W-:Y:S01]  /*2bbf0*/  IMAD.MOV.U32 R210, RZ, RZ, R12 ;  /* 0x000000ffffd27224 */ /* 0x000fe200078e000c */
[----:B------:R-:W-:Y:S01]  /*2bc00*/  MOV R212, R32 ;  /* 0x0000002000d47202 */ /* 0x000fe20000000f00 */
[----:B------:R-:W-:Y:S01]  /*2bc10*/  IMAD.MOV.U32 R211, RZ, RZ, R13 ;  /* 0x000000ffffd37224 */ /* 0x000fe200078e000d */
[----:B------:R-:W-:Y:S01]  /*2bc20*/  MOV R0, 0x2bc50 ;  /* 0x0002bc5000007802 */ /* 0x000fe20000000f00 */
[----:B------:R-:W-:-:S07]  /*2bc30*/  IMAD.MOV.U32 R213, RZ, RZ, R33 ;  /* 0x000000ffffd57224 */ /* 0x000fce00078e0021 */
[----:B------:R-:W-:Y:S05]  /*2bc40*/  CALL.REL.NOINC `($__internal_1_$__cuda_sm20_div_rn_f64_full) ;  /* 0x0000032400fc7944 */ /* 0x000fea0003c00000 */
[----:B------:R-:W-:Y:S01]  /*2bc50*/  IMAD.MOV.U32 R12, RZ, RZ, R220 ;  /* 0x000000ffff0c7224 */ /* 0x000fe200078e00dc */
[----:B------:R-:W-:-:S05]  /*2bc60*/  MOV R13, R221 ;  /* 0x000000dd000d7202 */ /* 0x000fca0000000f00 */
[----:B------:R0:W-:Y:S02]  /*2bc70*/  STL.64 [R1+0x3e90], R12 ;  /* 0x003e900c01007387 */ /* 0x0001e40000100a00 */
.L_x_428:
[----:B------:R-:W-:Y:S05]  /*2bc80*/  BSYNC.RECONVERGENT B3 ;  /* 0x0000000000037941 */ /* 0x000fea0003800200 */
.L_x_427:
[----:B------:R-:W2:Y:S04]  /*2bc90*/  LDL.64 R32, [R1+0x3e90] ;  /* 0x003e900001207983 */ /* 0x000ea80000100a00 */
[----:B------:R-:W2:Y:S01]  /*2bca0*/  LDL.64 R26, [R1+0x4060] ;  /* 0x00406000011a7983 */ /* 0x000ea20000100a00 */
[----:B0-----:R-:W0:Y:S01]  /*2bcb0*/  MUFU.RCP64H R13, R251 ;  /* 0x000000fb000d7308 */ /* 0x001e220000001800 */
[----:B------:R-:W-:Y:S01]  /*2bcc0*/  IMAD.MOV.U32 R12, RZ, RZ, 0x1 ;  /* 0x00000001ff0c7424 */ /* 0x000fe200078e00ff */
[----:B------:R-:W-:Y:S05]  /*2bcd0*/  BSSY.RECONVERGENT B3, `(.L_x_429) ;  /* 0x0000019000037945 */ /* 0x000fea0003800200 */
        /* <DEDUP_REMOVED lines=8> */
[----:B------:R-:W-:-:S04]  /*2bd60*/  DFMA R44, R12, R18, R16 ;  /* 0x000000120c2c722b */ /* 0x000fc80000000010 */
[----:B------:R-:W-:-:S03]  /*2bd70*/  FSETP.GEU.AND P2, PT, |R15|, 6.5827683646048100446e-37, PT ;  /* 0x036000000f00780b */ /* 0x000fc60003f4e200 */
[----:B------:R0:W-:Y:S03]  /*2bd80*/  STL.64 [R1+0x3e88], R44 ;  /* 0x003e882c01007387 */ /* 0x0001e60000100a00 */
[----:B------:R-:W-:-:S05]  /*2bd90*/  FFMA R0, RZ, R251, R45 ;  /* 0x000000fbff007223 */ /* 0x000fca000000002d */
[----:B------:R-:W-:Y:S01]  /*2bda0*/  FSETP.GT.AND P1, PT, |R0|, 1.469367938527859385e-39, PT ;  /* 0x001000000000780b */ /* 0x000fe20003f24200 */
[----:B--2---:R-:W-:-:S12]  /*2bdb0*/  DFMA R18, R26, R32, R22 ;  /* 0x000000201a12722b */ /* 0x004fd80000000016 */
[----:B0-----:R-:W-:Y:S05]  /*2bdc0*/  @P1 BRA P2, `(.L_x_430) ;  /* 0x0000000000241947 */ /* 0x001fea0001000000 */
[----:B------:R-:W-:Y:S01]  /*2bdd0*/  IMAD.MOV.U32 R210, RZ, RZ, R14 ;  /* 0x000000ffffd27224 */ /* 0x000fe200078e000e */
[----:B------:R-:W-:Y:S01]  /*2bde0*/  MOV R211, R15 ;  /* 0x0000000f00d37202 */ /* 0x000fe20000000f00 */
[----:B------:R-:W-:Y:S01]  /*2bdf0*/  IMAD.MOV.U32 R212, RZ, RZ, R250 ;  /* 0x000000ffffd47224 */ /* 0x000fe200078e00fa */
[----:B------:R-:W-:Y:S01]  /*2be00*/  MOV R0, 0x2be30 ;  /* 0x0002be3000007802 */ /* 0x000fe20000000f00 */
[----:B------:R-:W-:-:S07]  /*2be10*/  IMAD.MOV.U32 R213, RZ, RZ, R251 ;  /* 0x000000ffffd57224 */ /* 0x000fce00078e00fb */
[----:B------:R-:W-:Y:S05]  /*2be20*/  CALL.REL.NOINC `($__internal_1_$__cuda_sm20_div_rn_f64_full) ;  /* 0x0000032400847944 */ /* 0x000fea0003c00000 */
[----:B------:R-:W-:Y:S01]  /*2be30*/  MOV R12, R220 ;  /* 0x000000dc000c7202 */ /* 0x000fe20000000f00 */
[----:B------:R-:W-:-:S05]  /*2be40*/  IMAD.MOV.U32 R13, RZ, RZ, R221 ;  /* 0x000000ffff0d7224 */ /* 0x000fca00078e00dd */
[----:B------:R0:W-:Y:S02]  /*2be50*/  STL.64 [R1+0x3e88], R12 ;  /* 0x003e880c01007387 */ /* 0x0001e40000100a00 */
.L_x_430:
[----:B------:R-:W-:Y:S05]  /*2be60*/  BSYNC.RECONVERGENT B3 ;  /* 0x0000000000037941 */ /* 0x000fea0003800200 */
.L_x_429:
        /* <DEDUP_REMOVED lines=29> */
.L_x_432:
[----:B------:R-:W-:Y:S05]  /*2c040*/  BSYNC.RECONVERGENT B3 ;  /* 0x0000000000037941 */ /* 0x000fea0003800200 */
.L_x_431:
[----:B------:R-:W2:Y:S04]  /*2c050*/  LDL.64 R22, [R1+0x3e80] ;  /* 0x003e800001167983 */ /* 0x000ea80000100a00 */
[----:B------:R-:W2:Y:S01]  /*2c060*/  LDL.64 R18, [R1+0x4040] ;  /* 0x0040400001127983 */ /* 0x000ea20000100a00 */
[----:B0-----:R-:W0:Y:S01]  /*2c070*/  MUFU.RCP64H R9, R247 ;  /* 0x000000f700097308 */ /* 0x001e220000001800 */
[----:B------:R-:W-:Y:S01]  /*2c080*/  MOV R8, 0x1 ;  /* 0x0000000100087802 */ /* 0x000fe20000000f00 */
        /* <DEDUP_REMOVED lines=25> */
.L_x_434:
[----:B------:R-:W-:Y:S05]  /*2c220*/  BSYNC.RECONVERGENT B3 ;  /* 0x0000000000037941 */ /* 0x000fea0003800200 */
.L_x_433:
        /* <DEDUP_REMOVED lines=29> */
.L_x_436:
[----:B------:R-:W-:Y:S05]  /*2c400*/  BSYNC.RECONVERGENT B3 ;  /* 0x0000000000037941 */ /* 0x000fea0003800200 */
.L_x_435:
        /* <DEDUP_REMOVED lines=29> */
.L_x_438:
[----:B------:R-:W-:Y:S05]  /*2c5e0*/  BSYNC.RECONVERGENT B3 ;  /* 0x0000000000037941 */ /* 0x000fea0003800200 */
.L_x_437:
        /* <DEDUP_REMOVED lines=11> */
[----:B------:R-:W-:-:S08]  /*2c6a0*/  DFMA R8, -R240, R6, -R20 ;  /* 0x00000006f008722b */ /* 0x000fd00000000914 */
[----:B------:R-:W-:Y:S02]  /*2c6b0*/  DFMA R16, R4, R8, R6 ;  /* 0x000000080410722b */ /* 0x000fe40000000006 */
[----:B------:R-:W-:-:S05]  /*2c6c0*/  DADD R4, -RZ, -R20 ;  /* 0x00000000ff047229 */ /* 0x000fca0000000914 */
[----:B------:R0:W-:Y:S03]  /*2c6d0*/  STL.64 [R1+0x3e30], R16 ;  /* 0x003e301001007387 */ /* 0x0001e60000100a00 */
[----:B------:R-:W-:Y:S02]  /*2c6e0*/  FFMA R0, RZ, R241, R17 ;  /* 0x000000f1ff007223 */ /* 0x000fe40000000011 */
[----:B------:R-:W-:-:S03]  /*2c6f0*/  FSETP.GEU.AND P2, PT, |R5|, 6.5827683646048100446e-37, PT ;  /* 0x036000000500780b */ /* 0x000fc60003f4e200 */
[----:B------:R-:W-:Y:S01]  /*2c700*/  FSETP.GT.AND P1, PT, |R0|, 1.469367938527859385e-39, PT ;  /* 0x001000000000780b */ /* 0x000fe20003f24200 */
[----:B--2---:R-:W-:-:S07]  /*2c710*/  DFMA R6, R12, R14, R10 ;  /* 0x0000000e0c06722b */ /* 0x004fce000000000a */
[----:B------:R0:W-:Y:S05]  /*2c720*/  STL.64 [R1+0x3eb8], R6 ;  /* 0x003eb80601007387 */ /* 0x0001ea0000100a00 */
[----:B------:R-:W-:Y:S05]  /*2c730*/  @P1 BRA P2, `(.L_x_440) ;  /* 0x0000000000241947 */ /* 0x000fea0001000000 */
[----:B------:R-:W-:Y:S01]  /*2c740*/  IMAD.MOV.U32 R210, RZ, RZ, R4 ;  /* 0x000000ffffd27224 */ /* 0x000fe200078e0004 */
[----:B------:R-:W-:Y:S01]  /*2c750*/  MOV R212, R240 ;  /* 0x000000f000d47202 */ /* 0x000fe20000000f00 */
[----:B------:R-:W-:Y:S01]  /*2c760*/  IMAD.MOV.U32 R211, RZ, RZ, R5 ;  /* 0x000000ffffd37224 */ /* 0x000fe200078e0005 */
[----:B------:R-:W-:Y:S01]  /*2c770*/  MOV R0, 0x2c7a0 ;  /* 0x0002c7a000007802 */ /* 0x000fe20000000f00 */
[----:B------:R-:W-:-:S07]  /*2c780*/  IMAD.MOV.U32 R213, RZ, RZ, R241 ;  /* 0x000000ffffd57224 */ /* 0x000fce00078e00f1 */
[----:B0-----:R-:W-:Y:S05]  /*2c790*/  CALL.REL.NOINC `($__internal_1_$__cuda_sm20_div_rn_f64_full) ;  /* 0x0000031c00287944 */ /* 0x001fea0003c00000 */
[----:B------:R-:W-:Y:S01]  /*2c7a0*/  IMAD.MOV.U32 R4, RZ, RZ, R220 ;  /* 0x000000ffff047224 */ /* 0x000fe200078e00dc */
[----:B------:R-:W-:-:S05]  /*2c7b0*/  MOV R5, R221 ;  /* 0x000000dd00057202 */ /* 0x000fca0000000f00 */
[----:B------:R1:W-:Y:S02]  /*2c7c0*/  STL.64 [R1+0x3e30], R4 ;  /* 0x003e300401007387 */ /* 0x0003e40000100a00 */
.L_x_440:
[----:B------:R-:W-:Y:S05]  /*2c7d0*/  BSYNC.RECONVERGENT B3 ;  /* 0x0000000000037941 */ /* 0x000fea0003800200 */
.L_x_439:
[----:B0-----:R-:W2:Y:S04]  /*2c7e0*/  LDL.64 R6, [R1+0x3e30] ;  /* 0x003e300001067983 */ /* 0x001ea80000100a00 */
[----:B------:R-:W3:Y:S04]  /*2c7f0*/  LDL.64 R56, [R1+0x3ea0] ;  /* 0x003ea00001387983 */ /* 0x000ee80000100a00 */
        /* <DEDUP_REMOVED lines=10> */
[----:B------:R-:W4:Y:S04]  /*2c8a0*/  LDL.64 R18, [R1+0x3eb8] ;  /* 0x003eb80001127983 */ /* 0x000f280000100a00 */
[----:B------:R-:W4:Y:S04]  /*2c8b0*/  LDL.64 R16, [R1+0x3fd0] ;  /* 0x003fd00001107983 */ /* 0x000f280000100a00 */
[----:B------:R0:W5:Y:S01]  /*2c8c0*/  LDL.128 R8, [R1+0x1b80] ;  /* 0x001b800001087983 */ /* 0x0001620000100c00 */
[----:B-1----:R-:W1:Y:S01]  /*2c8d0*/  MUFU.RCP64H R5, R199 ;  /* 0x000000c700057308 */ /* 0x002e620000001800 */
[----:B------:R-:W-:Y:S01]  /*2c8e0*/  HFMA2 R4, -RZ, RZ, 0, 5.9604644775390625e-08 ;  /* 0x00000001ff047431 */ /* 0x000fe200000001ff */
[----:B------:R-:W-:Y:S01]  /*2c8f0*/  BSSY.RECONVERGENT B3, `(.L_x_441) ;  /* 0x000002f000037945 */ /* 0x000fe20003800200 */
[----:B--2---:R-:W-:-:S02]  /*2c900*/  IMAD.MOV.U32 R20, RZ, RZ, R6 ;  /* 0x000000ffff147224 */ /* 0x004fc400078e0006 */
[----:B------:R-:W-:Y:S02]  /*2c910*/  IMAD.MOV.U32 R21, RZ, RZ, R7 ;  /* 0x000000ffff157224 */ /* 0x000fe400078e0007 */
[----:B-1----:R-:W-:-:S08]  /*2c920*/  DFMA R6, -R198, R4, 1 ;  /* 0x3ff00000c606742b */ /* 0x002fd00000000104 */
[----:B------:R-:W-:-:S08]  /*2c930*/  DFMA R6, R6, R6, R6 ;  /* 0x000000060606722b */ /* 0x000fd00000000006 */
[----:B------:R-:W-:-:S08]  /*2c940*/  DFMA R4, R4, R6, R4 ;  /* 0x000000060404722b */ /* 0x000fd00000000004 */
[----:B------:R-:W-:-:S08]  /*2c950*/  DFMA R6, -R198, R4, 1 ;  /* 0x3ff00000c606742b */ /* 0x000fd00000000104 */
[----:B------:R-:W-:-:S08]  /*2c960*/  DFMA R4, R4, R6, R4 ;  /* 0x000000060404722b */ /* 0x000fd00000000004 */
[----:B------:R-:W-:-:S08]  /*2c970*/  DMUL R6, R28, -R4 ;  /* 0x800000041c067228 */ /* 0x000fd00000000000 */
[----:B------:R-:W-:-:S08]  /*2c980*/  DFMA R12, -R198, R6, -R28 ;  /* 0x00000006c60c722b */ /* 0x000fd0000000091c */
[----:B------:R-:W-:Y:S02]  /*2c990*/  DFMA R14, R4, R12, R6 ;  /* 0x0000000c040e722b */ /* 0x000fe40000000006 */
[----:B---3--:R-:W-:Y:S02]  /*2c9a0*/  DADD R4, -RZ, -R56 ;  /* 0x00000000ff047229 */ /* 0x008fe40000000938 */
[----:B----4-:R-:W-:-:S07]  /*2c9b0*/  DADD R6, -RZ, -R54 ;  /* 0x00000000ff067229 */ /* 0x010fce0000000936 */
[----:B------:R1:W-:Y:S02]  /*2c9c0*/  STL.128 [R1+0x1a00], R4 ;  /* 0x001a000401007387 */ /* 0x0003e40000100c00 */
[----:B-1----:R-:W-:Y:S02]  /*2c9d0*/  DADD R4, -RZ, -R52 ;  /* 0x00000000ff047229 */ /* 0x002fe40000000934 */
[----:B------:R-:W-:-:S07]  /*2c9e0*/  DADD R6, -RZ, -R50 ;  /* 0x00000000ff067229 */ /* 0x000fce0000000932 */
[----:B------:R1:W-:Y:S02]  /*2c9f0*/  STL.128 [R1+0x1a10], R4 ;  /* 0x001a100401007387 */ /* 0x0003e40000100c00 */
[----:B-1----:R-:W-:Y:S02]  /*2ca00*/  DADD R4, -RZ, -R48 ;  /* 0x00000000ff047229 */ /* 0x002fe40000000930 */
[----:B------:R-:W-:-:S07]  /*2ca10*/  DADD R6, -RZ, -R46 ;  /* 0x00000000ff067229 */ /* 0x000fce000000092e */
[----:B------:R1:W-:Y:S01]  /*2ca20*/  STL.128 [R1+0x1a20], R4 ;  /* 0x001a200401007387 */ /* 0x0003e20000100c00 */
[----:B------:R-:W-:Y:S02]  /*2ca30*/  DFMA R22, R22, R20, R30 ;  /* 0x000000141616722b */ /* 0x000fe4000000001e */
[----:B-1----:R-:W-:Y:S02]  /*2ca40*/  DADD R4, -RZ, -R44 ;  /* 0x00000000ff047229 */ /* 0x002fe4000000092c */
[----:B------:R-:W-:-:S07]  /*2ca50*/  DADD R6, -RZ, -R32 ;  /* 0x00000000ff067229 */ /* 0x000fce0000000920 */
[----:B------:R1:W-:Y:S01]  /*2ca60*/  STL.128 [R1+0x1a30], R4 ;  /* 0x001a300401007387 */ /* 0x0003e20000100c00 */
[----:B------:R-:W-:Y:S01]  /*2ca70*/  DADD R20, -RZ, -R20 ;  /* 0x00000000ff147229 */ /* 0x000fe20000000914 */
[----:B------:R-:W-:Y:S01]  /*2ca80*/  FFMA R0, RZ, R199, R15 ;  /* 0x000000c7ff007223 */ /* 0x000fe2000000000f */
[----:B-1----:R-:W-:Y:S01]  /*2ca90*/  DADD R4, -RZ, -R26 ;  /* 0x00000000ff047229 */ /* 0x002fe2000000091a */
[----:B------:R-:W-:Y:S06]  /*2caa0*/  STL.64 [R1+0x3df0], R14 ;  /* 0x003df00e01007387 */ /* 0x000fec0000100a00 */
[----:B------:R1:W-:Y:S04]  /*2cab0*/  STL.64 [R1+0x19f8], R4 ;  /* 0x0019f80401007387 */ /* 0x0003e80000100a00 */
[----:B------:R0:W-:Y:S01]  /*2cac0*/  STL.128 [R1+0x3820], R60 ;  /* 0x0038203c01007387 */ /* 0x0001e20000100c00 */
[----:B-1----:R-:W-:-:S03]  /*2cad0*/  DADD R4, -RZ, -R28 ;  /* 0x00000000ff047229 */ /* 0x002fc6000000091c */
[----:B------:R0:W-:Y:S04]  /*2cae0*/  STL.64 [R1+0x32a0], R22 ;  /* 0x0032a01601007387 */ /* 0x0001e80000100a00 */
[----:B------:R0:W-:Y:S04]  /*2caf0*/  STL.128 [R1+0x1a40], R20 ;  /* 0x001a401401007387 */ /* 0x0001e80000100c00 */
[----:B------:R0:W-:Y:S04]  /*2cb00*/  STL.64 [R1+0x1a68], R18 ;  /* 0x001a681201007387 */ /* 0x0001e80000100a00 */
[----:B------:R0:W-:Y:S01]  /*2cb10*/  STL.64 [R1+0x1a70], R16 ;  /* 0x001a701001007387 */ /* 0x0001e20000100a00 */
[----:B------:R-:W-:-:S02]  /*2cb20*/  FSETP.GT.AND P1, PT, |R0|, 1.469367938527859385e-39, PT ;  /* 0x001000000000780b */ /* 0x000fc40003f24200 */
[----:B------:R-:W-:-:S13]  /*2cb30*/  FSETP.GEU.AND P2, PT, |R5|, 6.5827683646048100446e-37, PT ;  /* 0x036000000500780b */ /* 0x000fda0003f4e200 */
[----:B0-----:R-:W-:Y:S05]  /*2cb40*/  @P1 BRA P2, `(.L_x_442) ;  /* 0x0000000000241947 */ /* 0x001fea0001000000 */
[----:B------:R-:W-:Y:S01]  /*2cb50*/  IMAD.MOV.U32 R210, RZ, RZ, R4 ;  /* 0x000000ffffd27224 */ /* 0x000fe200078e0004 */
[----:B------:R-:W-:Y:S01]  /*2cb60*/  MOV R212, R198 ;  /* 0x000000c600d47202 */ /* 0x000fe20000000f00 */
[----:B------:R-:W-:Y:S01]  /*2cb70*/  IMAD.MOV.U32 R211, RZ, RZ, R5 ;  /* 0x000000ffffd37224 */ /* 0x000fe200078e0005 */
[----:B------:R-:W-:Y:S01]  /*2cb80*/  MOV R0, 0x2cbb0 ;  /* 0x0002cbb000007802 */ /* 0x000fe20000000f00 */
[----:B------:R-:W-:-:S07]  /*2cb90*/  IMAD.MOV.U32 R213, RZ, RZ, R199 ;  /* 0x000000ffffd57224 */ /* 0x000fce00078e00c7 */
[----:B-----5:R-:W-:Y:S05]  /*2cba0*/  CALL.REL.NOINC `($__internal_1_$__cuda_sm20_div_rn_f64_full) ;  /* 0x0000031800247944 */ /* 0x020fea0003c00000 */
[----:B------:R-:W-:Y:S01]  /*2cbb0*/  IMAD.MOV.U32 R4, RZ, RZ, R220 ;  /* 0x000000ffff047224 */ /* 0x000fe200078e00dc */
[----:B------:R-:W-:-:S05]  /*2cbc0*/  MOV R5, R221 ;  /* 0x000000dd00057202 */ /* 0x000fca0000000f00 */
[----:B------:R0:W-:Y:S02]  /*2cbd0*/  STL.64 [R1+0x3df0], R4 ;  /* 0x003df00401007387 */ /* 0x0001e40000100a00 */
.L_x_442:
[----:B------:R-:W-:Y:S05]  /*2cbe0*/  BSYNC.RECONVERGENT B3 ;  /* 0x0000000000037941 */ /* 0x000fea0003800200 */
.L_x_441:
[----:B------:R-:W2:Y:S04]  /*2cbf0*/  LDL.128 R12, [R1+0x1a80] ;  /* 0x001a8000010c7983 */ /* 0x000ea80000100c00 */
[----:B------:R-:W3:Y:S04]  /*2cc00*/  LDL.64 R26, [R1+0x3df0] ;  /* 0x003df000011a7983 */ /* 0x000ee80000100a00 */
[----:B------:R-:W4:Y:S04]  /*2cc10*/  LDL.64 R30, [R1+0x3178] ;  /* 0x00317800011e7983 */ /* 0x000f280000100a00 */
[----:B------:R-:W4:Y:S04]  /*2cc20*/  LDL.128 R48, [R1+0x1ba0] ;  /* 0x001ba00001307983 */ /* 0x000f280000100c00 */
[----:B------:R-:W4:Y:S04]  /*2cc30*/  LDL.128 R44, [R1+0x1bc0] ;  /* 0x001bc000012c7983 */ /* 0x000f280000100c00 */
[----:B------:R1:W5:Y:S01]  /*2cc40*/  LDL.128 R16, [R1+0x1bb0] ;  /* 0x001bb00001107983 */ /* 0x0003620000100c00 */
[----:B0-----:R-:W0:Y:S01]  /*2cc50*/  MUFU.RCP64H R5, R233 ;  /* 0x000000e900057308 */ /* 0x001e220000001800 */
[----:B------:R-:W-:-:S06]  /*2cc60*/  IMAD.MOV.U32 R4, RZ, RZ, 0x1 ;  /* 0x00000001ff047424 */ /* 0x000fcc00078e00ff */
[----:B0-----:R-:W-:-:S08]  /*2cc70*/  DFMA R6, -R232, R4, 1 ;  /* 0x3ff00000e806742b */ /* 0x001fd00000000104 */
[----:B------:R-:W-:-:S08]  /*2cc80*/  DFMA R6, R6, R6, R6 ;  /* 0x000000060606722b */ /* 0x000fd00000000006 */
[----:B------:R-:W-:-:S08]  /*2cc90*/  DFMA R4, R4, R6, R4 ;  /* 0x000000060404722b */ /* 0x000fd00000000004 */
[----:B------:R-:W-:-:S08]  /*2cca0*/  DFMA R6, -R232, R4, 1 ;  /* 0x3ff00000e806742b */ /* 0x000fd00000000104 */
[----:B------:R-:W-:-:S08]  /*2ccb0*/  DFMA R4, R4, R6, R4 ;  /* 0x000000060404722b */ /* 0x000fd00000000004 */
[----:B------:R-:W-:Y:S01]  /*2ccc0*/  DMUL R6, R24, -R4 ;  /* 0x8000000418067228 */ /* 0x000fe20000000000 */
[----:B------:R-:W-:Y:S01]  /*2ccd0*/  BSSY.RECONVERGENT B3, `(.L_x_443) ;  /* 0x0000020000037945 */ /* 0x000fe20003800200 */
[----:B--2---:R-:W-:Y:S01]  /*2cce0*/  IMAD.MOV.U32 R20, RZ, RZ, R12 ;  /* 0x000000ffff147224 */ /* 0x004fe200078e000c */
[----:B------:R0:W-:Y:S01]  /*2ccf0*/  STL.128 [R1+0x3740], R12 ;  /* 0x0037400c01007387 */ /* 0x0001e20000100c00 */
[----:B------:R-:W-:Y:S01]  /*2cd00*/  IMAD.MOV.U32 R21, RZ, RZ, R13 ;  /* 0x000000ffff157224 */ /* 0x000fe200078e000d */
[----:B------:R-:W-:Y:S01]  /*2cd10*/  MOV R22, R14 ;  /* 0x0000000e00167202 */ /* 0x000fe20000000f00 */
[----:B------:R-:W-:Y:S01]  /*2cd20*/  IMAD.MOV.U32 R23, RZ, RZ, R15 ;  /* 0x000000ffff177224 */ /* 0x000fe200078e000f */
[----:B---3--:R-:W-:Y:S02]  /*2cd30*/  DADD R28, -RZ, -R26 ;  /* 0x00000000ff1c7229 */ /* 0x008fe4000000091a */
[----:B0-----:R-:W-:Y:S02]  /*2cd40*/  DFMA R12, -R232, R6, -R24 ;  /* 0x00000006e80c722b */ /* 0x001fe40000000918 */
[----:B-----5:R-:W-:-:S02]  /*2cd50*/  DFMA R20, R20, R26, R8 ;  /* 0x0000001a1414722b */ /* 0x020fc40000000008 */
[----:B------:R-:W-:-:S04]  /*2cd60*/  DFMA R22, R22, R26, R10 ;  /* 0x0000001a1616722b */ /* 0x000fc8000000000a */
[----:B------:R-:W-:Y:S02]  /*2cd70*/  DFMA R14, R4, R12, R6 ;  /* 0x0000000c040e722b */ /* 0x000fe40000000006 */
[----:B------:R-:W-:Y:S01]  /*2cd80*/  DADD R4, -RZ, -R24 ;  /* 0x00000000ff047229 */ /* 0x000fe20000000918 */
[----:B------:R1:W-:Y:S04]  /*2cd90*/  STL.64 [R1+0x3710], R20 ;  /* 0x0037101401007387 */ /* 0x0003e80000100a00 */
[----:B------:R1:W-:Y:S03]  /*2cda0*/  STL.64 [R1+0x3ce8], R14 ;  /* 0x003ce80e01007387 */ /* 0x0003e60000100a00 */
[----:B------:R-:W-:Y:S01]  /*2cdb0*/  FFMA R0, RZ, R233, R15 ;  /* 0x000000e9ff007223 */ /* 0x000fe2000000000f */
[----:B----4-:R1:W-:Y:S04]  /*2cdc0*/  STL.128 [R1+0x1b60], R28 ;  /* 0x001b601c01007387 */ /* 0x0103e80000100c00 */
[----:B------:R1:W-:Y:S04]  /*2cdd0*/  STL.64 [R1+0x3718], R22 ;  /* 0x0037181601007387 */ /* 0x0003e80000100a00 */
[----:B------:R1:W-:Y:S04]  /*2cde0*/  STL.128 [R1+0x1b80], R20 ;  /* 0x001b801401007387 */ /* 0x0003e80000100c00 */
[----:B------:R1:W-:Y:S04]  /*2cdf0*/  STL.128 [R1+0x3f50], R44 ;  /* 0x003f502c01007387 */ /* 0x0003e80000100c00 */
[----:B------:R1:W-:Y:S01]  /*2ce00*/  STL.128 [R1+0x3f60], R48 ;  /* 0x003f603001007387 */ /* 0x0003e20000100c00 */
[----:B------:R-:W-:-:S02]  /*2ce10*/  FSETP.GT.AND P1, PT, |R0|, 1.469367938527859385e-39, PT ;  /* 0x001000000000780b */ /* 0x000fc40003f24200 */
[----:B------:R-:W-:-:S13]  /*2ce20*/  FSETP.GEU.AND P2, PT, |R5|, 6.5827683646048100446e-37, PT ;  /* 0x036000000500780b */ /* 0x000fda0003f4e200 */
[----:B-1----:R-:W-:Y:S05]  /*2ce30*/  @P1 BRA P2, `(.L_x_444) ;  /* 0x0000000000241947 */ /* 0x002fea0001000000 */
        /* <DEDUP_REMOVED lines=9> */
.L_x_444:
[----:B------:R-:W-:Y:S05]  /*2ced0*/  BSYNC.RECONVERGENT B3 ;  /* 0x0000000000037941 */ /* 0x000fea0003800200 */
.L_x_443:
[----:B0-----:R-:W2:Y:S04]  /*2cee0*/  LDL.64 R4, [R1+0x3ce8] ;  /* 0x003ce80001047983 */ /* 0x001ea80000100a00 */
[----:B------:R-:W3:Y:S04]  /*2cef0*/  LDL.128 R8, [R1+0x1bd0] ;  /* 0x001bd00001087983 */ /* 0x000ee80000100c00 */
[----:B------:R-:W4:Y:S04]  /*2cf00*/  LDL.64 R30, [R1+0x3fb8] ;  /* 0x003fb800011e7983 */ /* 0x000f280000100a00 */
[----:B------:R-:W4:Y:S04]  /*2cf10*/  LDL.LU.64 R52, [R1+0x3f68] ;  /* 0x003f680001347983 */ /* 0x000f280000300a00 */
[----:B------:R-:W4:Y:S04]  /*2cf20*/  LDL.LU.64 R44, [R1+0x3f50] ;  /* 0x003f5000012c7983 */ /* 0x000f280000300a00 */
[----:B------:R-:W4:Y:S04]  /*2cf30*/  LDL.128 R60, [R1+0x1c00] ;  /* 0x001c0000013c7983 */ /* 0x000f280000100c00 */
[----:B------:R-:W4:Y:S04]  /*2cf40*/  LDL.128 R56, [R1+0x1c20] ;  /* 0x001c200001387983 */ /* 0x000f280000100c00 */
[----:B------:R0:W5:Y:S01]  /*2cf50*/  LDL.128 R12, [R1+0x1c10] ;  /* 0x001c1000010c7983 */ /* 0x0001620000100c00 */
[----:B--2---:R-:W-:Y:S01]  /*2cf60*/  MOV R28, R4 ;  /* 0x00000004001c7202 */ /* 0x004fe20000000f00 */
[----:B------:R-:W-:-:S02]  /*2cf70*/  IMAD.MOV.U32 R29, RZ, RZ, R5 ;  /* 0x000000ffff1d7224 */ /* 0x000fc400078e0005 */
[----:B------:R-:W2:Y:S02]  /*2cf80*/  LDL.128 R4, [R1+0x1b40] ;  /* 0x001b400001047983 */ /* 0x000ea40000100c00 */
[----:B--2---:R-:W-:Y:S01]  /*2cf90*/  IMAD.MOV.U32 R50, RZ, RZ, R4 ;  /* 0x000000ffff327224 */ /* 0x004fe200078e0004 */
[----:B------:R-:W-:Y:S01]  /*2cfa0*/  MOV R51, R5 ;  /* 0x0000000500337202 */ /* 0x000fe20000000f00 */
[----:B------:R1:W-:Y:S01]  /*2cfb0*/  STL.128 [R1+0x38b0], R4 ;  /* 0x0038b00401007387 */ /* 0x0003e20000100c00 */
[----:B------:R-:W-:Y:S02]  /*2cfc0*/  IMAD.MOV.U32 R48, RZ, RZ, R6 ;  /* 0x000000ffff307224 */ /* 0x000fe400078e0006 */
[----:B------:R-:W-:Y:S02]  /*2cfd0*/  IMAD.MOV.U32 R49, RZ, RZ, R7 ;  /* 0x000000ffff317224 */ /* 0x000fe400078e0007 */
[----:B-1----:R-:W2:Y:S01]  /*2cfe0*/  LDL.128 R4, [R1+0x1b50] ;  /* 0x001b500001047983 */ /* 0x002ea20000100c00 */
[----:B------:R-:W1:Y:S01]  /*2cff0*/  MUFU.RCP64H R21, R227 ;  /* 0x000000e300157308 */ /* 0x000e620000001800 */
[----:B------:R-:W-:-:S06]  /*2d000*/  IMAD.MOV.U32 R20, RZ, RZ, 0x1 ;  /* 0x00000001ff147424 */ /* 0x000fcc00078e00ff */
[----:B-1----:R-:W-:-:S08]  /*2d010*/  DFMA R22, -R226, R20, 1 ;  /* 0x3ff00000e216742b */ /* 0x002fd00000000114 */
[----:B------:R-:W-:-:S08]  /*2d020*/  DFMA R22, R22, R22, R22 ;  /* 0x000000161616722b */ /* 0x000fd00000000016 */
[----:B------:R-:W-:-:S08]  /*2d030*/  DFMA R20, R20, R22, R20 ;  /* 0x000000161414722b */ /* 0x000fd00000000014 */
[----:B------:R-:W-:-:S08]  /*2d040*/  DFMA R22, -R226, R20, 1 ;  /* 0x3ff00000e216742b */ /* 0x000fd00000000114 */
[----:B------:R-:W-:Y:S01]  /*2d050*/  DFMA R20, R20, R22, R20 ;  /* 0x000000161414722b */ /* 0x000fe20000000014 */
[----:B--2---:R-:W-:Y:S01]  /*2d060*/  MOV R46, R4 ;  /* 0x00000004002e7202 */ /* 0x004fe20000000f00 */
[----:B------:R-:W-:Y:S01]  /*2d070*/  IMAD.MOV.U32 R47, RZ, RZ, R5 ;  /* 0x000000ffff2f7224 */ /* 0x000fe200078e0005 */
[----:B------:R1:W-:Y:S01]  /*2d080*/  STL.128 [R1+0x38a0], R4 ;  /* 0x0038a00401007387 */ /* 0x0003e20000100c00 */
[----:B------:R-:W-:Y:S01]  /*2d090*/  IMAD.MOV.U32 R32, RZ, RZ, R6 ;  /* 0x000000ffff207224 */ /* 0x000fe200078e0006 */
[----:B------:R-:W-:Y:S02]  /*2d0a0*/  MOV R33, R7 ;  /* 0x0000000700217202 */ /* 0x000fe40000000f00 */
[----:B-1----:R0:W5:Y:S01]  /*2d0b0*/  LDL.128 R4, [R1+0x1be0] ;  /* 0x001be00001047983 */ /* 0x0021620000100c00 */
[----:B---3--:R-:W-:-:S08]  /*2d0c0*/  DMUL R22, R8, -R20 ;  /* 0x8000001408167228 */ /* 0x008fd00000000000 */
[----:B------:R-:W-:Y:S02]  /*2d0d0*/  DFMA R24, -R226, R22, -R8 ;  /* 0x00000016e218722b */ /* 0x000fe40000000908 */
[----:B----4-:R-:W-:-:S06]  /*2d0e0*/  DFMA R30, R30, R28, R38 ;  /* 0x0000001c1e1e722b */ /* 0x010fcc0000000026 */
[----:B------:R-:W-:Y:S02]  /*2d0f0*/  DFMA R26, R20, R24, R22 ;  /* 0x00000018141a722b */ /* 0x000fe40000000016 */
[-C--:B------:R-:W-:Y:S02]  /*2d100*/  DFMA R20, R48, R28.reuse, R16 ;  /* 0x0000001c3014722b */ /* 0x080fe40000000010 */
[-C--:B------:R-:W-:Y:S02]  /*2d110*/  DFMA R24, R50, R28.reuse, R52 ;  /* 0x0000001c3218722b */ /* 0x080fe40000000034 */
[-C--:B------:R-:W-:Y:S02]  /*2d120*/  DFMA R22, R46, R28.reuse, R18 ;  /* 0x0000001c2e16722b */ /* 0x080fe40000000012 */
[----:B------:R-:W-:Y:S02]  /*2d130*/  DFMA R16, R32, R28, R44 ;  /* 0x0000001c2010722b */ /* 0x000fe4000000002c */
[----:B------:R-:W-:-:S02]  /*2d140*/  DADD R28, -RZ, -R28 ;  /* 0x00000000ff1c7229 */ /* 0x000fc4000000091c */
[----:B------:R-:W-:Y:S01]  /*2d150*/  DADD R8, -RZ, -R8 ;  /* 0x00000000ff087229 */ /* 0x000fe20000000908 */
[----:B------:R0:W-:Y:S01]  /*2d160*/  STL.64 [R1+0x3de8], R26 ;  /* 0x003de81a01007387 */ /* 0x0001e20000100a00 */
[----:B------:R-:W-:-:S03]  /*2d170*/  FFMA R0, RZ, R227, R27 ;  /* 0x000000e3ff007223 */ /* 0x000fc6000000001b */
[----:B------:R0:W-:Y:S04]  /*2d180*/  STL.64 [R1+0x3240], R30 ;  /* 0x0032401e01007387 */ /* 0x0001e80000100a00 */
[----:B------:R0:W-:Y:S04]  /*2d190*/  STL.64 [R1+0x3e28], R24 ;  /* 0x003e281801007387 */ /* 0x0001e80000100a00 */
[----:B------:R0:W-:Y:S04]  /*2d1a0*/  STL.64 [R1+0x37c0], R20 ;  /* 0x0037c01401007387 */ /* 0x0001e80000100a00 */
[----:B------:R0:W-:Y:S04]  /*2d1b0*/  STL.128 [R1+0x1b90], R28 ;  /* 0x001b901c01007387 */ /* 0x0001e80000100c00 */
[----:B------:R0:W-:Y:S04]  /*2d1c0*/  STL.64 [R1+0x37c8], R22 ;  /* 0x0037c81601007387 */ /* 0x0001e80000100a00 */
[----:B------:R0:W-:Y:S04]  /*2d1d0*/  STL.64 [R1+0x1ba8], R24 ;  /* 0x001ba81801007387 */ /* 0x0001e80000100a00 */
[----:B------:R0:W-:Y:S04]  /*2d1e0*/  STL.64 [R1+0x3e20], R16 ;  /* 0x003e201001007387 */ /* 0x0001e80000100a00 */
[----:B------:R0:W-:Y:S04]  /*2d1f0*/  STL.128 [R1+0x1bb0], R20 ;  /* 0x001bb01401007387 */ /* 0x0001e80000100c00 */
[----:B------:R0:W-:Y:S04]  /*2d200*/  STL.64 [R1+0x1bc0], R16 ;  /* 0x001bc01001007387 */ /* 0x0001e80000100a00 */
        /* <DEDUP_REMOVED lines=15> */
.L_x_446:
[----:B------:R-:W-:Y:S05]  /*2d300*/  BSYNC.RECONVERGENT B3 ;  /* 0x0000000000037941 */ /* 0x000fea0003800200 */
.L_x_445:
[----:B------:R-:W2:Y:S04]  /*2d310*/  LDL.128 R16, [R1+0x19d0] ;  /* 0x0019d00001107983 */ /* 0x000ea80000100c00 */
[----:B------:R-:W3:Y:S01]  /*2d320*/  LDL.64 R22, [R1+0x3de8] ;  /* 0x003de80001167983 */ /* 0x000ee20000100a00 */
[----:B0-----:R-:W0:Y:S01]  /*2d330*/  MUFU.RCP64H R9, R197 ;  /* 0x000000c500097308 */ /* 0x001e220000001800 */
[----:B------:R-:W-:Y:S01]  /*2d340*/  HFMA2 R8, -RZ, RZ, 0, 5.9604644775390625e-08 ;  /* 0x00000001ff087431 */ /* 0x000fe200000001ff */
[----:B------:R-:W-:Y:S01]  /*2d350*/  BSSY.RECONVERGENT B3, `(.L_x_447) ;  /* 0x000001f000037945 */ /* 0x000fe20003800200 */
[----:B--2---:R-:W-:Y:S01]  /*2d360*/  IMAD.MOV.U32 R24, RZ, RZ, R16 ;  /* 0x000000ffff187224 */ /* 0x004fe200078e0010 */
[----:B------:R-:W-:Y:S01]  /*2d370*/  MOV R25, R17 ;  /* 0x0000001100197202 */ /* 0x000fe20000000f00 */
[----:B------:R0:W-:Y:S02]  /*2d380*/  STL.128 [R1+0x37b0], R16 ;  /* 0x0037b01001007387 */ /* 0x0001e40000100c00 */
[----:B0-----:R-:W-:-:S08]  /*2d390*/  DFMA R16, -R196, R8, 1 ;  /* 0x3ff00000c410742b */ /* 0x001fd00000000108 */
[----:B------:R-:W-:-:S08]  /*2d3a0*/  DFMA R16, R16, R16, R16 ;  /* 0x000000101010722b */ /* 0x000fd00000000010 */
[----:B------:R-:W-:-:S08]  /*2d3b0*/  DFMA R8, R8, R16, R8 ;  /* 0x000000100808722b */ /* 0x000fd00000000008 */
[----:B------:R-:W-:-:S08]  /*2d3c0*/  DFMA R16, -R196, R8, 1 ;  /* 0x3ff00000c410742b */ /* 0x000fd00000000108 */
[----:B------:R-:W-:Y:S01]  /*2d3d0*/  DFMA R8, R8, R16, R8 ;  /* 0x000000100808722b */ /* 0x000fe20000000008 */
[----:B------:R-:W-:-:S07]  /*2d3e0*/  IMAD.MOV.U32 R20, RZ, RZ, R18 ;  /* 0x000000ffff147224 */ /* 0x000fce00078e0012 */
[----:B------:R-:W-:Y:S01]  /*2d3f0*/  DMUL R16, R10, -R8 ;  /* 0x800000080a107228 */ /* 0x000fe20000000000 */
[----:B------:R-:W-:-:S07]  /*2d400*/  IMAD.MOV.U32 R21, RZ, RZ, R19 ;  /* 0x000000ffff157224 */ /* 0x000fce00078e0013 */
[--C-:B------:R-:W-:Y:S02]  /*2d410*/  DFMA R18, -R196, R16, -R10.reuse ;  /* 0x00000010c412722b */ /* 0x100fe4000000090a */
[----:B------:R-:W-:-:S06]  /*2d420*/  DADD R10, -RZ, -R10 ;  /* 0x00000000ff0a7229 */ /* 0x000fcc000000090a */
[----:B------:R-:W-:-:S07]  /*2d430*/  DFMA R26, R8, R18, R16 ;  /* 0x00000012081a722b */ /* 0x000fce0000000010 */
[----:B------:R0:W-:Y:S03]  /*2d440*/  STL.64 [R1+0x3de0], R26 ;  /* 0x003de01a01007387 */ /* 0x0001e60000100a00 */
[----:B------:R-:W-:Y:S01]  /*2d450*/  FFMA R0, RZ, R197, R27 ;  /* 0x000000c5ff007223 */ /* 0x000fe2000000001b */
[----:B------:R-:W-:-:S04]  /*2d460*/  FSETP.GEU.AND P2, PT, |R11|, 6.5827683646048100446e-37, PT ;  /* 0x036000000b00780b */ /* 0x000fc80003f4e200 */
[----:B------:R-:W-:Y:S01]  /*2d470*/  FSETP.GT.AND P1, PT, |R0|, 1.469367938527859385e-39, PT ;  /* 0x001000000000780b */ /* 0x000fe20003f24200 */
[-C--:B---3-5:R-:W-:Y:S02]  /*2d480*/  DFMA R18, R24, R22.reuse, R12 ;  /* 0x000000161812722b */ /* 0x0a8fe4000000000c */
[----:B------:R-:W-:-:S10]  /*2d490*/  DFMA R16, R20, R22, R14 ;  /* 0x000000161410722b */ /* 0x000fd4000000000e */
        /* <DEDUP_REMOVED lines=10> */
.L_x_448:
[----:B------:R-:W-:Y:S05]  /*2d540*/  BSYNC.RECONVERGENT B3 ;  /* 0x0000000000037941 */ /* 0x000fea0003800200 */
.L_x_447:
[----:B------:R-:W2:Y:S04]  /*2d550*/  LDL.64 R10, [R1+0x3de0] ;  /* 0x003de000010a7983 */ /* 0x000ea80000100a00 */
[----:B------:R-:W3:Y:S04]  /*2d560*/  LDL.64 R14, [R1+0x3fa8] ;  /* 0x003fa800010e7983 */ /* 0x000ee80000100a00 */
[----:B------:R-:W4:Y:S01]  /*2d570*/  LDL.64 R20, [R1+0x3eb0] ;  /* 0x003eb00001147983 */ /* 0x000f220000100a00 */
[----:B0-----:R-:W0:Y:S01]  /*2d580*/  MUFU.RCP64H R9, R201 ;  /* 0x000000c900097308 */ /* 0x001e220000001800 */
[----:B------:R-:W-:Y:S01]  /*2d590*/  HFMA2 R8, -RZ, RZ, 0, 5.9604644775390625e-08 ;  /* 0x00000001ff087431 */ /* 0x000fe200000001ff */
[----:B------:R-:W-:Y:S01]  /*2d5a0*/  BSSY.RECONVERGENT B3, `(.L_x_449) ;  /* 0x000001c000037945 */ /* 0x000fe20003800200 */
[----:B--2---:R-:W-:-:S02]  /*2d5b0*/  IMAD.MOV.U32 R22, RZ, RZ, R10 ;  /* 0x000000ffff167224 */ /* 0x004fc400078e000a */
[----:B------:R-:W-:Y:S02]  /*2d5c0*/  IMAD.MOV.U32 R23, RZ, RZ, R11 ;  /* 0x000000ffff177224 */ /* 0x000fe400078e000b */
        /* <DEDUP_REMOVED lines=13> */
[-C--:B---3--:R-:W-:Y:S02]  /*2d6a0*/  DFMA R14, R14, R22.reuse, R18 ;  /* 0x000000160e0e722b */ /* 0x088fe40000000012 */
[----:B----4-:R-:W-:-:S10]  /*2d6b0*/  DFMA R12, R20, R22, R16 ;  /* 0x00000016140c722b */ /* 0x010fd40000000010 */
        /* <DEDUP_REMOVED lines=10> */
.L_x_450:
[----:B------:R-:W-:Y:S05]  /*2d760*/  BSYNC.RECONVERGENT B3 ;  /* 0x0000000000037941 */ /* 0x000fea0003800200 */
.L_x_449:
        /* <DEDUP_REMOVED lines=33> */
.L_x_452:
[----:B------:R-:W-:Y:S05]  /*2d980*/  BSYNC.RECONVERGENT B3 ;  /* 0x0000000000037941 */ /* 0x000fea0003800200 */
.L_x_451:
[----:B0-----:R-:W2:Y:S04]  /*2d990*/  LDL.64 R4, [R1+0x3dd0] ;  /* 0x003dd00001047983 */ /* 0x001ea80000100a00 */
[----:B------:R-:W3:Y:S04]  /*2d9a0*/  LDL.LU.64 R44, [R1+0x3e58] ;  /* 0x003e5800012c7983 */ /* 0x000ee80000300a00 */
[----:B------:R-:W4:Y:S04]  /*2d9b0*/  LDL.64 R58, [R1+0x3de8] ;  /* 0x003de800013a7983 */ /* 0x000f280000100a00 */
[----:B------:R-:W4:Y:S04]  /*2d9c0*/  LDL.64 R56, [R1+0x3de0] ;  /* 0x003de00001387983 */ /* 0x000f280000100a00 */
[----:B------:R-:W4:Y:S04]  /*2d9d0*/  LDL.64 R54, [R1+0x3dd8] ;  /* 0x003dd80001367983 */ /* 0x000f280000100a00 */
[----:B------:R-:W4:Y:S04]  /*2d9e0*/  LDL.64 R46, [R1+0x3f88] ;  /* 0x003f8800012e7983 */ /* 0x000f280000100a00 */
[----:B------:R-:W4:Y:S04]  /*2d9f0*/  LDL.128 R60, [R1+0x1c70] ;  /* 0x001c7000013c7983 */ /* 0x000f280000100c00 */
[----:B------:R0:W5:Y:S04]  /*2da00*/  LDL.128 R12, [R1+0x1c30] ;  /* 0x001c3000010c7983 */ /* 0x0001680000100c00 */
[----:B------:R0:W5:Y:S04]  /*2da10*/  LDL.128 R8, [R1+0x1c40] ;  /* 0x001c400001087983 */ /* 0x0001680000100c00 */
[----:B------:R0:W5:Y:S04]  /*2da20*/  LDL.128 R24, [R1+0x1c80] ;  /* 0x001c800001187983 */ /* 0x0001680000100c00 */
[----:B------:R0:W5:Y:S01]  /*2da30*/  LDL.128 R20, [R1+0x1c90] ;  /* 0x001c900001147983 */ /* 0x0001620000100c00 */
[----:B--2---:R-:W-:-:S02]  /*2da40*/  IMAD.MOV.U32 R52, RZ, RZ, R4 ;  /* 0x000000ffff347224 */ /* 0x004fc400078e0004 */
[----:B------:R-:W-:Y:S02]  /*2da50*/  IMAD.MOV.U32 R53, RZ, RZ, R5 ;  /* 0x000000ffff357224 */ /* 0x000fe400078e0005 */
[----:B------:R-:W2:Y:S01]  /*2da60*/  LDL.128 R4, [R1+0x1ad0] ;  /* 0x001ad00001047983 */ /* 0x000ea20000100c00 */
[----:B------:R-:W1:Y:S01]  /*2da70*/  MUFU.RCP64H R17, R239 ;  /* 0x000000ef00117308 */ /* 0x000e620000001800 */
[----:B------:R-:W-:-:S06]  /*2da80*/  IMAD.MOV.U32 R16, RZ, RZ, 0x1 ;  /* 0x00000001ff107424 */ /* 0x000fcc00078e00ff */
[----:B-1----:R-:W-:-:S08]  /*2da90*/  DFMA R18, -R238, R16, 1 ;  /* 0x3ff00000ee12742b */ /* 0x002fd00000000110 */
[----:B------:R-:W-:-:S08]  /*2daa0*/  DFMA R18, R18, R18, R18 ;  /* 0x000000121212722b */ /* 0x000fd00000000012 */
[----:B------:R-:W-:-:S08]  /*2dab0*/  DFMA R16, R16, R18, R16 ;  /* 0x000000121010722b */ /* 0x000fd00000000010 */
[----:B------:R-:W-:-:S08]  /*2dac0*/  DFMA R18, -R238, R16, 1 ;  /* 0x3ff00000ee12742b */ /* 0x000fd00000000110 */
[----:B------:R-:W-:-:S08]  /*2dad0*/  DFMA R16, R16, R18, R16 ;  /* 0x000000121010722b */ /* 0x000fd00000000010 */
[----:B---3--:R-:W-:Y:S01]  /*2dae0*/  DMUL R18, R44, -R16 ;  /* 0x800000102c127228 */ /* 0x008fe20000000000 */
[----:B--2---:R-:W-:Y:S01]  /*2daf0*/  MOV R48, R4 ;  /* 0x0000000400307202 */ /* 0x004fe20000000f00 */
[----:B------:R-:W-:Y:S01]  /*2db00*/  IMAD.MOV.U32 R49, RZ, RZ, R5 ;  /* 0x000000ffff317224 */ /* 0x000fe200078e0005 */
[----:B------:R1:W-:Y:S01]  /*2db10*/  STL.128 [R1+0x3640], R4 ;  /* 0x0036400401007387 */ /* 0x0003e20000100c00 */
[----:B------:R-:W-:Y:S01]  /*2db20*/  IMAD.MOV.U32 R50, RZ, RZ, R6 ;  /* 0x000000ffff327224 */ /* 0x000fe200078e0006 */
[----:B------:R-:W-:Y:S02]  /*2db30*/  MOV R51, R7 ;  /* 0x0000000700337202 */ /* 0x000fe40000000f00 */
[----:B-1----:R0:W5:Y:S01]  /*2db40*/  LDL.128 R4, [R1+0x1c50] ;  /* 0x001c500001047983 */ /* 0x0021620000100c00 */
[----:B------:R-:W-:-:S08]  /*2db50*/  DFMA R28, -R238, R18, -R44 ;  /* 0x00000012ee1c722b */ /* 0x000fd0000000092c */
[----:B------:R-:W-:Y:S02]  /*2db60*/  DFMA R38, R16, R28, R18 ;  /* 0x0000001c1026722b */ /* 0x000fe40000000012 */
[----:B----4-:R-:W-:Y:S02]  /*2db70*/  DADD R16, -RZ, -R58 ;  /* 0x00000000ff107229 */ /* 0x010fe4000000093a */
[----:B------:R-:W-:-:S07]  /*2db80*/  DADD R18, -RZ, -R56 ;  /* 0x00000000ff127229 */ /* 0x000fce0000000938 */
[----:B------:R1:W-:Y:S01]  /*2db90*/  STL.128 [R1+0x1bd0], R16 ;  /* 0x001bd01001007387 */ /* 0x0003e20000100c00 */
[-C--:B------:R-:W-:Y:S02]  /*2dba0*/  DFMA R48, R48, R52.reuse, R32 ;  /* 0x000000343030722b */ /* 0x080fe40000000020 */
[----:B------:R-:W-:Y:S02]  /*2dbb0*/  DFMA R50, R50, R52, R30 ;  /* 0x000000343232722b */ /* 0x000fe4000000001e */
[----:B-1----:R-:W-:Y:S02]  /*2dbc0*/  DADD R16, -RZ, -R54 ;  /* 0x00000000ff107229 */ /* 0x002fe40000000936 */
[----:B------:R-:W-:Y:S01]  /*2dbd0*/  DADD R18, -RZ, -R52 ;  /* 0x00000000ff127229 */ /* 0x000fe20000000934 */
[----:B------:R-:W-:Y:S06]  /*2dbe0*/  STL.64 [R1+0x3e10], R38 ;  /* 0x003e102601007387 */ /* 0x000fec0000100a00 */
[----:B------:R1:W-:Y:S01]  /*2dbf0*/  STL.128 [R1+0x1be0], R16 ;  /* 0x001be01001007387 */ /* 0x0003e20000100c00 */
[----:B------:R-:W-:-:S03]  /*2dc00*/  FFMA R0, RZ, R239, R39 ;  /* 0x000000efff007223 */ /* 0x000fc60000000027 */
[----:B------:R0:W-:Y:S04]  /*2dc10*/  STL.64 [R1+0x1bf8], R46 ;  /* 0x001bf82e01007387 */ /* 0x0001e80000100a00 */
[----:B------:R0:W-:Y:S01]  /*2dc20*/  STL.128 [R1+0x3780], R48 ;  /* 0x0037803001007387 */ /* 0x0001e20000100c00 */
[----:B-1----:R-:W-:-:S03]  /*2dc30*/  DADD R16, -RZ, -R44 ;  /* 0x00000000ff107229 */ /* 0x002fc6000000092c */
[----:B------:R0:W-:Y:S04]  /*2dc40*/  STL.128 [R1+0x1c10], R48 ;  /* 0x001c103001007387 */ /* 0x0001e80000100c00 */
[----:B------:R0:W-:Y:S01]  /*2dc50*/  STL.128 [R1+0x3f30], R60 ;  /* 0x003f303c01007387 */ /* 0x0001e20000100c00 */
[----:B------:R-:W-:Y:S02]  /*2dc60*/  FSETP.GT.AND P1, PT, |R0|, 1.469367938527859385e-39, PT ;  /* 0x001000000000780b */ /* 0x000fe40003f24200 */
        /* <DEDUP_REMOVED lines=12> */
.L_x_454:
[----:B------:R-:W-:Y:S05]  /*2dd30*/  BSYNC.RECONVERGENT B3 ;  /* 0x0000000000037941 */ /* 0x000fea0003800200 */
.L_x_453:
        /* <DEDUP_REMOVED lines=29> */
.L_x_456:
[----:B------:R-:W-:Y:S05]  /*2df10*/  BSYNC.RECONVERGENT B3 ;  /* 0x0000000000037941 */ /* 0x000fea0003800200 */
.L_x_455:
        /* <DEDUP_REMOVED lines=29> */
.L_x_458:
[----:B------:R-:W-:Y:S05]  /*2e0f0*/  BSYNC.RECONVERGENT B3 ;  /* 0x0000000000037941 */ /* 0x000fea0003800200 */
.L_x_457:
        /* <DEDUP_REMOVED lines=33> */
.L_x_460:
[----:B------:R-:W-:Y:S05]  /*2e310*/  BSYNC.RECONVERGENT B3 ;  /* 0x0000000000037941 */ /* 0x000fea0003800200 */
.L_x_459:
        /* <DEDUP_REMOVED lines=33> */
.L_x_462:
[----:B------:R-:W-:Y:S05]  /*2e530*/  BSYNC.RECONVERGENT B3 ;  /* 0x0000000000037941 */ /* 0x000fea0003800200 */
.L_x_461:
        /* <DEDUP_REMOVED lines=33> */
.L_x_464:
[----:B------:R-:W-:Y:S05]  /*2e750*/  BSYNC.RECONVERGENT B3 ;  /* 0x0000000000037941 */ /* 0x000fea0003800200 */
.L_x_463:
        /* <DEDUP_REMOVED lines=16> */
[----:B------:R-:W-:Y:S02]  /*2e860*/  DFMA R26, R4, R10, R8 ;  /* 0x0000000a041a722b */ /* 0x000fe40000000008 */
[----:B---3--:R-:W-:-:S05]  /*2e870*/  DFMA R4, R16, R18, R12 ;  /* 0x000000121004722b */ /* 0x008fca000000000c */
[----:B------:R0:W-:Y:S03]  /*2e880*/  STL.64 [R1+0x3d10], R26 ;  /* 0x003d101a01007387 */ /* 0x0001e60000100a00 */
[----:B------:R-:W-:Y:S01]  /*2e890*/  FFMA R0, RZ, R207, R27 ;  /* 0x000000cfff007223 */ /* 0x000fe2000000001b */
[----:B------:R0:W-:Y:S01]  /*2e8a0*/  STL.64 [R1+0x3768], R4 ;  /* 0x0037680401007387 */ /* 0x0001e20000100a00 */
[----:B------:R-:W-:-:S03]  /*2e8b0*/  FSETP.GEU.AND P2, PT, |R7|, 6.5827683646048100446e-37, PT ;  /* 0x036000000700780b */ /* 0x000fc60003f4e200 */
[----:B------:R-:W-:Y:S01]  /*2e8c0*/  FSETP.GT.AND P1, PT, |R0|, 1.469367938527859385e-39, PT ;  /* 0x001000000000780b */ /* 0x000fe20003f24200 */
[----:B----4-:R-:W-:-:S12]  /*2e8d0*/  DFMA R14, R24, R18, R14 ;  /* 0x00000012180e722b */ /* 0x010fd8000000000e */
        /* <DEDUP_REMOVED lines=10> */
.L_x_466:
[----:B------:R-:W-:Y:S05]  /*2e980*/  BSYNC.RECONVERGENT B3 ;  /* 0x0000000000037941 */ /* 0x000fea0003800200 */
.L_x_465:
[----:B------:R-:W2:Y:S04]  /*2e990*/  LDL.64 R24, [R1+0x3240] ;  /* 0x0032400001187983 */ /* 0x000ea80000100a00 */
[----:B------:R-:W3:Y:S04]  /*2e9a0*/  LDL.64 R6, [R1+0x3d10] ;  /* 0x003d100001067983 */ /* 0x000ee80000100a00 */
[----:B------:R-:W4:Y:S01]  /*2e9b0*/  LDL.128 R8, [R1+0x1af0] ;  /* 0x001af00001087983 */ /* 0x000f220000100c00 */
[----:B0-----:R-:W-:-:S03]  /*2e9c0*/  IMAD.MOV.U32 R4, RZ, RZ, 0x1 ;  /* 0x00000001ff047424 */ /* 0x001fc600078e00ff */
[----:B------:R-:W4:Y:S04]  /*2e9d0*/  LDL.64 R60, [R1+0x3e10] ;  /* 0x003e1000013c7983 */ /* 0x000f280000100a00 */
[----:B------:R-:W4:Y:S04]  /*2e9e0*/  LDL.64 R58, [R1+0x3e08] ;  /* 0x003e0800013a7983 */ /* 0x000f280000100a00 */
[----:B------:R-:W4:Y:S04]  /*2e9f0*/  LDL.64 R56, [R1+0x3dc8] ;  /* 0x003dc80001387983 */ /* 0x000f280000100a00 */
[----:B------:R-:W4:Y:S04]  /*2ea00*/  LDL.64 R54, [R1+0x3dc0] ;  /* 0x003dc00001367983 */ /* 0x000f280000100a00 */
[----:B------:R-:W4:Y:S04]  /*2ea10*/  LDL.64 R52, [R1+0x3db0] ;  /* 0x003db00001347983 */ /* 0x000f280000100a00 */
[----:B------:R-:W4:Y:S04]  /*2ea20*/  LDL.64 R50, [R1+0x3da8] ;  /* 0x003da80001327983 */ /* 0x000f280000100a00 */
[----:B------:R-:W4:Y:S04]  /*2ea30*/  LDL.LU.64 R48, [R1+0x3f38] ;  /* 0x003f380001307983 */ /* 0x000f280000300a00 */
[----:B------:R-:W4:Y:S04]  /*2ea40*/  LDL.64 R44, [R1+0x3ef8] ;  /* 0x003ef800012c7983 */ /* 0x000f280000100a00 */
[----:B------:R-:W4:Y:S04]  /*2ea50*/  LDL.64 R32, [R1+0x3f78] ;  /* 0x003f780001207983 */ /* 0x000f280000100a00 */
[----:B------:R-:W4:Y:S04]  /*2ea60*/  LDL.64 R46, [R1+0x3768] ;  /* 0x00376800012e7983 */ /* 0x000f280000100a00 */
[----:B------:R-:W4:Y:S04]  /*2ea70*/  LDL.128 R64, [R1+0x1cb0] ;  /* 0x001cb00001407983 */ /* 0x000f280000100c00 */
[----:B------:R0:W5:Y:S01]  /*2ea80*/  LDL.128 R16, [R1+0x1cc0] ;  /* 0x001cc00001107983 */ /* 0x0001620000100c00 */
[----:B--2---:R-:W1:Y:S01]  /*2ea90*/  MUFU.RCP64H R5, R25 ;  /* 0x0000001900057308 */ /* 0x004e620000001800 */
[----:B---3--:R-:W-:-:S02]  /*2eaa0*/  IMAD.MOV.U32 R28, RZ, RZ, R6 ;  /* 0x000000ffff1c7224 */ /* 0x008fc400078e0006 */
[----:B------:R-:W-:Y:S01]  /*2eab0*/  IMAD.MOV.U32 R29, RZ, RZ, R7 ;  /* 0x000000ffff1d7224 */ /* 0x000fe200078e0007 */
[----:B-1----:R-:W-:-:S08]  /*2eac0*/  DFMA R6, -R24, R4, 1 ;  /* 0x3ff000001806742b */ /* 0x002fd00000000104 */
[----:B------:R-:W-:-:S08]  /*2ead0*/  DFMA R6, R6, R6, R6 ;  /* 0x000000060606722b */ /* 0x000fd00000000006 */
[----:B------:R-:W-:-:S08]  /*2eae0*/  DFMA R4, R4, R6, R4 ;  /* 0x000000060404722b */ /* 0x000fd00000000004 */
[----:B------:R-:W-:-:S08]  /*2eaf0*/  DFMA R6, -R24, R4, 1 ;  /* 0x3ff000001806742b */ /* 0x000fd00000000104 */
[----:B------:R-:W-:-:S08]  /*2eb00*/  DFMA R4, R4, R6, R4 ;  /* 0x000000060404722b */ /* 0x000fd00000000004 */
[----:B------:R-:W-:-:S08]  /*2eb10*/  DMUL R6, R22, -R4 ;  /* 0x8000000416067228 */ /* 0x000fd00000000000 */
[----:B------:R-:W-:-:S08]  /*2eb20*/  DFMA R12, -R24, R6, -R22 ;  /* 0x00000006180c722b */ /* 0x000fd00000000916 */
[----:B------:R-:W-:Y:S01]  /*2eb30*/  DFMA R30, R4, R12, R6 ;  /* 0x0000000c041e722b */ /* 0x000fe20000000006 */
[----:B------:R-:W2:Y:S01]  /*2eb40*/  LDL.64 R4, [R1+0x3e50] ;  /* 0x003e500001047983 */ /* 0x000ea20000100a00 */
[----:B----4-:R-:W-:Y:S01]  /*2eb50*/  MOV R38, R8 ;  /* 0x0000000800267202 */ /* 0x010fe20000000f00 */
[----:B------:R-:W-:Y:S01]  /*2eb60*/  IMAD.MOV.U32 R39, RZ, RZ, R9 ;  /* 0x000000ffff277224 */ /* 0x000fe200078e0009 */
[----:B------:R-:W-:Y:S01]  /*2eb70*/  MOV R27, R11 ;  /* 0x0000000b001b7202 */ /* 0x000fe20000000f00 */
[----:B------:R1:W-:Y:S01]  /*2eb80*/  STL.128 [R1+0x36b0], R8 ;  /* 0x0036b00801007387 */ /* 0x0003e20000100c00 */
[----:B------:R-:W-:-:S03]  /*2eb90*/  IMAD.MOV.U32 R26, RZ, RZ, R10 ;  /* 0x000000ffff1a7224 */ /* 0x000fc600078e000a */
[----:B-1----:R0:W5:Y:S01]  /*2eba0*/  LDL.128 R8, [R1+0x1cd0] ;  /* 0x001cd00001087983 */ /* 0x0021620000100c00 */
[----:B------:R-:W-:Y:S02]  /*2ebb0*/  DADD R6, -RZ, -R60 ;  /* 0x00000000ff067229 */ /* 0x000fe4000000093c */
[-C--:B------:R-:W-:Y:S02]  /*2ebc0*/  DFMA R12, R44, R28.reuse, R48 ;  /* 0x0000001c2c0c722b */ /* 0x080fe40000000030 */
[----:B------:R-:W-:Y:S01]  /*2ebd0*/  DFMA R44, R38, R28, R14 ;  /* 0x0000001c262c722b */ /* 0x000fe2000000000e */
[----:B------:R-:W-:Y:S01]  /*2ebe0*/  STL.64 [R1+0x3b40], R30 ;  /* 0x003b401e01007387 */ /* 0x000fe20000100a00 */
[----:B------:R-:W-:-:S03]  /*2ebf0*/  FFMA R0, RZ, R25, R31 ;  /* 0x00000019ff007223 */ /* 0x000fc6000000001f */
[----:B------:R-:W-:Y:S04]  /*2ec00*/  STL.64 [R1+0x1c68], R32 ;  /* 0x001c682001007387 */ /* 0x000fe80000100a00 */
[----:B------:R-:W-:Y:S04]  /*2ec10*/  STL.64 [R1+0x3e00], R12 ;  /* 0x003e000c01007387 */ /* 0x000fe80000100a00 */
[----:B------:R-:W-:Y:S04]  /*2ec20*/  STL.128 [R1+0x3f20], R64 ;  /* 0x003f204001007387 */ /* 0x000fe80000100c00 */
[----:B------:R-:W-:Y:S04]  /*2ec30*/  STL.64 [R1+0x1c78], R12 ;  /* 0x001c780c01007387 */ /* 0x000fe80000100a00 */
[----:B------:R-:W-:Y:S04]  /*2ec40*/  STL.64 [R1+0x3760], R44 ;  /* 0x0037602c01007387 */ /* 0x000fe80000100a00 */
[----:B------:R-:W-:Y:S01]  /*2ec50*/  STL.128 [R1+0x1c80], R44 ;  /* 0x001c802c01007387 */ /* 0x000fe20000100c00 */
[----:B------:R-:W-:Y:S01]  /*2ec60*/  FSETP.GT.AND P1, PT, |R0|, 1.469367938527859385e-39, PT ;  /* 0x001000000000780b */ /* 0x000fe20003f24200 */
[----:B------:R-:W-:Y:S02]  /*2ec70*/  BSSY.RECONVERGENT B3, `(.L_x_467) ;  /* 0x0000019000037945 */ /* 0x000fe40003800200 */
[----:B--2---:R1:W-:Y:S02]  /*2ec80*/  STL.128 [R1+0x1c20], R4 ;  /* 0x001c200401007387 */ /* 0x0043e40000100c00 */
[----:B-1----:R-:W-:-:S02]  /*2ec90*/  DADD R4, -RZ, -R58 ;  /* 0x00000000ff047229 */ /* 0x002fc4000000093a */
[----:B------:R-:W-:-:S07]  /*2eca0*/  DADD R6, -RZ, -R56 ;  /* 0x00000000ff067229 */ /* 0x000fce0000000938 */
[----:B------:R1:W-:Y:S02]  /*2ecb0*/  STL.128 [R1+0x1c30], R4 ;  /* 0x001c300401007387 */ /* 0x0003e40000100c00 */
[----:B-1----:R-:W-:Y:S02]  /*2ecc0*/  DADD R4, -RZ, -R54 ;  /* 0x00000000ff047229 */ /* 0x002fe40000000936 */
[----:B------:R-:W-:-:S07]  /*2ecd0*/  DADD R6, -RZ, -R52 ;  /* 0x00000000ff067229 */ /* 0x000fce0000000934 */
[----:B------:R1:W-:Y:S02]  /*2ece0*/  STL.128 [R1+0x1c40], R4 ;  /* 0x001c400401007387 */ /* 0x0003e40000100c00 */
[----:B-1----:R-:W-:Y:S02]  /*2ecf0*/  DADD R4, -RZ, -R50 ;  /* 0x00000000ff047229 */ /* 0x002fe40000000932 */
[----:B------:R-:W-:-:S07]  /*2ed00*/  DADD R6, -RZ, -R28 ;  /* 0x00000000ff067229 */ /* 0x000fce000000091c */
[----:B------:R1:W-:Y:S02]  /*2ed10*/  STL.128 [R1+0x1c50], R4 ;  /* 0x001c500401007387 */ /* 0x0003e40000100c00 */
[----:B-1----:R-:W-:Y:S02]  /*2ed20*/  DFMA R6, R26, R28, R20 ;  /* 0x0000001c1a06722b */ /* 0x002fe40000000014 */
[----:B------:R-:W-:-:S05]  /*2ed30*/  DADD R4, -RZ, -R22 ;  /* 0x00000000ff047229 */ /* 0x000fca0000000916 */
[----:B------:R0:W-:Y:S05]  /*2ed40*/  STL.64 [R1+0x3ee0], R6 ;  /* 0x003ee00601007387 */ /* 0x0001ea0000100a00 */
        /* <DEDUP_REMOVED lines=11> */
.L_x_468:
[----:B------:R-:W-:Y:S05]  /*2ee00*/  BSYNC.RECONVERGENT B3 ;  /* 0x0000000000037941 */ /* 0x000fea0003800200 */
.L_x_467:
[----:B0-----:R-:W2:Y:S04]  /*2ee10*/  LDL.64 R4, [R1+0x3b40] ;  /* 0x003b400001047983 */ /* 0x001ea80000100a00 */
[----:B------:R-:W3:Y:S04]  /*2ee20*/  LDL.64 R32, [R1+0x3f60] ;  /* 0x003f600001207983 */ /* 0x000ee80000100a00 */
[----:B------:R-:W4:Y:S04]  /*2ee30*/  LDL.LU.64 R50, [R1+0x3f20] ;  /* 0x003f200001327983 */ /* 0x000f280000300a00 */
        /* <DEDUP_REMOVED lines=8> */
[----:B------:R0:W5:Y:S01]  /*2eec0*/  LDL.128 R12, [R1+0x1cf0] ;  /* 0x001cf000010c7983 */ /* 0x0001620000100c00 */
[----:B------:R-:W1:Y:S01]  /*2eed0*/  MUFU.RCP64H R21, R235 ;  /* 0x000000eb00157308 */ /* 0x000e620000001800 */
[----:B------:R-:W-:-:S02]  /*2eee0*/  IMAD.MOV.U32 R20, RZ, RZ, 0x1 ;  /* 0x00000001ff147424 */ /* 0x000fc400078e00ff */
[----:B--2---:R-:W-:Y:S01]  /*2eef0*/  IMAD.MOV.U32 R44, RZ, RZ, R4 ;  /* 0x000000ffff2c7224 */ /* 0x004fe200078e0004 */
[----:B------:R-:W-:Y:S02]  /*2ef00*/  MOV R45, R5 ;  /* 0x00000005002d7202 */ /* 0x000fe40000000f00 */
[----:B------:R0:W5:Y:S04]  /*2ef10*/  LDL.128 R4, [R1+0x1d20] ;  /* 0x001d200001047983 */ /* 0x0001680000100c00 */
[----:B---3--:R-:W-:Y:S01]  /*2ef20*/  DFMA R32, R32, R44, R34 ;  /* 0x0000002c2020722b */ /* 0x008fe20000000022 */
[----:B------:R-:W2:Y:S01]  /*2ef30*/  LDL.64 R34, [R1+0x3f48] ;  /* 0x003f480001227983 */ /* 0x000ea20000100a00 */
[----:B-1----:R-:W-:-:S08]  /*2ef40*/  DFMA R22, -R234, R20, 1 ;  /* 0x3ff00000ea16742b */ /* 0x002fd00000000114 */
[----:B------:R-:W-:-:S08]  /*2ef50*/  DFMA R22, R22, R22, R22 ;  /* 0x000000161616722b */ /* 0x000fd00000000016 */
[----:B------:R-:W-:-:S08]  /*2ef60*/  DFMA R20, R20, R22, R20 ;  /* 0x000000161414722b */ /* 0x000fd00000000014 */
[----:B------:R-:W-:-:S08]  /*2ef70*/  DFMA R22, -R234, R20, 1 ;  /* 0x3ff00000ea16742b */ /* 0x000fd00000000114 */
[----:B------:R-:W-:-:S08]  /*2ef80*/  DFMA R20, R20, R22, R20 ;  /* 0x000000161414722b */ /* 0x000fd00000000014 */
[----:B------:R-:W-:-:S08]  /*2ef90*/  DMUL R22, R84, -R20 ;  /* 0x8000001454167228 */ /* 0x000fd00000000000 */
[----:B------:R-:W-:Y:S02]  /*2efa0*/  DFMA R24, -R234, R22, -R84 ;  /* 0x00000016ea18722b */ /* 0x000fe40000000954 */
[----:B------:R-:W-:Y:S02]  /*2efb0*/  DADD R54, -RZ, -R44 ;  /* 0x00000000ff367229 */ /* 0x000fe4000000092c */
[----:B----45:R-:W-:-:S04]  /*2efc0*/  DFMA R28, R28, R44, R16 ;  /* 0x0000002c1c1c722b */ /* 0x030fc80000000010 */
[----:B------:R-:W-:Y:S02]  /*2efd0*/  DFMA R26, R20, R24, R22 ;  /* 0x00000018141a722b */ /* 0x000fe40000000016 */
[-C--:B------:R-:W-:Y:S02]  /*2efe0*/  DFMA R24, R48, R44.reuse, R50 ;  /* 0x0000002c3018722b */ /* 0x080fe40000000032 */
[-C--:B------:R-:W-:Y:S02]  /*2eff0*/  DFMA R30, R30, R44.reuse, R18 ;  /* 0x0000002c1e1e722b */ /* 0x080fe40000000012 */
[-C--:B------:R-:W-:Y:S02]  /*2f000*/  DFMA R20, R46, R44.reuse, R8 ;  /* 0x0000002c2e14722b */ /* 0x080fe40000000008 */
[----:B------:R-:W-:Y:S02]  /*2f010*/  DFMA R22, R38, R44, R10 ;  /* 0x0000002c2616722b */ /* 0x000fe4000000000a */
[----:B------:R-:W-:Y:S01]  /*2f020*/  DADD R8, -RZ, -R84 ;  /* 0x00000000ff087229 */ /* 0x000fe20000000954 */
[----:B------:R0:W-:Y:S01]  /*2f030*/  STL.128 [R1+0x1c90], R52 ;  /* 0x001c903401007387 */ /* 0x0001e20000100c00 */
[----:B------:R-:W-:-:S03]  /*2f040*/  FFMA R0, RZ, R235, R27 ;  /* 0x000000ebff007223 */ /* 0x000fc6000000001b */
[----:B------:R0:W-:Y:S04]  /*2f050*/  STL.64 [R1+0x3c10], R26 ;  /* 0x003c101a01007387 */ /* 0x0001e80000100a00 */
[----:B------:R0:W-:Y:S04]  /*2f060*/  STL.64 [R1+0x3df8], R24 ;  /* 0x003df81801007387 */ /* 0x0001e80000100a00 */
[----:B------:R0:W-:Y:S04]  /*2f070*/  STL.64 [R1+0x3248], R32 ;  /* 0x0032482001007387 */ /* 0x0001e80000100a00 */
[----:B------:R0:W-:Y:S04]  /*2f080*/  STL.64 [R1+0x3730], R28 ;  /* 0x0037301c01007387 */ /* 0x0001e80000100a00 */
[----:B------:R0:W-:Y:S04]  /*2f090*/  STL.64 [R1+0x3738], R30 ;  /* 0x0037381e01007387 */ /* 0x0001e80000100a00 */
[----:B------:R0:W-:Y:S04]  /*2f0a0*/  STL.64 [R1+0x3720], R20 ;  /* 0x0037201401007387 */ /* 0x0001e80000100a00 */
[----:B------:R0:W-:Y:S04]  /*2f0b0*/  STL.64 [R1+0x1cb0], R24 ;  /* 0x001cb01801007387 */ /* 0x0001e80000100a00 */
[----:B------:R0:W-:Y:S04]  /*2f0c0*/  STL.128 [R1+0x3ed0], R60 ;  /* 0x003ed03c01007387 */ /* 0x0001e80000100c00 */
[----:B------:R0:W-:Y:S04]  /*2f0d0*/  STL.64 [R1+0x3728], R22 ;  /* 0x0037281601007387 */ /* 0x0001e80000100a00 */
[----:B------:R0:W-:Y:S04]  /*2f0e0*/  STL.128 [R1+0x3ec0], R56 ;  /* 0x003ec03801007387 */ /* 0x0001e80000100c00 */
[----:B------:R0:W-:Y:S04]  /*2f0f0*/  STL.128 [R1+0x1cc0], R28 ;  /* 0x001cc01c01007387 */ /* 0x0001e80000100c00 */
[----:B------:R0:W-:Y:S01]  /*2f100*/  STL.128 [R1+0x1cd0], R20 ;  /* 0x001cd01401007387 */ /* 0x0001e20000100c00 */
[----:B------:R-:W-:-:S02]  /*2f110*/  FSETP.GT.AND P1, PT, |R0|, 1.469367938527859385e-39, PT ;  /* 0x001000000000780b */ /* 0x000fc40003f24200 */
[----:B------:R-:W-:Y:S01]  /*2f120*/  FSETP.GEU.AND P2, PT, |R9|, 6.5827683646048100446e-37, PT ;  /* 0x036000000900780b */ /* 0x000fe20003f4e200 */
[----:B------:R-:W-:Y:S01]  /*2f130*/  BSSY.RECONVERGENT B3, `(.L_x_469) ;  /* 0x000000c000037945 */ /* 0x000fe20003800200 */
[----:B--2---:R0:W-:Y:S11]  /*2f140*/  STL.128 [R1+0x1ca0], R32 ;  /* 0x001ca02001007387 */ /* 0x0041f60000100c00 */
[----:B------:R-:W-:Y:S05]  /*2f150*/  @P1 BRA P2, `(.L_x_470) ;  /* 0x0000000000241947 */ /* 0x000fea0001000000 */
[----:B------:R-:W-:Y:S01]  /*2f160*/  IMAD.MOV.U32 R210, RZ, RZ, R8 ;  /* 0x000000ffffd27224 */ /* 0x000fe200078e0008 */
[----:B------:R-:W-:Y:S01]  /*2f170*/  MOV R211, R9 ;  /* 0x0000000900d37202 */ /* 0x000fe20000000f00 */
[----:B------:R-:W-:Y:S01]  /*2f180*/  IMAD.MOV.U32 R212, RZ, RZ, R234 ;  /* 0x000000ffffd47224 */ /* 0x000fe200078e00ea */
[----:B------:R-:W-:Y:S01]  /*2f190*/  MOV R0, 0x2f1c0 ;  /* 0x0002f1c000007802 */ /* 0x000fe20000000f00 */
[----:B------:R-:W-:-:S07]  /*2f1a0*/  IMAD.MOV.U32 R213, RZ, RZ, R235 ;  /* 0x000000ffffd57224 */ /* 0x000fce00078e00eb */
[----:B0-----:R-:W-:Y:S05]  /*2f1b0*/  CALL.REL.NOINC `($__internal_1_$__cuda_sm20_div_rn_f64_full) ;  /* 0x000002f000a07944 */ /* 0x001fea0003c00000 */
[----:B------:R-:W-:Y:S01]  /*2f1c0*/  MOV R8, R220 ;  /* 0x000000dc00087202 */ /* 0x000fe20000000f00 */
[----:B------:R-:W-:-:S05]  /*2f1d0*/  IMAD.MOV.U32 R9, RZ, RZ, R221 ;  /* 0x000000ffff097224 */ /* 0x000fca00078e00dd */
[----:B------:R1:W-:Y:S02]  /*2f1e0*/  STL.64 [R1+0x3c10], R8 ;  /* 0x003c100801007387 */ /* 0x0003e40000100a00 */
.L_x_470:
[----:B------:R-:W-:Y:S05]  /*2f1f0*/  BSYNC.RECONVERGENT B3 ;  /* 0x0000000000037941 */ /* 0x000fea0003800200 */
.L_x_469:
[----:B-1----:R-:W2:Y:S04]  /*2f200*/  LDL.64 R8, [R1+0x3c10] ;  /* 0x003c100001087983 */ /* 0x002ea80000100a00 */
[----:B0-----:R-:W3:Y:S04]  /*2f210*/  LDL.64 R22, [R1+0x3178] ;  /* 0x0031780001167983 */ /* 0x001ee80000100a00 */
[----:B------:R-:W4:Y:S04]  /*2f220*/  LDL.64 R32, [R1+0x3fc8] ;  /* 0x003fc80001207983 */ /* 0x000f280000100a00 */
[----:B------:R-:W4:Y:S04]  /*2f230*/  LDL.LU.64 R48, [R1+0x3ed0] ;  /* 0x003ed00001307983 */ /* 0x000f280000300a00 */
[----:B------:R-:W4:Y:S04]  /*2f240*/  LDL.LU.64 R38, [R1+0x3ec8] ;  /* 0x003ec80001267983 */ /* 0x000f280000300a00 */
[----:B------:R-:W4:Y:S04]  /*2f250*/  LDL.64 R46, [R1+0x3170] ;  /* 0x00317000012e7983 */ /* 0x000f280000100a00 */
[----:B------:R-:W4:Y:S01]  /*2f260*/  LDL.128 R52, [R1+0x1d40] ;  /* 0x001d400001347983 */ /* 0x000f220000100c00 */
[----:B--2---:R-:W-:Y:S01]  /*2f270*/  IMAD.MOV.U32 R26, RZ, RZ, R8 ;  /* 0x000000ffff1a7224 */ /* 0x004fe200078e0008 */
[----:B------:R-:W-:-:S02]  /*2f280*/  MOV R27, R9 ;  /* 0x00000009001b7202 */ /* 0x000fc40000000f00 */
[----:B------:R-:W2:Y:S02]  /*2f290*/  LDL.128 R8, [R1+0x1b10] ;  /* 0x001b100001087983 */ /* 0x000ea40000100c00 */
[----:B--2---:R-:W-:Y:S02]  /*2f2a0*/  IMAD.MOV.U32 R34, RZ, RZ, R8 ;  /* 0x000000ffff227224 */ /* 0x004fe400078e0008 */
[----:B------:R0:W-:Y:S01]  /*2f2b0*/  STL.128 [R1+0x3800], R8 ;  /* 0x0038000801007387 */ /* 0x0001e20000100c00 */
[----:B------:R-:W-:Y:S01]  /*2f2c0*/  IMAD.MOV.U32 R35, RZ, RZ, R9 ;  /* 0x000000ffff237224 */ /* 0x000fe200078e0009 */
[----:B------:R-:W-:Y:S01]  /*2f2d0*/  MOV R44, R10 ;  /* 0x0000000a002c7202 */ /* 0x000fe20000000f00 */
[----:B------:R-:W-:Y:S02]  /*2f2e0*/  IMAD.MOV.U32 R45, RZ, RZ, R11 ;  /* 0x000000ffff2d7224 */ /* 0x000fe400078e000b */
[----:B0-----:R-:W2:Y:S01]  /*2f2f0*/  LDL.128 R8, [R1+0x1b20] ;  /* 0x001b200001087983 */ /* 0x001ea20000100c00 */
[----:B---3--:R-:W0:Y:S01]  /*2f300*/  MUFU.RCP64H R17, R23 ;  /* 0x0000001700117308 */ /* 0x008e220000001800 */
[----:B------:R-:W-:-:S06]  /*2f310*/  HFMA2 R16, -RZ, RZ, 0, 5.9604644775390625e-08 ;  /* 0x00000001ff107431 */ /* 0x000fcc00000001ff */
[----:B0-----:R-:W-:-:S08]  /*2f320*/  DFMA R18, -R22, R16, 1 ;  /* 0x3ff000001612742b */ /* 0x001fd00000000110 */
[----:B------:R-:W-:-:S08]  /*2f330*/  DFMA R18, R18, R18, R18 ;  /* 0x000000121212722b */ /* 0x000fd00000000012 */
[----:B------:R-:W-:-:S08]  /*2f340*/  DFMA R16, R16, R18, R16 ;  /* 0x000000121010722b */ /* 0x000fd00000000010 */
[----:B------:R-:W-:-:S08]  /*2f350*/  DFMA R18, -R22, R16, 1 ;  /* 0x3ff000001612742b */ /* 0x000fd00000000110 */
[----:B------:R-:W-:Y:S01]  /*2f360*/  DFMA R16, R16, R18, R16 ;  /* 0x000000121010722b */ /* 0x000fe20000000010 */
[----:B--2---:R-:W-:Y:S01]  /*2f370*/  IMAD.MOV.U32 R30, RZ, RZ, R8 ;  /* 0x000000ffff1e7224 */ /* 0x004fe200078e0008 */
[----:B------:R-:W-:Y:S01]  /*2f380*/  MOV R31, R9 ;  /* 0x00000009001f7202 */ /* 0x000fe20000000f00 */
[----:B------:R0:W-:Y:S01]  /*2f390*/  STL.128 [R1+0x37f0], R8 ;  /* 0x0037f00801007387 */ /* 0x0001e20000100c00 */
[----:B------:R-:W-:Y:S02]  /*2f3a0*/  IMAD.MOV.U32 R24, RZ, RZ, R10 ;  /* 0x000000ffff187224 */ /* 0x000fe400078e000a */
[----:B------:R-:W-:Y:S02]  /*2f3b0*/  IMAD.MOV.U32 R25, RZ, RZ, R11 ;  /* 0x000000ffff197224 */ /* 0x000fe400078e000b */
[----:B0-----:R0:W5:Y:S01]  /*2f3c0*/  LDL.128 R8, [R1+0x1d50] ;  /* 0x001d500001087983 */ /* 0x0011620000100c00 */
[----:B------:R-:W-:-:S08]  /*2f3d0*/  DMUL R18, R6, -R16 ;  /* 0x8000001006127228 */ /* 0x000fd00000000000 */
[----:B------:R-:W-:Y:S02]  /*2f3e0*/  DFMA R20, -R22, R18, -R6 ;  /* 0x000000121614722b */ /* 0x000fe40000000906 */
[-C--:B----4-:R-:W-:Y:S02]  /*2f3f0*/  DFMA R32, R32, R26.reuse, R12 ;  /* 0x0000001a2020722b */ /* 0x090fe4000000000c */
[----:B------:R-:W-:-:S04]  /*2f400*/  DFMA R34, R34, R26, R14 ;  /* 0x0000001a2222722b */ /* 0x000fc8000000000e */
[----:B------:R-:W-:Y:S02]  /*2f410*/  DFMA R28, R16, R20, R18 ;  /* 0x00000014101c722b */ /* 0x000fe40000000012 */
[-C--:B------:R-:W-:Y:S02]  /*2f420*/  DFMA R16, R44, R26.reuse, R48 ;  /* 0x0000001a2c10722b */ /* 0x080fe40000000030 */
[-C--:B------:R-:W-:Y:S02]  /*2f430*/  DFMA R12, R30, R26.reuse, R38 ;  /* 0x0000001a1e0c722b */ /* 0x080fe40000000026 */
[----:B------:R-:W-:Y:S02]  /*2f440*/  DADD R44, -RZ, -R26 ;  /* 0x00000000ff2c7229 */ /* 0x000fe4000000091a */
[----:B------:R-:W-:Y:S02]  /*2f450*/  DFMA R4, R24, R26, R4 ;  /* 0x0000001a1804722b */ /* 0x000fe40000000004 */
[----:B------:R-:W-:Y:S01]  /*2f460*/  DADD R6, -RZ, -R6 ;  /* 0x00000000ff067229 */ /* 0x000fe20000000906 */
[----:B------:R0:W-:Y:S01]  /*2f470*/  STL.64 [R1+0x3c88], R28 ;  /* 0x003c881c01007387 */ /* 0x0001e20000100a00 */
[----:B------:R-:W-:-:S03]  /*2f480*/  FFMA R0, RZ, R23, R29 ;  /* 0x00000017ff007223 */ /* 0x000fc6000000001d */
[----:B------:R0:W-:Y:S04]  /*2f490*/  STL.64 [R1+0x3690], R32 ;  /* 0x0036902001007387 */ /* 0x0001e80000100a00 */
[----:B------:R0:W-:Y:S04]  /*2f4a0*/  STL.64 [R1+0x3698], R34 ;  /* 0x0036982201007387 */ /* 0x0001e80000100a00 */
[----:B------:R0:W-:Y:S04]  /*2f4b0*/  STL.64 [R1+0x3d98], R16 ;  /* 0x003d981001007387 */ /* 0x0001e80000100a00 */
[----:B------:R0:W-:Y:S04]  /*2f4c0*/  STL.128 [R1+0x1ce0], R44 ;  /* 0x001ce02c01007387 */ /* 0x0001e80000100c00 */
[----:B------:R0:W-:Y:S04]  /*2f4d0*/  STL.128 [R1+0x1cf0], R32 ;  /* 0x001cf02001007387 */ /* 0x0001e80000100c00 */
[----:B------:R0:W-:Y:S04]  /*2f4e0*/  STL.64 [R1+0x3d90], R12 ;  /* 0x003d900c01007387 */ /* 0x0001e80000100a00 */
[----:B------:R0:W-:Y:S04]  /*2f4f0*/  STL.64 [R1+0x1d00], R16 ;  /* 0x001d001001007387 */ /* 0x0001e80000100a00 */
[----:B------:R0:W-:Y:S04]  /*2f500*/  STL.64 [R1+0x1d18], R12 ;  /* 0x001d180c01007387 */ /* 0x0001e80000100a00 */
[----:B------:R0:W-:Y:S04]  /*2f510*/  STL.128 [R1+0x3c40], R52 ;  /* 0x003c403401007387 */ /* 0x0001e80000100c00 */
[----:B------:R0:W-:Y:S01]  /*2f520*/  STL.64 [R1+0x3e70], R4 ;  /* 0x003e700401007387 */ /* 0x0001e20000100a00 */
        /* <DEDUP_REMOVED lines=13> */
.L_x_472:
[----:B------:R-:W-:Y:S05]  /*2f600*/  BSYNC.RECONVERGENT B3 ;  /* 0x0000000000037941 */ /* 0x000fea0003800200 */
.L_x_471:
[----:B0-----:R-:W2:Y:S04]  /*2f610*/  LDL.64 R4, [R1+0x3c88] ;  /* 0x003c880001047983 */ /* 0x001ea80000100a00 */
[----:B------:R-:W3:Y:S04]  /*2f620*/  LDL.64 R46, [R1+0x3820] ;  /* 0x00382000012e7983 */ /* 0x000ee80000100a00 */
[----:B------:R-:W4:Y:S04]  /*2f630*/  LDL.64 R50, [R1+0x3828] ;  /* 0x0038280001327983 */ /* 0x000f280000100a00 */
[----:B------:R-:W4:Y:S04]  /*2f640*/  LDL.LU.64 R48, [R1+0x3c48] ;  /* 0x003c480001307983 */ /* 0x000f280000300a00 */
[----:B------:R-:W4:Y:S04]  /*2f650*/  LDL.64 R38, [R1+0x3710] ;  /* 0x0037100001267983 */ /* 0x000f280000100a00 */
[----:B------:R-:W4:Y:S04]  /*2f660*/  LDL.64 R30, [R1+0x3718] ;  /* 0x00371800011e7983 */ /* 0x000f280000100a00 */
[----:B------:R-:W4:Y:S04]  /*2f670*/  LDL.64 R44, [R1+0x3e70] ;  /* 0x003e7000012c7983 */ /* 0x000f280000100a00 */
[----:B------:R-:W4:Y:S04]  /*2f680*/  LDL.128 R52, [R1+0x1db0] ;  /* 0x001db00001347983 */ /* 0x000f280000100c00 */
[----:B------:R0:W5:Y:S04]  /*2f690*/  LDL.128 R20, [R1+0x1d80] ;  /* 0x001d800001147983 */ /* 0x0001680000100c00 */
[----:B------:R0:W5:Y:S04]  /*2f6a0*/  LDL.128 R12, [R1+0x1d90] ;  /* 0x001d9000010c7983 */ /* 0x0001680000100c00 */
[----:B------:R0:W5:Y:S01]  /*2f6b0*/  LDL.128 R24, [R1+0x1da0] ;  /* 0x001da00001187983 */ /* 0x0001620000100c00 */
[----:B------:R-:W1:Y:S01]  /*2f6c0*/  MUFU.RCP64H R17, R203 ;  /* 0x000000cb00117308 */ /* 0x000e620000001800 */
[----:B------:R-:W-:-:S06]  /*2f6d0*/  HFMA2 R16, -RZ, RZ, 0, 5.9604644775390625e-08 ;  /* 0x00000001ff107431 */ /* 0x000fcc00000001ff */
[----:B-1----:R-:W-:-:S08]  /*2f6e0*/  DFMA R18, -R202, R16, 1 ;  /* 0x3ff00000ca12742b */ /* 0x002fd00000000110 */
[----:B------:R-:W-:Y:S01]  /*2f6f0*/  DFMA R18, R18, R18, R18 ;  /* 0x000000121212722b */ /* 0x000fe20000000012 */
[----:B--2---:R-:W-:Y:S02]  /*2f700*/  IMAD.MOV.U32 R32, RZ, RZ, R4 ;  /* 0x000000ffff207224 */ /* 0x004fe400078e0004 */
[----:B------:R-:W-:Y:S02]  /*2f710*/  IMAD.MOV.U32 R33, RZ, RZ, R5 ;  /* 0x000000ffff217224 */ /* 0x000fe400078e0005 */
[----:B------:R0:W5:Y:S03]  /*2f720*/  LDL.128 R4, [R1+0x1d60] ;  /* 0x001d600001047983 */ /* 0x0001660000100c00 */
[----:B------:R-:W-:-:S08]  /*2f730*/  DFMA R16, R16, R18, R16 ;  /* 0x000000121010722b */ /* 0x000fd00000000010 */
[----:B------:R-:W-:-:S08]  /*2f740*/  DFMA R18, -R202, R16, 1 ;  /* 0x3ff00000ca12742b */ /* 0x000fd00000000110 */
[----:B------:R-:W-:-:S08]  /*2f750*/  DFMA R16, R16, R18, R16 ;  /* 0x000000121010722b */ /* 0x000fd00000000010 */
[----:B-----5:R-:W-:-:S08]  /*2f760*/  DMUL R18, R10, -R16 ;  /* 0x800000100a127228 */ /* 0x020fd00000000000 */
[----:B------:R-:W-:Y:S02]  /*2f770*/  DFMA R28, -R202, R18, -R10 ;  /* 0x00000012ca1c722b */ /* 0x000fe4000000090a */
[-C--:B---3--:R-:W-:Y:S02]  /*2f780*/  DFMA R140, R46, R32.reuse, R36 ;  /* 0x000000202e8c722b */ /* 0x088fe40000000024 */
[----:B----4-:R-:W-:-:S04]  /*2f790*/  DFMA R142, R50, R32, R142 ;  /* 0x00000020328e722b */ /* 0x010fc8000000008e */
[----:B------:R-:W-:Y:S02]  /*2f7a0*/  DFMA R34, R16, R28, R18 ;  /* 0x0000001c1022722b */ /* 0x000fe40000000012 */
[-C--:B------:R-:W-:Y:S02]  /*2f7b0*/  DFMA R38, R38, R32.reuse, R48 ;  /* 0x000000202626722b */ /* 0x080fe40000000030 */
[----:B------:R-:W-:Y:S02]  /*2f7c0*/  DADD R46, -RZ, -R32 ;  /* 0x00000000ff2e7229 */ /* 0x000fe40000000920 */
[----:B------:R-:W-:Y:S02]  /*2f7d0*/  DFMA R8, R30, R32, R8 ;  /* 0x000000201e08722b */ /* 0x000fe40000000008 */
[----:B------:R-:W-:Y:S01]  /*2f7e0*/  DADD R10, -RZ, -R10 ;  /* 0x00000000ff0a7229 */ /* 0x000fe2000000090a */
[----:B------:R0:W-:Y:S01]  /*2f7f0*/  STL.64 [R1+0x3d08], R34 ;  /* 0x003d082201007387 */ /* 0x0001e20000100a00 */
[----:B------:R-:W-:-:S03]  /*2f800*/  FFMA R0, RZ, R203, R35 ;  /* 0x000000cbff007223 */ /* 0x000fc60000000023 */
[----:B------:R0:W-:Y:S04]  /*2f810*/  STL.64 [R1+0x3a08], R38 ;  /* 0x003a082601007387 */ /* 0x0001e80000100a00 */
[----:B------:R0:W-:Y:S04]  /*2f820*/  STL.128 [R1+0x1d20], R44 ;  /* 0x001d202c01007387 */ /* 0x0001e80000100c00 */
[----:B------:R0:W-:Y:S04]  /*2f830*/  STL.128 [R1+0x1d30], R140 ;  /* 0x001d308c01007387 */ /* 0x0001e80000100c00 */
[----:B------:R0:W-:Y:S04]  /*2f840*/  STL.64 [R1+0x1d48], R38 ;  /* 0x001d482601007387 */ /* 0x0001e80000100a00 */
[----:B------:R0:W-:Y:S04]  /*2f850*/  STL.64 [R1+0x3bc0], R8 ;  /* 0x003bc00801007387 */ /* 0x0001e80000100a00 */
        /* <DEDUP_REMOVED lines=14> */
.L_x_474:
[----:B------:R-:W-:Y:S05]  /*2f940*/  BSYNC.RECONVERGENT B3 ;  /* 0x0000000000037941 */ /* 0x000fea0003800200 */
.L_x_473:
[----:B------:R-:W2:Y:S04]  /*2f950*/  LDL.64 R10, [R1+0x3d08] ;  /* 0x003d0800010a7983 */ /* 0x000ea80000100a00 */
[----:B------:R-:W3:Y:S04]  /*2f960*/  LDL.128 R16, [R1+0x1ab0] ;  /* 0x001ab00001107983 */ /* 0x000ee80000100c00 */
[----:B------:R-:W4:Y:S04]  /*2f970*/  LDL.LU.64 R34, [R1+0x3e68] ;  /* 0x003e680001227983 */ /* 0x000f280000300a00 */
[----:B------:R-:W4:Y:S01]  /*2f980*/  LDL.64 R28, [R1+0x3f90] ;  /* 0x003f9000011c7983 */ /* 0x000f220000100a00 */
[----:B0-----:R-:W0:Y:S01]  /*2f990*/  MUFU.RCP64H R9, R205 ;  /* 0x000000cd00097308 */ /* 0x001e220000001800 */
[----:B------:R-:W-:Y:S01]  /*2f9a0*/  IMAD.MOV.U32 R8, RZ, RZ, 0x1 ;  /* 0x00000001ff087424 */ /* 0x000fe200078e00ff */
[----:B------:R-:W-:Y:S01]  /*2f9b0*/  BSSY.RECONVERGENT B3, `(.L_x_475) ;  /* 0x0000021000037945 */ /* 0x000fe20003800200 */
[----:B--2---:R-:W-:-:S02]  /*2f9c0*/  IMAD.MOV.U32 R30, RZ, RZ, R10 ;  /* 0x000000ffff1e7224 */ /* 0x004fc400078e000a */
[----:B------:R-:W-:Y:S02]  /*2f9d0*/  IMAD.MOV.U32 R31, RZ, RZ, R11 ;  /* 0x000000ffff1f7224 */ /* 0x000fe400078e000b */
[----:B0-----:R-:W-:-:S08]  /*2f9e0*/  DFMA R10, -R204, R8, 1 ;  /* 0x3ff00000cc0a742b */ /* 0x001fd00000000108 */
[----:B------:R-:W-:-:S08]  /*2f9f0*/  DFMA R10, R10, R10, R10 ;  /* 0x0000000a0a0a722b */ /* 0x000fd0000000000a */
[----:B------:R-:W-:-:S08]  /*2fa00*/  DFMA R8, R8, R10, R8 ;  /* 0x0000000a0808722b */ /* 0x000fd00000000008 */
[----:B------:R-:W-:-:S08]  /*2fa10*/  DFMA R10, -R204, R8, 1 ;  /* 0x3ff00000cc0a742b */ /* 0x000fd00000000108 */
[----:B------:R-:W-:Y:S01]  /*2fa20*/  DFMA R8, R8, R10, R8 ;  /* 0x0000000a0808722b */ /* 0x000fe20000000008 */
[----:B---3--:R-:W-:-:S07]  /*2fa30*/  MOV R32, R16 ;  /* 0x0000001000207202 */ /* 0x008fce0000000f00 */
[----:B------:R-:W-:Y:S01]  /*2fa40*/  DMUL R10, R8, -R4 ;  /* 0x80000004080a7228 */ /* 0x000fe20000000000 */
[----:B------:R-:W-:Y:S01]  /*2fa50*/  IMAD.MOV.U32 R33, RZ, RZ, R17 ;  /* 0x000000ffff217224 */ /* 0x000fe200078e0011 */
[----:B------:R0:W-:Y:S06]  /*2fa60*/  STL.128 [R1+0x36e0], R16 ;  /* 0x0036e01001007387 */ /* 0x0001ec0000100c00 */
[--C-:B0-----:R-:W-:Y:S02]  /*2fa70*/  DFMA R16, -R204, R10, -R4.reuse ;  /* 0x0000000acc10722b */ /* 0x101fe40000000904 */
[----:B------:R-:W-:-:S06]  /*2fa80*/  DADD R4, -RZ, -R4 ;  /* 0x00000000ff047229 */ /* 0x000fcc0000000904 */
[----:B------:R-:W-:Y:S02]  /*2fa90*/  DFMA R36, R8, R16, R10 ;  /* 0x000000100824722b */ /* 0x000fe4000000000a */
[----:B------:R-:W-:-:S05]  /*2faa0*/  DFMA R8, R18, R30, R12 ;  /* 0x0000001e1208722b */ /* 0x000fca000000000c */
[----:B------:R0:W-:Y:S03]  /*2fab0*/  STL.64 [R1+0x3d58], R36 ;  /* 0x003d582401007387 */ /* 0x0001e60000100a00 */
[----:B------:R-:W-:Y:S01]  /*2fac0*/  FFMA R0, RZ, R205, R37 ;  /* 0x000000cdff007223 */ /* 0x000fe20000000025 */
[----:B------:R0:W-:Y:S01]  /*2fad0*/  STL.64 [R1+0x3670], R8 ;  /* 0x0036700801007387 */ /* 0x0001e20000100a00 */
[----:B------:R-:W-:-:S03]  /*2fae0*/  FSETP.GEU.AND P2, PT, |R5|, 6.5827683646048100446e-37, PT ;  /* 0x036000000500780b */ /* 0x000fc60003f4e200 */
[----:B------:R-:W-:Y:S01]  /*2faf0*/  FSETP.GT.AND P1, PT, |R0|, 1.469367938527859385e-39, PT ;  /* 0x001000000000780b */ /* 0x000fe20003f24200 */
[-C--:B----4-:R-:W-:Y:S02]  /*2fb00*/  DFMA R28, R28, R30.reuse, R34 ;  /* 0x0000001e1c1c722b */ /* 0x090fe40000000022 */
[----:B------:R-:W-:-:S10]  /*2fb10*/  DFMA R16, R32, R30, R22 ;  /* 0x0000001e2010722b */ /* 0x000fd40000000016 */
        /* <DEDUP_REMOVED lines=10> */
.L_x_476:
[----:B------:R-:W-:Y:S05]  /*2fbc0*/  BSYNC.RECONVERGENT B3 ;  /* 0x0000000000037941 */ /* 0x000fea0003800200 */
.L_x_475:
[----:B------:R-:W2:Y:S04]  /*2fbd0*/  LDL.64 R8, [R1+0x3d58] ;  /* 0x003d580001087983 */ /* 0x000ea80000100a00 */
[----:B------:R-:W3:Y:S04]  /*2fbe0*/  LDL.64 R22, [R1+0x3640] ;  /* 0x0036400001167983 */ /* 0x000ee80000100a00 */
[----:B------:R-:W4:Y:S01]  /*2fbf0*/  LDL.64 R12, [R1+0x3648] ;  /* 0x00364800010c7983 */ /* 0x000f220000100a00 */
[----:B0-----:R-:W0:Y:S01]  /*2fc00*/  MUFU.RCP64H R5, R235 ;  /* 0x000000eb00057308 */ /* 0x001e220000001800 */
[----:B------:R-:W-:Y:S01]  /*2fc10*/  IMAD.MOV.U32 R4, RZ, RZ, 0x1 ;  /* 0x00000001ff047424 */ /* 0x000fe200078e00ff */
[----:B------:R-:W-:Y:S01]  /*2fc20*/  BSSY.RECONVERGENT B3, `(.L_x_477) ;  /* 0x000001c000037945 */ /* 0x000fe20003800200 */
[----:B--2---:R-:W-:Y:S01]  /*2fc30*/  MOV R18, R8 ;  /* 0x0000000800127202 */ /* 0x004fe20000000f00 */
[----:B------:R-:W-:-:S03]  /*2fc40*/  IMAD.MOV.U32 R19, RZ, RZ, R9 ;  /* 0x000000ffff137224 */ /* 0x000fc600078e0009 */
        /* <DEDUP_REMOVED lines=25> */
.L_x_478:
[----:B------:R-:W-:Y:S05]  /*2fde0*/  BSYNC.RECONVERGENT B3 ;  /* 0x0000000000037941 */ /* 0x000fea0003800200 */
.L_x_477:
[----:B------:R-:W2:Y:S04]  /*2fdf0*/  LDL.64 R6, [R1+0x3b58] ;  /* 0x003b580001067983 */ /* 0x000ea80000100a00 */
[----:B------:R-:W3:Y:S04]  /*2fe00*/  LDL.64 R8, [R1+0x3fc8] ;  /* 0x003fc80001087983 */ /* 0x000ee80000100a00 */
[----:B------:R-:W4:Y:S04]  /*2fe10*/  LDL.64 R32, [R1+0x3808] ;  /* 0x0038080001207983 */ /* 0x000f280000100a00 */
[----:B------:R-:W5:Y:S04]  /*2fe20*/  LDL.64 R22, [R1+0x37f0] ;  /* 0x0037f00001167983 */ /* 0x000f680000100a00 */
[----:B------:R-:W5:Y:S04]  /*2fe30*/  LDL.64 R24, [R1+0x3800] ;  /* 0x0038000001187983 */ /* 0x000f680000100a00 */
[----:B------:R-:W5:Y:S01]  /*2fe40*/  LDL.64 R18, [R1+0x37f8] ;  /* 0x0037f80001127983 */ /* 0x000f620000100a00 */
        /* <DEDUP_REMOVED lines=9> */
[----:B------:R-:W-:Y:S02]  /*2fee0*/  DFMA R4, R4, R6, R4 ;  /* 0x000000060404722b */ /* 0x000fe40000000004 */
[----:B---3--:R-:W-:-:S08]  /*2fef0*/  DFMA R6, R8, R30, R144 ;  /* 0x0000001e0806722b */ /* 0x008fd00000000090 */
[----:B------:R-:W-:-:S08]  /*2ff00*/  DMUL R8, R6, -R4 ;  /* 0x8000000406087228 */ /* 0x000fd00000000000 */
[--C-:B------:R-:W-:Y:S02]  /*2ff10*/  DFMA R10, -R140, R8, -R6.reuse ;  /* 0x000000088c0a722b */ /* 0x100fe40000000906 */
[----:B------:R-:W-:-:S06]  /*2ff20*/  DADD R6, -RZ, -R6 ;  /* 0x00000000ff067229 */ /* 0x000fcc0000000906 */
[----:B------:R-:W-:Y:S02]  /*2ff30*/  DFMA R34, R4, R10, R8 ;  /* 0x0000000a0422722b */ /* 0x000fe40000000008 */
[-C--:B----4-:R-:W-:Y:S02]  /*2ff40*/  DFMA R8, R32, R30.reuse, R16 ;  /* 0x0000001e2008722b */ /* 0x090fe40000000010 */
[----:B-----5:R-:W-:-:S03]  /*2ff50*/  DFMA R4, R22, R30, R14 ;  /* 0x0000001e1604722b */ /* 0x020fc6000000000e */
[----:B------:R0:W-:Y:S03]  /*2ff60*/  STL.64 [R1+0x3c80], R34 ;  /* 0x003c802201007387 */ /* 0x0001e60000100a00 */
[----:B------:R-:W-:Y:S01]  /*2ff70*/  FFMA R0, RZ, R141, R35 ;  /* 0x0000008dff007223 */ /* 0x000fe20000000023 */
[----:B------:R0:W-:Y:S04]  /*2ff80*/  STL.64 [R1+0x3668], R8 ;  /* 0x0036680801007387 */ /* 0x0001e80000100a00 */
[----:B------:R0:W-:Y:S01]  /*2ff90*/  STL.64 [R1+0x3678], R4 ;  /* 0x0036780401007387 */ /* 0x0001e20000100a00 */
[----:B------:R-:W-:Y:S02]  /*2ffa0*/  FSETP.GT.AND P1, PT, |R0|, 1.469367938527859385e-39, PT ;  /* 0x001000000000780b */ /* 0x000fe40003f24200 */
[----:B------:R-:W-:Y:S01]  /*2ffb0*/  FSETP.GEU.AND P2, PT, |R7|, 6.5827683646048100446e-37, PT ;  /* 0x036000000700780b */ /* 0x000fe20003f4e200 */
[----:B------:R-:W-:-:S02]  /*2ffc0*/  DFMA R24, R24, R30, R20 ;  /* 0x0000001e1818722b */ /* 0x000fc40000000014 */
        /* <DEDUP_REMOVED lines=11> */
.L_x_480:
[----:B------:R-:W-:Y:S05]  /*30080*/  BSYNC.RECONVERGENT B3 ;  /* 0x0000000000037941 */ /* 0x000fea0003800200 */
.L_x_479:
[----:B------:R-:W2:Y:S04]  /*30090*/  LDL.64 R30, [R1+0x3178] ;  /* 0x00317800011e7983 */ /* 0x000ea80000100a00 */
[----:B------:R-:W3:Y:S04]  /*300a0*/  LDL.64 R6, [R1+0x3c80] ;  /* 0x003c800001067983 */ /* 0x000ee80000100a00 */
        /* <DEDUP_REMOVED lines=9> */
[----:B------:R1:W5:Y:S04]  /*30140*/  LDL.128 R20, [R1+0x1de0] ;  /* 0x001de00001147983 */ /* 0x0003680000100c00 */
[----:B------:R1:W5:Y:S01]  /*30150*/  LDL.128 R12, [R1+0x1df0] ;  /* 0x001df000010c7983 */ /* 0x0003620000100c00 */
        /* <DEDUP_REMOVED lines=10> */
[----:B----4-:R-:W-:-:S08]  /*30200*/  DMUL R6, R4, -R8 ;  /* 0x8000000804067228 */ /* 0x010fd00000000000 */
[----:B------:R-:W-:-:S08]  /*30210*/  DFMA R16, -R30, R6, -R8 ;  /* 0x000000061e10722b */ /* 0x000fd00000000908 */
[----:B------:R-:W-:Y:S02]  /*30220*/  DFMA R32, R4, R16, R6 ;  /* 0x000000100420722b */ /* 0x000fe40000000006 */
[----:B------:R-:W-:Y:S02]  /*30230*/  DADD R4, -RZ, -R56 ;  /* 0x00000000ff047229 */ /* 0x000fe40000000938 */
[----:B------:R-:W-:-:S07]  /*30240*/  DADD R6, -RZ, -R54 ;  /* 0x00000000ff067229 */ /* 0x000fce0000000936 */
[----:B------:R0:W-:Y:S01]  /*30250*/  STL.128 [R1+0x1d60], R4 ;  /* 0x001d600401007387 */ /* 0x0001e20000100c00 */
[----:B------:R-:W-:Y:S02]  /*30260*/  DADD R54, -RZ, -R36 ;  /* 0x00000000ff367229 */ /* 0x000fe40000000924 */
[----:B------:R-:W-:Y:S01]  /*30270*/  DFMA R16, R50, R34, R18 ;  /* 0x000000223210722b */ /* 0x000fe20000000012 */
[----:B0-----:R-:W-:Y:S01]  /*30280*/  MOV R4, R52 ;  /* 0x0000003400047202 */ /* 0x001fe20000000f00 */
[----:B------:R-:W-:-:S06]  /*30290*/  IMAD.MOV.U32 R5, RZ, RZ, R53 ;  /* 0x000000ffff057224 */ /* 0x000fcc00078e0035 */
[-C--:B------:R-:W-:Y:S02]  /*302a0*/  DFMA R4, R4, R34.reuse, R28 ;  /* 0x000000220404722b */ /* 0x080fe4000000001c */
[----:B------:R-:W-:Y:S02]  /*302b0*/  DADD R144, -RZ, -R34 ;  /* 0x00000000ff907229 */ /* 0x000fe40000000922 */
[-C--:B------:R-:W-:Y:S02]  /*302c0*/  DFMA R36, R142, R34.reuse, R24 ;  /* 0x000000228e24722b */ /* 0x080fe40000000018 */
[----:B------:R-:W-:Y:S01]  /*302d0*/  DFMA R18, R48, R34, R26 ;  /* 0x000000223012722b */ /* 0x000fe2000000001a */
[----:B------:R-:W-:Y:S04]  /*302e0*/  STL.64 [R1+0x3d00], R4 ;  /* 0x003d000401007387 */ /* 0x000fe80000100a00 */
[----:B------:R0:W-:Y:S01]  /*302f0*/  STL.64 [R1+0x1db8], R4 ;  /* 0x001db80401007387 */ /* 0x0001e20000100a00 */
[----:B------:R-:W-:-:S03]  /*30300*/  FFMA R0, RZ, R31, R33 ;  /* 0x0000001fff007223 */ /* 0x000fc60000000021 */
[----:B------:R1:W-:Y:S01]  /*30310*/  STL.64 [R1+0x3c78], R32 ;  /* 0x003c782001007387 */ /* 0x0003e20000100a00 */
[----:B0-----:R-:W-:-:S03]  /*30320*/  DADD R4, -RZ, -R8 ;  /* 0x00000000ff047229 */ /* 0x001fc60000000908 */
[----:B------:R1:W-:Y:S04]  /*30330*/  STL.128 [R1+0x1d50], R52 ;  /* 0x001d503401007387 */ /* 0x0003e80000100c00 */
[----:B------:R1:W-:Y:S04]  /*30340*/  STL.128 [R1+0x1d70], R144 ;  /* 0x001d709001007387 */ /* 0x0003e80000100c00 */
[----:B------:R1:W-:Y:S04]  /*30350*/  STL.64 [R1+0x3660], R36 ;  /* 0x0036602401007387 */ /* 0x0003e80000100a00 */
[----:B------:R1:W-:Y:S04]  /*30360*/  STL.128 [R1+0x1d90], R44 ;  /* 0x001d902c01007387 */ /* 0x0003e80000100c00 */
[----:B------:R1:W-:Y:S04]  /*30370*/  STL.64 [R1+0x3650], R16 ;  /* 0x0036501001007387 */ /* 0x0003e80000100a00 */
[----:B------:R1:W-:Y:S04]  /*30380*/  STL.128 [R1+0x1d80], R36 ;  /* 0x001d802401007387 */ /* 0x0003e80000100c00 */
[----:B------:R1:W-:Y:S04]  /*30390*/  STL.64 [R1+0x3658], R18 ;  /* 0x0036581201007387 */ /* 0x0003e80000100a00 */
[----:B------:R1:W-:Y:S01]  /*303a0*/  STL.128 [R1+0x1da0], R16 ;  /* 0x001da01001007387 */ /* 0x0003e20000100c00 */
[----:B------:R-:W-:-:S02]  /*303b0*/  FSETP.GT.AND P1, PT, |R0|, 1.469367938527859385e-39, PT ;  /* 0x001000000000780b */ /* 0x000fc40003f24200 */
[----:B------:R-:W-:-:S13]  /*303c0*/  FSETP.GEU.AND P2, PT, |R5|, 6.5827683646048100446e-37, PT ;  /* 0x036000000500780b */ /* 0x000fda0003f4e200 */
[----:B-1----:R-:W-:Y:S05]  /*303d0*/  @P1 BRA P2, `(.L_x_482) ;  /* 0x0000000000241947 */ /* 0x002fea0001000000 */
        /* <DEDUP_REMOVED lines=9> */
.L_x_482:
[----:B------:R-:W-:Y:S05]  /*30470*/  BSYNC.RECONVERGENT B3 ;  /* 0x0000000000037941 */ /* 0x000fea0003800200 */
.L_x_481:
[----:B------:R-:W2:Y:S04]  /*30480*/  LDL.64 R6, [R1+0x3c78] ;  /* 0x003c780001067983 */ /* 0x000ea80000100a00 */
[----:B------:R-:W3:Y:S04]  /*30490*/  LDL.64 R8, [R1+0x3820] ;  /* 0x0038200001087983 */ /* 0x000ee80000100a00 */
[----:B------:R-:W4:Y:S04]  /*304a0*/  LDL.64 R26, [R1+0x3828] ;  /* 0x00382800011a7983 */ /* 0x000f280000100a00 */
[----:B------:R-:W4:Y:S04]  /*304b0*/  LDL.64 R24, [R1+0x3710] ;  /* 0x0037100001187983 */ /* 0x000f280000100a00 */
[----:B------:R-:W4:Y:S01]  /*304c0*/  LDL.64 R16, [R1+0x3718] ;  /* 0x0037180001107983 */ /* 0x000f220000100a00 */
[----:B0-----:R-:W0:Y:S01]  /*304d0*/  MUFU.RCP64H R5, R141 ;  /* 0x0000008d00057308 */ /* 0x001e220000001800 */
[----:B------:R-:W-:Y:S01]  /*304e0*/  IMAD.MOV.U32 R4, RZ, RZ, 0x1 ;  /* 0x00000001ff047424 */ /* 0x000fe200078e00ff */
[----:B------:R-:W-:Y:S01]  /*304f0*/  BSSY.RECONVERGENT B3, `(.L_x_483) ;  /* 0x000001e000037945 */ /* 0x000fe20003800200 */
[----:B--2---:R-:W-:Y:S01]  /*30500*/  IMAD.MOV.U32 R18, RZ, RZ, R6 ;  /* 0x000000ffff127224 */ /* 0x004fe200078e0006 */
[----:B------:R-:W-:-:S03]  /*30510*/  MOV R19, R7 ;  /* 0x0000000700137202 */ /* 0x000fc60000000f00 */
        /* <DEDUP_REMOVED lines=9> */
[----:B------:R-:W-:-:S04]  /*305b0*/  DFMA R28, R4, R10, R8 ;  /* 0x0000000a041c722b */ /* 0x000fc80000000008 */
[----:B------:R-:W-:-:S06]  /*305c0*/  FSETP.GEU.AND P2, PT, |R7|, 6.5827683646048100446e-37, PT ;  /* 0x036000000700780b */ /* 0x000fcc0003f4e200 */
[----:B------:R-:W-:-:S05]  /*305d0*/  FFMA R0, RZ, R141, R29 ;  /* 0x0000008dff007223 */ /* 0x000fca000000001d */
[----:B------:R-:W-:Y:S01]  /*305e0*/  FSETP.GT.AND P1, PT, |R0|, 1.469367938527859385e-39, PT ;  /* 0x001000000000780b */ /* 0x000fe20003f24200 */
[----:B------:R0:W-:Y:S01]  /*305f0*/  STL.64 [R1+0x3c50], R28 ;  /* 0x003c501c01007387 */ /* 0x0001e20000100a00 */
[-C--:B----45:R-:W-:Y:S02]  /*30600*/  DFMA R22, R24, R18.reuse, R22 ;  /* 0x000000121816722b */ /* 0x0b0fe40000000016 */
[-C--:B------:R-:W-:Y:S02]  /*30610*/  DFMA R30, R16, R18.reuse, R12 ;  /* 0x00000012101e722b */ /* 0x080fe4000000000c */
[----:B0-----:R-:W-:-:S07]  /*30620*/  DFMA R28, R26, R18, R40 ;  /* 0x000000121a1c722b */ /* 0x001fce0000000028 */
[----:B------:R-:W-:Y:S05]  /*30630*/  @P1 BRA P2, `(.L_x_484) ;  /* 0x0000000000241947 */ /* 0x000fea0001000000 */
        /* <DEDUP_REMOVED lines=9> */
.L_x_484:
[----:B------:R-:W-:Y:S05]  /*306d0*/  BSYNC.RECONVERGENT B3 ;  /* 0x0000000000037941 */ /* 0x000fea0003800200 */
.L_x_483:
[----:B------:R-:W2:Y:S04]  /*306e0*/  LDL.64 R6, [R1+0x3c50] ;  /* 0x003c500001067983 */ /* 0x000ea80000100a00 */
[----:B------:R-:W3:Y:S04]  /*306f0*/  LDL.64 R44, [R1+0x3c78] ;  /* 0x003c7800012c7983 */ /* 0x000ee80000100a00 */
[----:B------:R-:W4:Y:S04]  /*30700*/  LDL.64 R40, [R1+0x3c40] ;  /* 0x003c400001287983 */ /* 0x000f280000100a00 */
[----:B------:R-:W4:Y:S04]  /*30710*/  LDL.64 R38, [R1+0x3a08] ;  /* 0x003a080001267983 */ /* 0x000f280000100a00 */
[----:B------:R-:W4:Y:S04]  /*30720*/  LDL.64 R32, [R1+0x3bc0] ;  /* 0x003bc00001207983 */ /* 0x000f280000100a00 */
[----:B------:R-:W4:Y:S04]  /*30730*/  LDL.64 R138, [R1+0x3db8] ;  /* 0x003db800018a7983 */ /* 0x000f280000100a00 */
[----:B------:R1:W5:Y:S04]  /*30740*/  LDL.128 R16, [R1+0x1e00] ;  /* 0x001e000001107983 */ /* 0x0003680000100c00 */
[----:B------:R1:W5:Y:S04]  /*30750*/  LDL.128 R8, [R1+0x1e20] ;  /* 0x001e200001087983 */ /* 0x0003680000100c00 */
[----:B------:R1:W5:Y:S01]  /*30760*/  LDL.128 R24, [R1+0x1e30] ;  /* 0x001e300001187983 */ /* 0x0003620000100c00 */
        /* <DEDUP_REMOVED lines=14> */
[----:B------:R-:W-:Y:S02]  /*30850*/  DADD R6, -RZ, -R34 ;  /* 0x00000000ff067229 */ /* 0x000fe40000000922 */
[-C--:B------:R-:W-:Y:S02]  /*30860*/  DFMA R136, R142, R34.reuse, R28 ;  /* 0x000000228e88722b */ /* 0x080fe4000000001c */
[-C--:B----4-:R-:W-:Y:S02]  /*30870*/  DFMA R44, R40, R34.reuse, R20 ;  /* 0x00000022282c722b */ /* 0x090fe40000000014 */
[----:B------:R-:W-:Y:S01]  /*30880*/  DFMA R46, R38, R34, R22 ;  /* 0x00000022262e722b */ /* 0x000fe20000000016 */
[----:B------:R0:W-:Y:S01]  /*30890*/  STL.128 [R1+0x1dc0], R4 ;  /* 0x001dc00401007387 */ /* 0x0001e20000100c00 */
[----:B------:R-:W-:-:S03]  /*308a0*/  FFMA R0, RZ, R235, R37 ;  /* 0x000000ebff007223 */ /* 0x000fc60000000025 */
[----:B------:R1:W-:Y:S04]  /*308b0*/  STL.64 [R1+0x3b50], R36 ;  /* 0x003b502401007387 */ /* 0x0003e80000100a00 */
[----:B------:R1:W-:Y:S01]  /*308c0*/  STL.128 [R1+0x1dd0], R136 ;  /* 0x001dd08801007387 */ /* 0x0003e20000100c00 */
[----:B0-----:R-:W-:Y:S02]  /*308d0*/  DFMA R6, R32, R34, R30 ;  /* 0x000000222006722b */ /* 0x001fe4000000001e */
[----:B------:R-:W-:Y:S01]  /*308e0*/  DADD R4, -RZ, -R14 ;  /* 0x00000000ff047229 */ /* 0x000fe2000000090e */
[----:B------:R1:W-:Y:S04]  /*308f0*/  STL.128 [R1+0x3560], R44 ;  /* 0x0035602c01007387 */ /* 0x0003e80000100c00 */
[----:B------:R1:W-:Y:S04]  /*30900*/  STL.128 [R1+0x1de0], R44 ;  /* 0x001de02c01007387 */ /* 0x0003e80000100c00 */
[----:B------:R1:W-:Y:S01]  /*30910*/  STL.64 [R1+0x3c60], R6 ;  /* 0x003c600601007387 */ /* 0x0003e20000100a00 */
        /* <DEDUP_REMOVED lines=12> */
.L_x_486:
[----:B------:R-:W-:Y:S05]  /*309e0*/  BSYNC.RECONVERGENT B3 ;  /* 0x0000000000037941 */ /* 0x000fea0003800200 */
.L_x_485:
[----:B------:R-:W2:Y:S04]  /*309f0*/  LDL.64 R6, [R1+0x3b50] ;  /* 0x003b500001067983 */ /* 0x000ea80000100a00 */
[----:B------:R-:W3:Y:S04]  /*30a00*/  LDL.64 R12, [R1+0x3fc8] ;  /* 0x003fc800010c7983 */ /* 0x000ee80000100a00 */
[----:B------:R-:W4:Y:S04]  /*30a10*/  LDL.64 R32, [R1+0x3800] ;  /* 0x0038000001207983 */ /* 0x000f280000100a00 */
        /* <DEDUP_REMOVED lines=13> */
[----:B---3-5:R-:W-:-:S08]  /*30af0*/  DFMA R6, R12, R22, R16 ;  /* 0x000000160c06722b */ /* 0x028fd00000000010 */
        /* <DEDUP_REMOVED lines=8> */
[-C--:B----4-:R-:W-:Y:S02]  /*30b80*/  DFMA R12, R32, R22.reuse, R18 ;  /* 0x00000016200c722b */ /* 0x090fe40000000012 */
[-C--:B------:R-:W-:Y:S02]  /*30b90*/  DFMA R72, R30, R22.reuse, R8 ;  /* 0x000000161e48722b */ /* 0x080fe40000000008 */
[-C--:B------:R-:W-:Y:S02]  /*30ba0*/  DFMA R14, R28, R22.reuse, R10 ;  /* 0x000000161c0e722b */ /* 0x080fe4000000000a */
[----:B------:R-:W-:-:S06]  /*30bb0*/  DFMA R132, R20, R22, R42 ;  /* 0x000000161484722b */ /* 0x000fcc000000002a */
        /* <DEDUP_REMOVED lines=10> */
.L_x_488:
[----:B------:R-:W-:Y:S05]  /*30c60*/  BSYNC.RECONVERGENT B3 ;  /* 0x0000000000037941 */ /* 0x000fea0003800200 */
.L_x_487:
[----:B------:R-:W2:Y:S04]  /*30c70*/  LDL.64 R6, [R1+0x3c28] ;  /* 0x003c280001067983 */ /* 0x000ea80000100a00 */
[----:B------:R-:W3:Y:S04]  /*30c80*/  LDL.64 R22, [R1+0x3a08] ;  /* 0x003a080001167983 */ /* 0x000ee80000100a00 */
[----:B------:R-:W4:Y:S04]  /*30c90*/  LDL.64 R20, [R1+0x3bc0] ;  /* 0x003bc00001147983 */ /* 0x000f280000100a00 */
[----:B------:R-:W5:Y:S01]  /*30ca0*/  LDL.64 R16, [R1+0x3c40] ;  /* 0x003c400001107983 */ /* 0x000f620000100a00 */
        /* <DEDUP_REMOVED lines=20> */
[-C--:B----4-:R-:W-:Y:S02]  /*30df0*/  DFMA R68, R20, R18.reuse, R26 ;  /* 0x000000121444722b */ /* 0x090fe4000000001a */
[----:B-----5:R-:W-:-:S08]  /*30e00*/  DFMA R54, R16, R18, R14 ;  /* 0x000000121036722b */ /* 0x020fd0000000000e */
        /* <DEDUP_REMOVED lines=10> */
.L_x_490:
[----:B------:R-:W-:Y:S05]  /*30eb0*/  BSYNC.RECONVERGENT B3 ;  /* 0x0000000000037941 */ /* 0x000fea0003800200 */
.L_x_489:
[----:B------:R-:W2:Y:S04]  /*30ec0*/  LDL.64 R84, [R1+0x3110] ;  /* 0x0031100001547983 */ /* 0x000ea80000100a00 */
[----:B------:R-:W3:Y:S04]  /*30ed0*/  LDL.128 R20, [R1+0x1e40] ;  /* 0x001e400001147983 */ /* 0x000ee80000100c00 */
        /* <DEDUP_REMOVED lines=8> */
[----:B------:R1:W5:Y:S04]  /*30f60*/  LDL.128 R16, [R1+0x1e50] ;  /* 0x001e500001107983 */ /* 0x0003680000100c00 */
[----:B------:R1:W5:Y:S04]  /*30f70*/  LDL.128 R12, [R1+0x1e60] ;  /* 0x001e6000010c7983 */ /* 0x0003680000100c00 */
[----:B------:R1:W5:Y:S04]  /*30f80*/  LDL.128 R8, [R1+0x1e70] ;  /* 0x001e700001087983 */ /* 0x0003680000100c00 */
[----:B0-----:R1:W5:Y:S04]  /*30f90*/  LDL.128 R4, [R1+0x1e80] ;  /* 0x001e800001047983 */ /* 0x0013680000100c00 */
[----:B------:R1:W5:Y:S04]  /*30fa0*/  LDL.128 R36, [R1+0x1e90] ;  /* 0x001e900001247983 */ /* 0x0003680000100c00 */
[----:B------:R1:W5:Y:S04]  /*30fb0*/  LDL.128 R32, [R1+0x1ea0] ;  /* 0x001ea00001207983 */ /* 0x0003680000100c00 */
[----:B------:R1:W5:Y:S04]  /*30fc0*/  LDL.128 R40, [R1+0x1eb0] ;  /* 0x001eb00001287983 */ /* 0x0003680000100c00 */
[----:B------:R1:W5:Y:S04]  /*30fd0*/  LDL.128 R28, [R1+0x1ec0] ;  /* 0x001ec000011c7983 */ /* 0x0003680000100c00 */
[----:B------:R1:W5:Y:S04]  /*30fe0*/  LDL.128 R60, [R1+0x1ed0] ;  /* 0x001ed000013c7983 */ /* 0x0003680000100c00 */
[----:B------:R1:W5:Y:S04]  /*30ff0*/  LDL.128 R56, [R1+0x1ee0] ;  /* 0x001ee00001387983 */ /* 0x0003680000100c00 */
[----:B------:R1:W5:Y:S04]  /*31000*/  LDL.128 R48, [R1+0x1f00] ;  /* 0x001f000001307983 */ /* 0x0003680000100c00 */
[----:B------:R1:W5:Y:S04]  /*31010*/  LDL.128 R64, [R1+0x1f10] ;  /* 0x001f100001407983 */ /* 0x0003680000100c00 */
[----:B------:R1:W5:Y:S01]  /*31020*/  LDL.128 R44, [R1+0x1f20] ;  /* 0x001f2000012c7983 */ /* 0x0003620000100c00 */
[----:B------:R-:W-:Y:S01]  /*31030*/  IMAD.MOV.U32 R24, RZ, RZ, 0x1 ;  /* 0x00000001ff187424 */ /* 0x000fe200078e00ff */
[----:B------:R-:W-:Y:S01]  /*31040*/  BSSY.RECONVERGENT B3, `(.L_x_491) ;  /* 0x000002b000037945 */ /* 0x000fe20003800200 */
[----:B--2---:R-:W0:Y:S04]  /*31050*/  MUFU.RCP64H R25, R85 ;  /* 0x0000005500197308 */ /* 0x004e280000001800 */
[----:B0-----:R-:W-:-:S08]  /*31060*/  DFMA R26, -R84, R24, 1 ;  /* 0x3ff00000541a742b */ /* 0x001fd00000000118 */
[----:B------:R-:W-:-:S08]  /*31070*/  DFMA R26, R26, R26, R26 ;  /* 0x0000001a1a1a722b */ /* 0x000fd0000000001a */
[----:B------:R-:W-:-:S08]  /*31080*/  DFMA R24, R24, R26, R24 ;  /* 0x0000001a1818722b */ /* 0x000fd00000000018 */
[----:B------:R-:W-:-:S08]  /*31090*/  DFMA R26, -R84, R24, 1 ;  /* 0x3ff00000541a742b */ /* 0x000fd00000000118 */
[----:B------:R-:W-:-:S08]  /*310a0*/  DFMA R24, R24, R26, R24 ;  /* 0x0000001a1818722b */ /* 0x000fd00000000018 */
[----:B---3--:R-:W-:-:S08]  /*310b0*/  DMUL R26, R24, -R20 ;  /* 0x80000014181a7228 */ /* 0x008fd00000000000 */
[----:B------:R-:W-:-:S08]  /*310c0*/  DFMA R52, -R84, R26, -R20 ;  /* 0x0000001a5434722b */ /* 0x000fd00000000914 */
[----:B------:R-:W-:Y:S02]  /*310d0*/  DFMA R86, R24, R52, R26 ;  /* 0x000000341856722b */ /* 0x000fe4000000001a */
[----:B----4-:R-:W-:Y:S02]  /*310e0*/  DADD R24, -RZ, -R120 ;  /* 0x00000000ff187229 */ /* 0x010fe40000000978 */
[----:B------:R-:W-:Y:S02]  /*310f0*/  DADD R26, -RZ, -R96 ;  /* 0x00000000ff1a7229 */ /* 0x000fe40000000960 */
[----:B------:R-:W-:-:S05]  /*31100*/  DADD R118, -RZ, -R118 ;  /* 0x00000000ff767229 */ /* 0x000fca0000000976 */
[----:B------:R0:W-:Y:S01]  /*31110*/  STL.128 [R1+0x1e00], R24 ;  /* 0x001e001801007387 */ /* 0x0001e20000100c00 */
[----:B------:R-:W-:-:S03]  /*31120*/  DADD R20, -RZ, -R20 ;  /* 0x00000000ff147229 */ /* 0x000fc60000000914 */
[----:B------:R2:W-:Y:S01]  /*31130*/  STL.128 [R1+0x1df0], R116 ;  /* 0x001df07401007387 */ /* 0x0005e20000100c00 */
[----:B0-----:R-:W-:Y:S01]  /*31140*/  MOV R26, R116 ;  /* 0x00000074001a7202 */ /* 0x001fe20000000f00 */
[----:B------:R-:W-:Y:S01]  /*31150*/  IMAD.MOV.U32 R27, RZ, RZ, R117 ;  /* 0x000000ffff1b7224 */ /* 0x000fe200078e0075 */
[-C--:B------:R-:W-:Y:S02]  /*31160*/  DFMA R24, R102, R96.reuse, R70 ;  /* 0x000000606618722b */ /* 0x080fe40000000046 */
[-C--:B--2---:R-:W-:Y:S02]  /*31170*/  DFMA R116, R110, R96.reuse, R72 ;  /* 0x000000606e74722b */ /* 0x084fe40000000048 */
[-C--:B------:R-:W-:Y:S02]  /*31180*/  DFMA R118, R106, R96.reuse, R54 ;  /* 0x000000606a76722b */ /* 0x080fe40000000036 */
[----:B------:R-:W-:Y:S01]  /*31190*/  DFMA R26, R26, R96, R68 ;  /* 0x000000601a1a722b */ /* 0x000fe20000000044 */
[----:B------:R1:W-:Y:S01]  /*311a0*/  STL.64 [R1+0x3da0], R86 ;  /* 0x003da05601007387 */ /* 0x0003e20000100a00 */
[----:B------:R-:W-:-:S03]  /*311b0*/  FFMA R0, RZ, R85, R87 ;  /* 0x00000055ff007223 */ /* 0x000fc60000000057 */
[----:B------:R1:W-:Y:S04]  /*311c0*/  STL.64 [R1+0x3610], R116 ;  /* 0x0036107401007387 */ /* 0x0003e80000100a00 */
        /* <DEDUP_REMOVED lines=18> */
.L_x_492:
[----:B------:R-:W-:Y:S05]  /*312f0*/  BSYNC.RECONVERGENT B3 ;  /* 0x0000000000037941 */ /* 0x000fea0003800200 */
.L_x_491:
        /* <DEDUP_REMOVED lines=30> */
.L_x_494:
[----:B------:R-:W-:Y:S05]  /*314e0*/  BSYNC.RECONVERGENT B3 ;  /* 0x0000000000037941 */ /* 0x000fea0003800200 */
.L_x_493:
        /* <DEDUP_REMOVED lines=30> */
.L_x_496:
[----:B------:R-:W-:Y:S05]  /*316d0*/  BSYNC.RECONVERGENT B3 ;  /* 0x0000000000037941 */ /* 0x000fea0003800200 */
.L_x_495:
        /* <DEDUP_REMOVED lines=29> */
.L_x_498:
[----:B------:R-:W-:Y:S05]  /*318b0*/  BSYNC.RECONVERGENT B3 ;  /* 0x0000000000037941 */ /* 0x000fea0003800200 */
.L_x_497:
        /* <DEDUP_REMOVED lines=29> */
.L_x_500:
[----:B------:R-:W-:Y:S05]  /*31a90*/  BSYNC.RECONVERGENT B3 ;  /* 0x0000000000037941 */ /* 0x000fea0003800200 */
.L_x_499:
        /* <DEDUP_REMOVED lines=29> */
.L_x_502:
[----:B------:R-:W-:Y:S05]  /*31c70*/  BSYNC.RECONVERGENT B3 ;  /* 0x0000000000037941 */ /* 0x000fea0003800200 */
.L_x_501:
        /* <DEDUP_REMOVED lines=29> */
.L_x_504:
[----:B------:R-:W-:Y:S05]  /*31e50*/  BSYNC.RECONVERGENT B3 ;  /* 0x0000000000037941 */ /* 0x000fea0003800200 */
.L_x_503:
        /* <DEDUP_REMOVED lines=29> */
.L_x_506:
[----:B------:R-:W-:Y:S05]  /*32030*/  BSYNC.RECONVERGENT B3 ;  /* 0x0000000000037941 */ /* 0x000fea0003800200 */
.L_x_505:
        /* <DEDUP_REMOVED lines=29> */
.L_x_508:
[----:B------:R-:W-:Y:S05]  /*32210*/  BSYNC.RECONVERGENT B3 ;  /* 0x0000000000037941 */ /* 0x000fea0003800200 */
.L_x_507:
        /* <DEDUP_REMOVED lines=30> */
.L_x_510:
[----:B------:R-:W-:Y:S05]  /*32400*/  BSYNC.RECONVERGENT B3 ;  /* 0x0000000000037941 */ /* 0x000fea0003800200 */
.L_x_509:
[----:B------:R-:W2:Y:S04]  /*32410*/  LDL.64 R8, [R1+0x3c48] ;  /* 0x003c480001087983 */ /* 0x000ea80000100a00 */
[----:B------:R-:W0:Y:S04]  /*32420*/  LDL.64 R12, [R1+0x32a0] ;  /* 0x0032a000010c7983 */ /* 0x000e280000100a00 */
[----:B------:R-:W3:Y:S01]  /*32430*/  LDL.64 R20, [R1+0x40a0] ;  /* 0x0040a00001147983 */ /* 0x000ee20000100a00 */
[----:B--2---:R-:W-:Y:S01]  /*32440*/  IMAD.MOV.U32 R18, RZ, RZ, R8 ;  /* 0x000000ffff127224 */ /* 0x004fe200078e0008 */
[----:B------:R-:W-:-:S02]  /*32450*/  MOV R19, R9 ;  /* 0x0000000900137202 */ /* 0x000fc40000000f00 */
[----:B------:R-:W2:Y:S01]  /*32460*/  LDL.128 R8, [R1+0x19b0] ;  /* 0x0019b00001087983 */ /* 0x000ea20000100c00 */
[----:B0-----:R-:W0:Y:S01]  /*32470*/  MUFU.RCP64H R7, R13 ;  /* 0x0000000d00077308 */ /* 0x001e220000001800 */
[----:B------:R-:W-:Y:S01]  /*32480*/  IMAD.MOV.U32 R6, RZ, RZ, 0x1 ;  /* 0x00000001ff067424 */ /* 0x000fe200078e00ff */
[----:B------:R-:W-:Y:S01]  /*32490*/  BSSY.RECONVERGENT B3, `(.L_x_511) ;  /* 0x0000020000037945 */ /* 0x000fe20003800200 */
[----:B---3--:R-:W-:Y:S01]  /*324a0*/  DFMA R14, R20, R18, R14 ;  /* 0x00000012140e722b */ /* 0x008fe2000000000e */
[----:B--2---:R-:W-:Y:S01]  /*324b0*/  IMAD.MOV.U32 R22, RZ, RZ, R8 ;  /* 0x000000ffff167224 */ /* 0x004fe200078e0008 */
[----:B------:R0:W-:Y:S01]  /*324c0*/  STL.128 [R1+0x3810], R8 ;  /* 0x0038100801007387 */ /* 0x0001e20000100c00 */
[----:B------:R-:W-:Y:S01]  /*324d0*/  IMAD.MOV.U32 R23, RZ, RZ, R9 ;  /* 0x000000ffff177224 */ /* 0x000fe200078e0009 */
[----:B0-----:R-:W-:-:S08]  /*324e0*/  DFMA R8, -R12, R6, 1 ;  /* 0x3ff000000c08742b */ /* 0x001fd00000000106 */
[----:B------:R-:W-:-:S08]  /*324f0*/  DFMA R8, R8, R8, R8 ;  /* 0x000000080808722b */ /* 0x000fd00000000008 */
[----:B------:R-:W-:-:S08]  /*32500*/  DFMA R6, R6, R8, R6 ;  /* 0x000000080606722b */ /* 0x000fd00000000006 */
[----:B------:R-:W-:-:S08]  /*32510*/  DFMA R8, -R12, R6, 1 ;  /* 0x3ff000000c08742b */ /* 0x000fd00000000106 */
[----:B------:R-:W-:Y:S01]  /*32520*/  DFMA R6, R6, R8, R6 ;  /* 0x000000080606722b */ /* 0x000fe20000000006 */
[----:B------:R-:W-:-:S07]  /*32530*/  MOV R16, R10 ;  /* 0x0000000a00107202 */ /* 0x000fce0000000f00 */
[----:B------:R-:W-:Y:S01]  /*32540*/  DMUL R8, R4, -R6 ;  /* 0x8000000604087228 */ /* 0x000fe20000000000 */
[----:B------:R-:W-:-:S07]  /*32550*/  IMAD.MOV.U32 R17, RZ, RZ, R11 ;  /* 0x000000ffff117224 */ /* 0x000fce00078e000b */
[----:B------:R-:W-:-:S08]  /*32560*/  DFMA R10, -R12, R8, -R4 ;  /* 0x000000080c0a722b */ /* 0x000fd00000000904 */
[----:B------:R-:W-:Y:S02]  /*32570*/  DFMA R24, R6, R10, R8 ;  /* 0x0000000a0618722b */ /* 0x000fe40000000008 */
[----:B------:R-:W-:-:S05]  /*32580*/  DADD R6, -RZ, -R4 ;  /* 0x00000000ff067229 */ /* 0x000fca0000000904 */
[----:B------:R0:W-:Y:S03]  /*32590*/  STL.64 [R1+0x3ac0], R24 ;  /* 0x003ac01801007387 */ /* 0x0001e60000100a00 */
[----:B------:R-:W-:Y:S02]  /*325a0*/  FFMA R0, RZ, R13, R25 ;  /* 0x0000000dff007223 */ /* 0x000fe40000000019 */
[----:B------:R-:W-:-:S03]  /*325b0*/  FSETP.GEU.AND P2, PT, |R7|, 6.5827683646048100446e-37, PT ;  /* 0x036000000700780b */ /* 0x000fc60003f4e200 */
[----:B------:R-:W-:Y:S01]  /*325c0*/  FSETP.GT.AND P1, PT, |R0|, 1.469367938527859385e-39, PT ;  /* 0x001000000000780b */ /* 0x000fe20003f24200 */
[-C--:B------:R-:W-:Y:S02]  /*325d0*/  DFMA R4, R22, R18.reuse, R38 ;  /* 0x000000121604722b */ /* 0x080fe40000000026 */
        /* <DEDUP_REMOVED lines=11> */
.L_x_512:
[----:B------:R-:W-:Y:S05]  /*32690*/  BSYNC.RECONVERGENT B3 ;  /* 0x0000000000037941 */ /* 0x000fea0003800200 */
.L_x_511:
        /* <DEDUP_REMOVED lines=24> */
[-C--:B---3--:R-:W-:Y:S02]  /*32820*/  DFMA R4, R22, R20.reuse, R34 ;  /* 0x000000141604722b */ /* 0x088fe40000000022 */
[-C--:B----4-:R-:W-:Y:S02]  /*32830*/  DFMA R8, R26, R20.reuse, R40 ;  /* 0x000000141a08722b */ /* 0x090fe40000000028 */
[-C--:B-----5:R-:W-:Y:S02]  /*32840*/  DFMA R6, R24, R20.reuse, R42 ;  /* 0x000000141806722b */ /* 0x0a0fe4000000002a */
[-C--:B------:R-:W-:Y:S02]  /*32850*/  DFMA R18, R18, R20.reuse, R14 ;  /* 0x000000141212722b */ /* 0x080fe4000000000e */
[----:B------:R-:W-:-:S04]  /*32860*/  DFMA R22, R16, R20, R44 ;  /* 0x000000141016722b */ /* 0x000fc8000000002c */
[----:B0-----:R-:W-:Y:S07]  /*32870*/  @P1 BRA P2, `(.L_x_514) ;  /* 0x0000000000241947 */ /* 0x001fee0001000000 */
        /* <DEDUP_REMOVED lines=9> */
.L_x_514:
[----:B------:R-:W-:Y:S05]  /*32910*/  BSYNC.RECONVERGENT B3 ;  /* 0x0000000000037941 */ /* 0x000fea0003800200 */
.L_x_513:
[----:B------:R-:W2:Y:S04]  /*32920*/  LDL.64 R14, [R1+0x3c30] ;  /* 0x003c3000010e7983 */ /* 0x000ea80000100a00 */
[----:B------:R-:W3:Y:S04]  /*32930*/  LDL.64 R30, [R1+0x3f90] ;  /* 0x003f9000011e7983 */ /* 0x000ee80000100a00 */
[----:B------:R-:W4:Y:S04]  /*32940*/  LDL.64 R24, [R1+0x36e0] ;  /* 0x0036e00001187983 */ /* 0x000f280000100a00 */
        /* <DEDUP_REMOVED lines=21> */
[----:B-----5:R-:W-:-:S08]  /*32aa0*/  DFMA R20, R20, R26, R18 ;  /* 0x0000001a1414722b */ /* 0x020fd00000000012 */
        /* <DEDUP_REMOVED lines=10> */
.L_x_516:
[----:B------:R-:W-:Y:S05]  /*32b50*/  BSYNC.RECONVERGENT B3 ;  /* 0x0000000000037941 */ /* 0x000fea0003800200 */
.L_x_515:
        /* <DEDUP_REMOVED lines=33> */
.L_x_518:
[----:B------:R-:W-:Y:S05]  /*32d70*/  BSYNC.RECONVERGENT B3 ;  /* 0x0000000000037941 */ /* 0x000fea0003800200 */
.L_x_517:
        /* <DEDUP_REMOVED lines=35> */
.L_x_520:
[----:B------:R-:W-:Y:S05]  /*32fb0*/  BSYNC.RECONVERGENT B3 ;  /* 0x0000000000037941 */ /* 0x000fea0003800200 */
.L_x_519:
[----:B------:R-:W2:Y:S04]  /*32fc0*/  LDL.64 R8, [R1+0x3a50] ;  /* 0x003a500001087983 */ /* 0x000ea80000100a00 */
[----:B------:R-:W3:Y:S04]  /*32fd0*/  LDL.64 R18, [R1+0x3898] ;  /* 0x0038980001127983 */ /* 0x000ee80000100a00 */
[----:B------:R-:W4:Y:S04]  /*32fe0*/  LDL.64 R38, [R1+0x3780] ;  /* 0x0037800001267983 */ /* 0x000f280000100a00 */
[----:B------:R-:W5:Y:S04]  /*32ff0*/  LDL.64 R20, [R1+0x3f88] ;  /* 0x003f880001147983 */ /* 0x000f680000100a00 */
        /* <DEDUP_REMOVED lines=23> */
[-C--:B-----5:R-:W-:Y:S02]  /*33170*/  DFMA R20, R20, R34.reuse, R62 ;  /* 0x000000221414722b */ /* 0x0a0fe4000000003e */
[-C--:B------:R-:W-:Y:S02]  /*33180*/  DFMA R24, R40, R34.reuse, R24 ;  /* 0x000000222818722b */ /* 0x080fe40000000018 */
[-C--:B------:R-:W-:Y:S02]  /*33190*/  DFMA R14, R36, R34.reuse, R26 ;  /* 0x00000022240e722b */ /* 0x080fe4000000001a */
[----:B------:R-:W-:-:S02]  /*331a0*/  DFMA R12, R32, R34, R22 ;  /* 0x00000022200c722b */ /* 0x000fc40000000016 */
[----:B0-----:R-:W-:Y:S09]  /*331b0*/  @P1 BRA P2, `(.L_x_522) ;  /* 0x0000000000241947 */ /* 0x001ff20001000000 */
        /* <DEDUP_REMOVED lines=9> */
.L_x_522:
[----:B------:R-:W-:Y:S05]  /*33250*/  BSYNC.RECONVERGENT B3 ;  /* 0x0000000000037941 */ /* 0x000fea0003800200 */
.L_x_521:
[----:B------:R-:W2:Y:S04]  /*33260*/  LDL.64 R26, [R1+0x3248] ;  /* 0x00324800011a7983 */ /* 0x000ea80000100a00 */
[----:B------:R-:W3:Y:S04]  /*33270*/  LDL.64 R6, [R1+0x3a48] ;  /* 0x003a480001067983 */ /* 0x000ee80000100a00 */
[----:B------:R-:W4:Y:S04]  /*33280*/  LDL.64 R32, [R1+0x3ee0] ;  /* 0x003ee00001207983 */ /* 0x000f280000100a00 */
[----:B------:R-:W5:Y:S04]  /*33290*/  LDL.64 R42, [R1+0x3f78] ;  /* 0x003f7800012a7983 */ /* 0x000f680000100a00 */
[----:B------:R-:W5:Y:S04]  /*332a0*/  LDL.64 R22, [R1+0x3e00] ;  /* 0x003e000001167983 */ /* 0x000f680000100a00 */
[----:B------:R-:W5:Y:S04]  /*332b0*/  LDL.64 R40, [R1+0x3f30] ;  /* 0x003f300001287983 */ /* 0x000f680000100a00 */
[----:B------:R-:W5:Y:S04]  /*332c0*/  LDL.64 R38, [R1+0x3760] ;  /* 0x0037600001267983 */ /* 0x000f680000100a00 */
[----:B------:R-:W5:Y:S01]  /*332d0*/  LDL.64 R36, [R1+0x3768] ;  /* 0x0037680001247983 */ /* 0x000f620000100a00 */
        /* <DEDUP_REMOVED lines=13> */
[----:B----4-:R-:W-:Y:S02]  /*333b0*/  DFMA R8, R32, R34, R12 ;  /* 0x000000222008722b */ /* 0x010fe4000000000c */
[----:B------:R-:W-:-:S03]  /*333c0*/  DADD R6, -RZ, -R28 ;  /* 0x00000000ff067229 */ /* 0x000fc6000000091c */
[----:B------:R0:W-:Y:S03]  /*333d0*/  STL.64 [R1+0x39e8], R44 ;  /* 0x0039e82c01007387 */ /* 0x0001e60000100a00 */
[----:B------:R-:W-:Y:S01]  /*333e0*/  FFMA R0, RZ, R27, R45 ;  /* 0x0000001bff007223 */ /* 0x000fe2000000002d */
[----:B------:R0:W-:Y:S03]  /*333f0*/  STL.64 [R1+0x3620], R8 ;  /* 0x0036200801007387 */ /* 0x0001e60000100a00 */
[----:B------:R-:W-:Y:S02]  /*33400*/  FSETP.GEU.AND P2, PT, |R7|, 6.5827683646048100446e-37, PT ;  /* 0x036000000700780b */ /* 0x000fe40003f4e200 */
[----:B------:R-:W-:Y:S01]  /*33410*/  FSETP.GT.AND P1, PT, |R0|, 1.469367938527859385e-39, PT ;  /* 0x001000000000780b */ /* 0x000fe20003f24200 */
[----:B-----5:R-:W-:-:S02]  /*33420*/  DFMA R4, R42, R34, R20 ;  /* 0x000000222a04722b */ /* 0x020fc40000000014 */
[-C--:B------:R-:W-:Y:S02]  /*33430*/  DFMA R22, R22, R34.reuse, R18 ;  /* 0x000000221616722b */ /* 0x080fe40000000012 */
[-C--:B------:R-:W-:Y:S02]  /*33440*/  DFMA R24, R40, R34.reuse, R24 ;  /* 0x000000222818722b */ /* 0x080fe40000000018 */
        /* <DEDUP_REMOVED lines=12> */
.L_x_524:
[----:B------:R-:W-:Y:S05]  /*33510*/  BSYNC.RECONVERGENT B3 ;  /* 0x0000000000037941 */ /* 0x000fea0003800200 */
.L_x_523:
[----:B------:R-:W2:Y:S04]  /*33520*/  LDL.64 R26, [R1+0x3170] ;  /* 0x00317000011a7983 */ /* 0x000ea80000100a00 */
[----:B------:R-:W3:Y:S04]  /*33530*/  LDL.64 R8, [R1+0x39e8] ;  /* 0x0039e80001087983 */ /* 0x000ee80000100a00 */
[----:B------:R-:W4:Y:S04]  /*33540*/  LDL.64 R16, [R1+0x3f28] ;  /* 0x003f280001107983 */ /* 0x000f280000100a00 */
[----:B------:R-:W5:Y:S04]  /*33550*/  LDL.64 R40, [R1+0x3f48] ;  /* 0x003f480001287983 */ /* 0x000f680000100a00 */
        /* <DEDUP_REMOVED lines=24> */
[-C--:B-----5:R-:W-:Y:S02]  /*336e0*/  DFMA R10, R40, R32.reuse, R60 ;  /* 0x00000020280a722b */ /* 0x0a0fe4000000003c */
[-C--:B------:R-:W-:Y:S02]  /*336f0*/  DFMA R14, R14, R32.reuse, R56 ;  /* 0x000000200e0e722b */ /* 0x080fe40000000038 */
[-C--:B------:R-:W-:Y:S02]  /*33700*/  DFMA R20, R38, R32.reuse, R20 ;  /* 0x000000202614722b */ /* 0x080fe40000000014 */
[-C--:B------:R-:W-:Y:S02]  /*33710*/  DFMA R18, R36, R32.reuse, R18 ;  /* 0x000000202412722b */ /* 0x080fe40000000012 */
[----:B------:R-:W-:-:S02]  /*33720*/  DFMA R22, R34, R32, R64 ;  /* 0x000000202216722b */ /* 0x000fc40000000040 */
[----:B------:R-:W-:Y:S01]  /*33730*/  DFMA R28, R28, R32, R30 ;  /* 0x000000201c1c722b */ /* 0x000fe2000000001e */
[----:B0-----:R-:W-:Y:S10]  /*33740*/  @P1 BRA P2, `(.L_x_526) ;  /* 0x0000000000241947 */ /* 0x001ff40001000000 */
        /* <DEDUP_REMOVED lines=9> */
.L_x_526:
[----:B------:R-:W-:Y:S05]  /*337e0*/  BSYNC.RECONVERGENT B3 ;  /* 0x0000000000037941 */ /* 0x000fea0003800200 */
.L_x_525:
        /* <DEDUP_REMOVED lines=43> */
.L_x_528:
[----:B------:R-:W-:Y:S05]  /*33aa0*/  BSYNC.RECONVERGENT B3 ;  /* 0x0000000000037941 */ /* 0x000fea0003800200 */
.L_x_527:
        /* <DEDUP_REMOVED lines=22> */
[-C--:B------:R-:W-:Y:S02]  /*33c10*/  DFMA R8, R142, R20.reuse, R12 ;  /* 0x000000148e08722b */ /* 0x080fe4000000000c */
[-C--:B---3--:R-:W-:Y:S02]  /*33c20*/  DFMA R14, R32, R20.reuse, R14 ;  /* 0x00000014200e722b */ /* 0x088fe4000000000e */
[-C--:B----4-:R-:W-:Y:S02]  /*33c30*/  DFMA R12, R30, R20.reuse, R22 ;  /* 0x000000141e0c722b */ /* 0x090fe40000000016 */
[----:B-----5:R-:W-:-:S06]  /*33c40*/  DFMA R20, R18, R20, R28 ;  /* 0x000000141214722b */ /* 0x020fcc000000001c */
        /* <DEDUP_REMOVED lines=10> */
.L_x_530:
[----:B------:R-:W-:Y:S05]  /*33cf0*/  BSYNC.RECONVERGENT B3 ;  /* 0x0000000000037941 */ /* 0x000fea0003800200 */
.L_x_529:
        /* <DEDUP_REMOVED lines=24> */
[----:B----4-:R-:W-:-:S05]  /*33e80*/  DFMA R8, R30, R28, R66 ;  /* 0x0000001c1e08722b */ /* 0x010fca0000000042 */
[----:B------:R0:W-:Y:S03]  /*33e90*/  STL.64 [R1+0x3ac8], R40 ;  /* 0x003ac82801007387 */ /* 0x0001e60000100a00 */
[----:B------:R-:W-:Y:S01]  /*33ea0*/  FFMA R0, RZ, R137, R41 ;  /* 0x00000089ff007223 */ /* 0x000fe20000000029 */
[----:B------:R0:W-:Y:S01]  /*33eb0*/  STL.64 [R1+0x35f8], R8 ;  /* 0x0035f80801007387 */ /* 0x0001e20000100a00 */
[----:B------:R-:W-:-:S03]  /*33ec0*/  FSETP.GEU.AND P2, PT, |R7|, 6.5827683646048100446e-37, PT ;  /* 0x036000000700780b */ /* 0x000fc60003f4e200 */
[----:B------:R-:W-:Y:S01]  /*33ed0*/  FSETP.GT.AND P1, PT, |R0|, 1.469367938527859385e-39, PT ;  /* 0x001000000000780b */ /* 0x000fe20003f24200 */
[-C--:B-----5:R-:W-:Y:S02]  /*33ee0*/  DFMA R18, R18, R28.reuse, R16 ;  /* 0x0000001c1212722b */ /* 0x0a0fe40000000010 */
[-C--:B------:R-:W-:Y:S02]  /*33ef0*/  DFMA R16, R34, R28.reuse, R14 ;  /* 0x0000001c2210722b */ /* 0x080fe4000000000e */
        /* <DEDUP_REMOVED lines=14> */
.L_x_532:
[----:B------:R-:W-:Y:S05]  /*33fe0*/  BSYNC.RECONVERGENT B3 ;  /* 0x0000000000037941 */ /* 0x000fea0003800200 */
.L_x_531:
[----:B------:R-:W2:Y:S04]  /*33ff0*/  LDL.64 R8, [R1+0x3ac8] ;  /* 0x003ac80001087983 */ /* 0x000ea80000100a00 */
[----:B------:R-:W3:Y:S04]  /*34000*/  LDL.64 R28, [R1+0x3db8] ;  /* 0x003db800011c7983 */ /* 0x000ee80000100a00 */
[----:B------:R-:W4:Y:S04]  /*34010*/  LDL.64 R26, [R1+0x3560] ;  /* 0x00356000011a7983 */ /* 0x000f280000100a00 */
        /* <DEDUP_REMOVED lines=23> */
[----:B------:R-:W-:-:S06]  /*34190*/  DFMA R46, R20, R22, R12 ;  /* 0x00000016142e722b */ /* 0x000fcc000000000c */
        /* <DEDUP_REMOVED lines=10> */
.L_x_534:
[----:B------:R-:W-:Y:S05]  /*34240*/  BSYNC.RECONVERGENT B3 ;  /* 0x0000000000037941 */ /* 0x000fea0003800200 */
.L_x_533:
        /* <DEDUP_REMOVED lines=8> */
[----:B------:R-:W4:Y:S01]  /*342d0*/  LDL.64 R60, [R1+0x3d60] ;  /* 0x003d6000013c7983 */ /* 0x000f220000100a00 */
[----:B0-----:R-:W-:-:S03]  /*342e0*/  IMAD.MOV.U32 R4, RZ, RZ, 0x1 ;  /* 0x00000001ff047424 */ /* 0x001fc600078e00ff */
        /* <DEDUP_REMOVED lines=23> */
[----:B--2---:R-:W1:Y:S01]  /*34460*/  MUFU.RCP64H R5, R57 ;  /* 0x0000003900057308 */ /* 0x004e620000001800 */
[----:B---3--:R-:W-:Y:S01]  /*34470*/  MOV R62, R6 ;  /* 0x00000006003e7202 */ /* 0x008fe20000000f00 */
[----:B------:R-:W-:Y:S01]  /*34480*/  IMAD.MOV.U32 R63, RZ, RZ, R7 ;  /* 0x000000ffff3f7224 */ /* 0x000fe200078e0007 */
[----:B-1----:R-:W-:-:S08]  /*34490*/  DFMA R6, -R56, R4, 1 ;  /* 0x3ff000003806742b */ /* 0x002fd00000000104 */
[----:B------:R-:W-:-:S08]  /*344a0*/  DFMA R6, R6, R6, R6 ;  /* 0x000000060606722b */ /* 0x000fd00000000006 */
[----:B------:R-:W-:-:S08]  /*344b0*/  DFMA R4, R4, R6, R4 ;  /* 0x000000060404722b */ /* 0x000fd00000000004 */
[----:B------:R-:W-:-:S08]  /*344c0*/  DFMA R6, -R56, R4, 1 ;  /* 0x3ff000003806742b */ /* 0x000fd00000000104 */
[----:B------:R-:W-:-:S08]  /*344d0*/  DFMA R4, R4, R6, R4 ;  /* 0x000000060404722b */ /* 0x000fd00000000004 */
[----:B----4-:R-:W-:-:S08]  /*344e0*/  DMUL R6, R12, -R4 ;  /* 0x800000040c067228 */ /* 0x010fd00000000000 */
[----:B------:R-:W-:-:S08]  /*344f0*/  DFMA R44, -R56, R6, -R12 ;  /* 0x00000006382c722b */ /* 0x000fd0000000090c */
[----:B------:R-:W-:Y:S02]  /*34500*/  DFMA R58, R4, R44, R6 ;  /* 0x0000002c043a722b */ /* 0x000fe40000000006 */
[----:B------:R-:W-:Y:S01]  /*34510*/  DADD R4, -RZ, -R72 ;  /* 0x00000000ff047229 */ /* 0x000fe20000000948 */
[----:B------:R-:W2:Y:S01]  /*34520*/  LDL.64 R44, [R1+0x3608] ;  /* 0x00360800012c7983 */ /* 0x000ea20000100a00 */
[----:B------:R-:W-:-:S03]  /*34530*/  DADD R6, -RZ, -R70 ;  /* 0x00000000ff067229 */ /* 0x000fc60000000946 */
[----:B------:R-:W3:Y:S04]  /*34540*/  LDL.64 R70, [R1+0x3610] ;  /* 0x0036100001467983 */ /* 0x000ee80000100a00 */
[----:B------:R1:W-:Y:S04]  /*34550*/  STL.128 [R1+0x1e40], R4 ;  /* 0x001e400401007387 */ /* 0x0003e80000100c00 */
[----:B------:R-:W4:Y:S01]  /*34560*/  LDL.64 R72, [R1+0x3e18] ;  /* 0x003e180001487983 */ /* 0x000f220000100a00 */
[----:B-1----:R-:W-:Y:S02]  /*34570*/  DADD R4, -RZ, -R68 ;  /* 0x00000000ff047229 */ /* 0x002fe40000000944 */
[----:B------:R-:W-:Y:S01]  /*34580*/  DADD R6, -RZ, -R66 ;  /* 0x00000000ff067229 */ /* 0x000fe20000000942 */
[----:B------:R-:W2:Y:S04]  /*34590*/  LDL.64 R68, [R1+0x3618] ;  /* 0x0036180001447983 */ /* 0x000ea80000100a00 */
[----:B------:R-:W2:Y:S04]  /*345a0*/  LDL.64 R66, [R1+0x35f8] ;  /* 0x0035f80001427983 */ /* 0x000ea80000100a00 */
[----:B------:R1:W-:Y:S02]  /*345b0*/  STL.128 [R1+0x1e50], R4 ;  /* 0x001e500401007387 */ /* 0x0003e40000100c00 */
[----:B-1----:R-:W-:-:S02]  /*345c0*/  DADD R4, -RZ, -R64 ;  /* 0x00000000ff047229 */ /* 0x002fc40000000940 */
[----:B------:R-:W2:Y:S01]  /*345d0*/  LDL.64 R64, [R1+0x3600] ;  /* 0x0036000001407983 */ /* 0x000ea20000100a00 */
[----:B------:R-:W-:-:S03]  /*345e0*/  DADD R6, -RZ, -R60 ;  /* 0x00000000ff067229 */ /* 0x000fc6000000093c */
[----:B------:R-:W2:Y:S04]  /*345f0*/  LDL.64 R60, [R1+0x3620] ;  /* 0x00362000013c7983 */ /* 0x000ea80000100a00 */
[----:B------:R1:W-:Y:S02]  /*34600*/  STL.128 [R1+0x1e60], R4 ;  /* 0x001e600401007387 */ /* 0x0003e40000100c00 */
[----:B-1----:R-:W-:Y:S02]  /*34610*/  DADD R4, -RZ, -R134 ;  /* 0x00000000ff047229 */ /* 0x002fe40000000986 */
        /* <DEDUP_REMOVED lines=22> */
[----:B------:R3:W-:Y:S01]  /*34780*/  STL.128 [R1+0x1ee0], R4 ;  /* 0x001ee00401007387 */ /* 0x0007e20000100c00 */
[----:B------:R-:W-:-:S03]  /*34790*/  FFMA R0, RZ, R57, R59 ;  /* 0x00000039ff007223 */ /* 0x000fc6000000003b */
[----:B------:R-:W-:Y:S02]  /*347a0*/  STL.64 [R1+0x3cf8], R58 ;  /* 0x003cf83a01007387 */ /* 0x000fe40000100a00 */
[----:B------:R-:W-:Y:S01]  /*347b0*/  FSETP.GT.AND P1, PT, |R0|, 1.469367938527859385e-39, PT ;  /* 0x001000000000780b */ /* 0x000fe20003f24200 */
[----:B------:R-:W-:Y:S01]  /*347c0*/  BSSY.RECONVERGENT B3, `(.L_x_535) ;  /* 0x000001a000037945 */ /* 0x000fe20003800200 */
[-C--:B---3--:R-:W-:Y:S02]  /*347d0*/  DFMA R4, R70, R62.reuse, R52 ;  /* 0x0000003e4604722b */ /* 0x088fe40000000034 */
[----:B----4-:R-:W-:-:S05]  /*347e0*/  DFMA R128, R72, R62, R54 ;  /* 0x0000003e4880722b */ /* 0x010fca0000000036 */
[----:B------:R-:W-:Y:S01]  /*347f0*/  STL.64 [R1+0x35e0], R4 ;  /* 0x0035e00401007387 */ /* 0x000fe20000100a00 */
[----:B--2---:R-:W-:-:S03]  /*34800*/  DFMA R6, R68, R62, R50 ;  /* 0x0000003e4406722b */ /* 0x004fc60000000032 */
[----:B------:R-:W-:Y:S04]  /*34810*/  STL.128 [R1+0x1ef0], R128 ;  /* 0x001ef08001007387 */ /* 0x000fe80000100c00 */
[----:B------:R1:W-:Y:S04]  /*34820*/  STL.128 [R1+0x1f00], R4 ;  /* 0x001f000401007387 */ /* 0x0003e80000100c00 */
[----:B------:R0:W-:Y:S01]  /*34830*/  STL.64 [R1+0x35e8], R6 ;  /* 0x0035e80601007387 */ /* 0x0001e20000100a00 */
[----:B-1----:R-:W-:Y:S02]  /*34840*/  DADD R4, -RZ, -R12 ;  /* 0x00000000ff047229 */ /* 0x002fe4000000090c */
[----:B------:R-:W-:-:S02]  /*34850*/  DFMA R64, R64, R62, R48 ;  /* 0x0000003e4040722b */ /* 0x000fc40000000030 */
[----:B------:R-:W-:-:S05]  /*34860*/  DFMA R62, R44, R62, R46 ;  /* 0x0000003e2c3e722b */ /* 0x000fca000000002e */
[----:B------:R0:W-:Y:S04]  /*34870*/  STL.64 [R1+0x35f0], R64 ;  /* 0x0035f04001007387 */ /* 0x0001e80000100a00 */
[----:B------:R0:W-:Y:S04]  /*34880*/  STL.128 [R1+0x1f10], R64 ;  /* 0x001f104001007387 */ /* 0x0001e80000100c00 */
[----:B------:R0:W-:Y:S04]  /*34890*/  STL.64 [R1+0x3628], R62 ;  /* 0x0036283e01007387 */ /* 0x0001e80000100a00 */
[----:B------:R0:W-:Y:S01]  /*348a0*/  STL.128 [R1+0x1f20], R60 ;  /* 0x001f203c01007387 */ /* 0x0001e20000100c00 */
[----:B------:R-:W-:-:S13]  /*348b0*/  FSETP.GEU.AND P2, PT, |R5|, 6.5827683646048100446e-37, PT ;  /* 0x036000000500780b */ /* 0x000fda0003f4e200 */
        /* <DEDUP_REMOVED lines=10> */
.L_x_536:
[----:B------:R-:W-:Y:S05]  /*34960*/  BSYNC.RECONVERGENT B3 ;  /* 0x0000000000037941 */ /* 0x000fea0003800200 */
.L_x_535:
[----:B------:R-:W2:Y:S04]  /*34970*/  LDL.64 R44, [R1+0x3cf8] ;  /* 0x003cf800012c7983 */ /* 0x000ea80000100a00 */
[----:B------:R-:W2:Y:S01]  /*34980*/  LDL.64 R12, [R1+0x4108] ;  /* 0x00410800010c7983 */ /* 0x000ea20000100a00 */
[----:B-1----:R-:W0:Y:S01]  /*34990*/  MUFU.RCP64H R5, R241 ;  /* 0x000000f100057308 */ /* 0x002e220000001800 */
[----:B------:R-:W-:Y:S01]  /*349a0*/  MOV R4, 0x1 ;  /* 0x0000000100047802 */ /* 0x000fe20000000f00 */
[----:B------:R-:W-:Y:S05]  /*349b0*/  BSSY.RECONVERGENT B3, `(.L_x_537) ;  /* 0x0000019000037945 */ /* 0x000fea0003800200 */
[----:B0-----:R-:W-:-:S08]  /*349c0*/  DFMA R6, -R240, R4, 1 ;  /* 0x3ff00000f006742b */ /* 0x001fd00000000104 */
[----:B------:R-:W-:-:S08]  /*349d0*/  DFMA R6, R6, R6, R6 ;  /* 0x000000060606722b */ /* 0x000fd00000000006 */
[----:B------:R-:W-:-:S08]  /*349e0*/  DFMA R4, R4, R6, R4 ;  /* 0x000000060404722b */ /* 0x000fd00000000004 */
[----:B------:R-:W-:-:S08]  /*349f0*/  DFMA R6, -R240, R4, 1 ;  /* 0x3ff00000f006742b */ /* 0x000fd00000000104 */
[----:B------:R-:W-:Y:S02]  /*34a00*/  DFMA R4, R4, R6, R4 ;  /* 0x000000060404722b */ /* 0x000fe40000000004 */
[----:B--2---:R-:W-:-:S08]  /*34a10*/  DFMA R6, R12, R44, R14 ;  /* 0x0000002c0c06722b */ /* 0x004fd0000000000e */
[----:B------:R-:W-:-:S08]  /*34a20*/  DMUL R12, R4, -R6 ;  /* 0x80000006040c7228 */ /* 0x000fd00000000000 */
[--C-:B------:R-:W-:Y:S02]  /*34a30*/  DFMA R14, -R240, R12, -R6.reuse ;  /* 0x0000000cf00e722b */ /* 0x100fe40000000906 */
[----:B------:R-:W-:-:S06]  /*34a40*/  DADD R6, -RZ, -R6 ;  /* 0x00000000ff067229 */ /* 0x000fcc0000000906 */
[----:B------:R-:W-:-:S04]  /*34a50*/  DFMA R44, R4, R14, R12 ;  /* 0x0000000e042c722b */ /* 0x000fc8000000000c */
[----:B------:R-:W-:-:S03]  /*34a60*/  FSETP.GEU.AND P2, PT, |R7|, 6.5827683646048100446e-37, PT ;  /* 0x036000000700780b */ /* 0x000fc60003f4e200 */
[----:B------:R0:W-:Y:S03]  /*34a70*/  STL.64 [R1+0x3cf0], R44 ;  /* 0x003cf02c01007387 */ /* 0x0001e60000100a00 */
[----:B------:R-:W-:-:S05]  /*34a80*/  FFMA R0, RZ, R241, R45 ;  /* 0x000000f1ff007223 */ /* 0x000fca000000002d */
[----:B------:R-:W-:-:S13]  /*34a90*/  FSETP.GT.AND P1, PT, |R0|, 1.469367938527859385e-39, PT ;  /* 0x001000000000780b */ /* 0x000fda0003f24200 */
        /* <DEDUP_REMOVED lines=10> */
.L_x_538:
[----:B------:R-:W-:Y:S05]  /*34b40*/  BSYNC.RECONVERGENT B3 ;  /* 0x0000000000037941 */ /* 0x000fea0003800200 */
.L_x_537:
        /* <DEDUP_REMOVED lines=10> */
[----:B------:R-:W-:Y:S02]  /*34bf0*/  DFMA R4, R4, R6, R4 ;  /* 0x000000060404722b */ /* 0x000fe40000000004 */
[----:B---3-5:R-:W-:-:S08]  /*34c00*/  DFMA R6, R12, R14, R16 ;  /* 0x0000000e0c06722b */ /* 0x028fd00000000010 */
[----:B------:R-:W-:-:S08]  /*34c10*/  DMUL R12, R4, -R6 ;  /* 0x80000006040c7228 */ /* 0x000fd00000000000 */
[--C-:B------:R-:W-:Y:S02]  /*34c20*/  DFMA R14, -R44, R12, -R6.reuse ;  /* 0x0000000c2c0e722b */ /* 0x100fe40000000906 */
[----:B------:R-:W-:-:S06]  /*34c30*/  DADD R6, -RZ, -R6 ;  /* 0x00000000ff067229 */ /* 0x000fcc0000000906 */
[----:B------:R-:W-:-:S07]  /*34c40*/  DFMA R46, R4, R14, R12 ;  /* 0x0000000e042e722b */ /* 0x000fce000000000c */
[----:B------:R0:W-:Y:S03]  /*34c50*/  STL.64 [R1+0x3a58], R46 ;  /* 0x003a582e01007387 */ /* 0x0001e60000100a00 */
[----:B------:R-:W-:Y:S01]  /*34c60*/  FFMA R0, RZ, R45, R47 ;  /* 0x0000002dff007223 */ /* 0x000fe2000000002f */
[----:B------:R-:W-:-:S04]  /*34c70*/  FSETP.GEU.AND P2, PT, |R7|, 6.5827683646048100446e-37, PT ;  /* 0x036000000700780b */ /* 0x000fc80003f4e200 */
[----:B------:R-:W-:-:S13]  /*34c80*/  FSETP.GT.AND P1, PT, |R0|, 1.469367938527859385e-39, PT ;  /* 0x001000000000780b */ /* 0x000fda0003f24200 */
        /* <DEDUP_REMOVED lines=10> */
.L_x_540:
[----:B------:R-:W-:Y:S05]  /*34d30*/  BSYNC.RECONVERGENT B3 ;  /* 0x0000000000037941 */ /* 0x000fea0003800200 */
.L_x_539:
        /* <DEDUP_REMOVED lines=39> */
.L_x_542:
[----:B------:R-:W-:Y:S05]  /*34fb0*/  BSYNC.RECONVERGENT B3 ;  /* 0x0000000000037941 */ /* 0x000fea0003800200 */
.L_x_541:
        /* <DEDUP_REMOVED lines=35> */
.L_x_544:
[----:B------:R-:W-:Y:S05]  /*351f0*/  BSYNC.RECONVERGENT B3 ;  /* 0x0000000000037941 */ /* 0x000fea0003800200 */
.L_x_543:
        /* <DEDUP_REMOVED lines=41> */
.L_x_546:
[----:B------:R-:W-:Y:S05]  /*35490*/  BSYNC.RECONVERGENT B3 ;  /* 0x0000000000037941 */ /* 0x000fea0003800200 */
.L_x_545:
        /* <DEDUP_REMOVED lines=11> */
[----:B---3--:R-:W-:Y:S01]  /*35550*/  IMAD.MOV.U32 R36, RZ, RZ, R6 ;  /* 0x000000ffff247224 */ /* 0x008fe200078e0006 */
[----:B------:R-:W-:-:S02]  /*35560*/  MOV R37, R7 ;  /* 0x0000000700257202 */ /* 0x000fc40000000f00 */
        /* <DEDUP_REMOVED lines=29> */
.L_x_548:
[----:B------:R-:W-:Y:S05]  /*35740*/  BSYNC.RECONVERGENT B3 ;  /* 0x0000000000037941 */ /* 0x000fea0003800200 */
.L_x_547:
        /* <DEDUP_REMOVED lines=16> */
[----:B------:R-:W-:Y:S02]  /*35850*/  DFMA R8, -R140, R6, 1 ;  /* 0x3ff000008c08742b */ /* 0x000fe40000000106 */
[----:B---3--:R-:W-:-:S06]  /*35860*/  DFMA R10, R12, R26, R10 ;  /* 0x0000001a0c0a722b */ /* 0x008fcc000000000a */
        /* <DEDUP_REMOVED lines=25> */
.L_x_550:
[----:B------:R-:W-:Y:S05]  /*35a00*/  BSYNC.RECONVERGENT B3 ;  /* 0x0000000000037941 */ /* 0x000fea0003800200 */
.L_x_549:
        /* <DEDUP_REMOVED lines=23> */
[-C--:B------:R-:W-:Y:S02]  /*35b80*/  DFMA R8, R142, R26.reuse, R12 ;  /* 0x0000001a8e08722b */ /* 0x080fe4000000000c */
[-C--:B----4-:R-:W-:Y:S02]  /*35b90*/  DFMA R14, R28, R26.reuse, R14 ;  /* 0x0000001a1c0e722b */ /* 0x090fe4000000000e */
[----:B-----5:R-:W-:-:S06]  /*35ba0*/  DFMA R18, R18, R26, R32 ;  /* 0x0000001a1212722b */ /* 0x020fcc0000000020 */
        /* <DEDUP_REMOVED lines=10> */
.L_x_552:
[----:B------:R-:W-:Y:S05]  /*35c50*/  BSYNC.RECONVERGENT B3 ;  /* 0x0000000000037941 */ /* 0x000fea0003800200 */
.L_x_551:
        /* <DEDUP_REMOVED lines=45> */
.L_x_554:
[----:B------:R-:W-:Y:S05]  /*35f30*/  BSYNC.RECONVERGENT B3 ;  /* 0x0000000000037941 */ /* 0x000fea0003800200 */
.L_x_553:
        /* <DEDUP_REMOVED lines=37> */
.L_x_556:
[----:B------:R-:W-:Y:S05]  /*36190*/  BSYNC.RECONVERGENT B3 ;  /* 0x0000000000037941 */ /* 0x000fea0003800200 */
.L_x_555:
        /* <DEDUP_REMOVED lines=39> */
.L_x_558:
[----:B------:R-:W-:Y:S05]  /*36410*/  BSYNC.RECONVERGENT B3 ;  /* 0x0000000000037941 */ /* 0x000fea0003800200 */
.L_x_557:
[----:B------:R-:W1:Y:S01]  /*36420*/  MUFU.RCP64H R21, R245 ;  /* 0x000000f500157308 */ /* 0x000e620000001800 */
[----:B------:R-:W-:Y:S01]  /*36430*/  IMAD.MOV.U32 R20, RZ, RZ, 0x1 ;  /* 0x00000001ff147424 */ /* 0x000fe200078e00ff */
[----:B------:R-:W2:Y:S04]  /*36440*/  LDL.64 R134, [R1+0x3cf8] ;  /* 0x003cf80001867983 */ /* 0x000ea80000100a00 */
[----:B------:R-:W3:Y:S04]  /*36450*/  LDL.64 R126, [R1+0x3cf0] ;  /* 0x003cf000017e7983 */ /* 0x000ee80000100a00 */
[----:B------:R-:W4:Y:S04]  /*36460*/  LDL.64 R124, [R1+0x3a58] ;  /* 0x003a5800017c7983 */ /* 0x000f280000100a00 */
[----:B------:R-:W4:Y:S01]  /*36470*/  LDL.64 R122, [R1+0x3b10] ;  /* 0x003b1000017a7983 */ /* 0x000f220000100a00 */
[----:B-1----:R-:W-:-:S03]  /*36480*/  DFMA R22, -R244, R20, 1 ;  /* 0x3ff00000f416742b */ /* 0x002fc60000000114 */
[----:B------:R-:W4:Y:S04]  /*36490*/  LDL.64 R120, [R1+0x39f8] ;  /* 0x0039f80001787983 */ /* 0x000f280000100a00 */
[----:B------:R-:W4:Y:S01]  /*364a0*/  LDL.64 R118, [R1+0x39e0] ;  /* 0x0039e00001767983 */ /* 0x000f220000100a00 */
[----:B------:R-:W-:-:S03]  /*364b0*/  DFMA R22, R22, R22, R22 ;  /* 0x000000161616722b */ /* 0x000fc60000000016 */
[----:B------:R-:W4:Y:S04]  /*364c0*/  LDL.64 R116, [R1+0x39a0] ;  /* 0x0039a00001747983 */ /* 0x000f280000100a00 */
[----:B------:R-:W4:Y:S01]  /*364d0*/  LDL.64 R110, [R1+0x3a98] ;  /* 0x003a9800016e7983 */ /* 0x000f220000100a00 */
[----:B------:R-:W-:-:S03]  /*364e0*/  DFMA R20, R20, R22, R20 ;  /* 0x000000161414722b */ /* 0x000fc60000000014 */
[----:B------:R-:W4:Y:S04]  /*364f0*/  LDL.64 R106, [R1+0x38e8] ;  /* 0x0038e800016a7983 */ /* 0x000f280000100a00 */
[----:B------:R-:W4:Y:S01]  /*36500*/  LDL.64 R102, [R1+0x3a78] ;  /* 0x003a780001667983 */ /* 0x000f220000100a00 */
[----:B------:R-:W-:-:S03]  /*36510*/  DFMA R22, -R244, R20, 1 ;  /* 0x3ff00000f416742b */ /* 0x000fc60000000114 */
[----:B------:R-:W4:Y:S04]  /*36520*/  LDL.64 R70, [R1+0x3978] ;  /* 0x0039780001467983 */ /* 0x000f280000100a00 */
[----:B------:R-:W4:Y:S01]  /*36530*/  LDL.64 R96, [R1+0x3a30] ;  /* 0x003a300001607983 */ /* 0x000f220000100a00 */
[----:B------:R-:W-:-:S03]  /*36540*/  DFMA R20, R20, R22, R20 ;  /* 0x000000161414722b */ /* 0x000fc60000000014 */
[----:B------:R-:W4:Y:S04]  /*36550*/  LDL.64 R76, [R1+0x35f8] ;  /* 0x0035f800014c7983 */ /* 0x000f280000100a00 */
[----:B------:R-:W4:Y:S01]  /*36560*/  LDL.64 R74, [R1+0x3620] ;  /* 0x00362000014a7983 */ /* 0x000f220000100a00 */
[----:B------:R-:W-:-:S03]  /*36570*/  DMUL R22, R20, -R34 ;  /* 0x8000002214167228 */ /* 0x000fc60000000000 */
[----:B------:R-:W4:Y:S04]  /*36580*/  LDL.64 R90, [R1+0x35e0] ;  /* 0x0035e000015a7983 */ /* 0x000f280000100a00 */
[----:B------:R-:W4:Y:S01]  /*36590*/  LDL.64 R84, [R1+0x35e8] ;  /* 0x0035e80001547983 */ /* 0x000f220000100a00 */
[----:B------:R-:W-:-:S03]  /*365a0*/  DFMA R32, -R244, R22, -R34 ;  /* 0x00000016f420722b */ /* 0x000fc60000000922 */
[----:B------:R-:W4:Y:S04]  /*365b0*/  LDL.64 R86, [R1+0x35f0] ;  /* 0x0035f00001567983 */ /* 0x000f280000100a00 */
[----:B------:R1:W5:Y:S01]  /*365c0*/  LDL.128 R16, [R1+0x1fd0] ;  /* 0x001fd00001107983 */ /* 0x0003620000100c00 */
[----:B------:R-:W-:-:S03]  /*365d0*/  DFMA R72, R20, R32, R22 ;  /* 0x000000201448722b */ /* 0x000fc60000000016 */
[----:B------:R1:W5:Y:S04]  /*365e0*/  LDL.128 R12, [R1+0x1fe0] ;  /* 0x001fe000010c7983 */ /* 0x0003680000100c00 */
[----:B------:R-:W4:Y:S04]  /*365f0*/  LDL.64 R32, [R1+0x3628] ;  /* 0x0036280001207983 */ /* 0x000f280000100a00 */
        /* <DEDUP_REMOVED lines=8> */
[----:B------:R1:W5:Y:S01]  /*36680*/  LDL.128 R36, [R1+0x2080] ;  /* 0x0020800001247983 */ /* 0x0003620000100c00 */
[----:B------:R-:W-:-:S03]  /*36690*/  FFMA R0, RZ, R245, R73 ;  /* 0x000000f5ff007223 */ /* 0x000fc60000000049 */
[----:B------:R-:W-:Y:S02]  /*366a0*/  STL.64 [R1+0x3c58], R72 ;  /* 0x003c584801007387 */ /* 0x000fe40000100a00 */
[----:B------:R-:W-:Y:S01]  /*366b0*/  FSETP.GT.AND P1, PT, |R0|, 1.469367938527859385e-39, PT ;  /* 0x001000000000780b */ /* 0x000fe20003f24200 */
[----:B------:R-:W-:Y:S01]  /*366c0*/  BSSY.RECONVERGENT B3, `(.L_x_559) ;  /* 0x000002d000037945 */ /* 0x000fe20003800200 */
[----:B--2---:R-:W-:Y:S02]  /*366d0*/  DADD R20, -RZ, -R134 ;  /* 0x00000000ff147229 */ /* 0x004fe40000000986 */
[----:B---3--:R-:W-:-:S07]  /*366e0*/  DADD R22, -RZ, -R126 ;  /* 0x00000000ff167229 */ /* 0x008fce000000097e */
[----:B------:R4:W-:Y:S02]  /*366f0*/  STL.128 [R1+0x1f30], R20 ;  /* 0x001f301401007387 */ /* 0x0009e40000100c00 */
[----:B----4-:R-:W-:Y:S02]  /*36700*/  DADD R20, -RZ, -R124 ;  /* 0x00000000ff147229 */ /* 0x010fe4000000097c */
[----:B------:R-:W-:-:S07]  /*36710*/  DADD R22, -RZ, -R122 ;  /* 0x00000000ff167229 */ /* 0x000fce000000097a */
[----:B------:R0:W-:Y:S02]  /*36720*/  STL.128 [R1+0x1f40], R20 ;  /* 0x001f401401007387 */ /* 0x0001e40000100c00 */
[----:B0-----:R-:W-:Y:S02]  /*36730*/  DADD R20, -RZ, -R120 ;  /* 0x00000000ff147229 */ /* 0x001fe40000000978 */
        /* <DEDUP_REMOVED lines=10> */
[----:B------:R0:W-:Y:S01]  /*367e0*/  STL.128 [R1+0x1f80], R20 ;  /* 0x001f801401007387 */ /* 0x0001e20000100c00 */
[-C--:B------:R-:W-:Y:S02]  /*367f0*/  DFMA R124, R130, R70.reuse, R66 ;  /* 0x00000046827c722b */ /* 0x080fe40000000042 */
[-C--:B------:R-:W-:Y:S02]  /*36800*/  DFMA R126, R90, R70.reuse, R60 ;  /* 0x000000465a7e722b */ /* 0x080fe4000000003c */
[-C--:B------:R-:W-:Y:S02]  /*36810*/  DFMA R84, R84, R70.reuse, R58 ;  /* 0x000000465454722b */ /* 0x080fe4000000003a */
[-C--:B------:R-:W-:Y:S02]  /*36820*/  DFMA R86, R86, R70.reuse, R56 ;  /* 0x000000465656722b */ /* 0x080fe40000000038 */
[-C--:B0-----:R-:W-:Y:S02]  /*36830*/  DFMA R20, R76, R70.reuse, R64 ;  /* 0x000000464c14722b */ /* 0x081fe40000000040 */
[----:B------:R-:W-:-:S07]  /*36840*/  DFMA R22, R74, R70, R68 ;  /* 0x000000464a16722b */ /* 0x000fce0000000044 */
[----:B------:R-:W-:Y:S04]  /*36850*/  STL.128 [R1+0x35a0], R20 ;  /* 0x0035a01401007387 */ /* 0x000fe80000100c00 */
[----:B------:R0:W-:Y:S04]  /*36860*/  STL.128 [R1+0x1fb0], R20 ;  /* 0x001fb01401007387 */ /* 0x0001e80000100c00 */
[----:B------:R1:W-:Y:S04]  /*36870*/  STL.64 [R1+0x35b0], R84 ;  /* 0x0035b05401007387 */ /* 0x0003e80000100a00 */
[----:B------:R1:W-:Y:S01]  /*36880*/  STL.128 [R1+0x1f90], R124 ;  /* 0x001f907c01007387 */ /* 0x0003e20000100c00 */
[----:B0-----:R-:W-:-:S02]  /*36890*/  DFMA R22, R32, R70, R62 ;  /* 0x000000462016722b */ /* 0x001fc4000000003e */
[----:B------:R-:W-:Y:S01]  /*368a0*/  DADD R20, -RZ, -R34 ;  /* 0x00000000ff147229 */ /* 0x000fe20000000922 */
[----:B------:R1:W-:Y:S04]  /*368b0*/  STL.64 [R1+0x35b8], R86 ;  /* 0x0035b85601007387 */ /* 0x0003e80000100a00 */
[----:B------:R1:W-:Y:S04]  /*368c0*/  STL.128 [R1+0x1fa0], R84 ;  /* 0x001fa05401007387 */ /* 0x0003e80000100c00 */
[----:B------:R1:W-:Y:S01]  /*368d0*/  STL.64 [R1+0x3bf0], R22 ;  /* 0x003bf01601007387 */ /* 0x0003e20000100a00 */
[----:B------:R-:W-:-:S13]  /*368e0*/  FSETP.GEU.AND P2, PT, |R21|, 6.5827683646048100446e-37, PT ;  /* 0x036000001500780b */ /* 0x000fda0003f4e200 */
[----:B-1----:R-:W-:Y:S05]  /*368f0*/  @P1 BRA P2, `(.L_x_560) ;  /* 0x0000000000241947 */ /* 0x002fea0001000000 */
        /* <DEDUP_REMOVED lines=9> */
.L_x_560:
[----:B------:R-:W-:Y:S05]  /*36990*/  BSYNC.RECONVERGENT B3 ;  /* 0x0000000000037941 */ /* 0x000fea0003800200 */
.L_x_559:
        /* <DEDUP_REMOVED lines=29> */
.L_x_562:
[----:B------:R-:W-:Y:S05]  /*36b70*/  BSYNC.RECONVERGENT B3 ;  /* 0x0000000000037941 */ /* 0x000fea0003800200 */
.L_x_561:
        /* <DEDUP_REMOVED lines=29> */
.L_x_564:
[----:B------:R-:W-:Y:S05]  /*36d50*/  BSYNC.RECONVERGENT B3 ;  /* 0x0000000000037941 */ /* 0x000fea0003800200 */
.L_x_563:
        /* <DEDUP_REMOVED lines=29> */
.L_x_566:
[----:B------:R-:W-:Y:S05]  /*36f30*/  BSYNC.RECONVERGENT B3 ;  /* 0x0000000000037941 */ /* 0x000fea0003800200 */
.L_x_565:
        /* <DEDUP_REMOVED lines=33> */
.L_x_568:
[----:B------:R-:W-:Y:S05]  /*37150*/  BSYNC.RECONVERGENT B3 ;  /* 0x0000000000037941 */ /* 0x000fea0003800200 */
.L_x_567:
        /* <DEDUP_REMOVED lines=33> */
.L_x_570:
[----:B------:R-:W-:Y:S05]  /*37370*/  BSYNC.RECONVERGENT B3 ;  /* 0x0000000000037941 */ /* 0x000fea0003800200 */
.L_x_569:
        /* <DEDUP_REMOVED lines=21> */
[-C--:B---3--:R-:W-:Y:S02]  /*374d0*/  DFMA R22, R22, R32.reuse, R48 ;  /* 0x000000201616722b */ /* 0x088fe40000000030 */
[----:B----4-:R-:W-:-:S09]  /*374e0*/  DFMA R34, R20, R32, R38 ;  /* 0x000000201422722b */ /* 0x010fd20000000026 */
[----:B------:R-:W-:Y:S05]  /*374f0*/  @P1 BRA P2, `(.L_x_572) ;  /* 0x0000000000241947 */ /* 0x000fea0001000000 */
        /* <DEDUP_REMOVED lines=9> */
.L_x_572:
[----:B------:R-:W-:Y:S05]  /*37590*/  BSYNC.RECONVERGENT B3 ;  /* 0x0000000000037941 */ /* 0x000fea0003800200 */
.L_x_571:
        /* <DEDUP_REMOVED lines=33> */
.L_x_574:
[----:B------:R-:W-:Y:S05]  /*377b0*/  BSYNC.RECONVERGENT B3 ;  /* 0x0000000000037941 */ /* 0x000fea0003800200 */
.L_x_573:
        /* <DEDUP_REMOVED lines=33> */
.L_x_576:
[----:B------:R-:W-:Y:S05]  /*379d0*/  BSYNC.RECONVERGENT B3 ;  /* 0x0000000000037941 */ /* 0x000fea0003800200 */
.L_x_575:
        /* <DEDUP_REMOVED lines=17> */
[----:B------:R-:W-:-:S08]  /*37af0*/  DADD R4, -RZ, -R28 ;  /* 0x00000000ff047229 */ /* 0x000fd0000000091c */
[----:B------:R-:W-:Y:S02]  /*37b00*/  FFMA R0, RZ, R233, R33 ;  /* 0x000000e9ff007223 */ /* 0x000fe40000000021 */
[----:B------:R-:W-:-:S03]  /*37b10*/  FSETP.GEU.AND P2, PT, |R5|, 6.5827683646048100446e-37, PT ;  /* 0x036000000500780b */ /* 0x000fc60003f4e200 */
[----:B------:R-:W-:Y:S01]  /*37b20*/  FSETP.GT.AND P1, PT, |R0|, 1.469367938527859385e-39, PT ;  /* 0x001000000000780b */ /* 0x000fe20003f24200 */
[----:B------:R3:W-:Y:S01]  /*37b30*/  STL.64 [R1+0x39d8], R32 ;  /* 0x0039d82001007387 */ /* 0x0007e20000100a00 */
[-C--:B-----5:R-:W-:Y:S02]  /*37b40*/  DFMA R12, R12, R16.reuse, R10 ;  /* 0x000000100c0c722b */ /* 0x0a0fe4000000000a */
[-C--:B---3--:R-:W-:Y:S02]  /*37b50*/  DFMA R32, R20, R16.reuse, R36 ;  /* 0x000000101420722b */ /* 0x088fe40000000024 */
[----:B----4-:R-:W-:-:S07]  /*37b60*/  DFMA R20, R18, R16, R52 ;  /* 0x000000101214722b */ /* 0x010fce0000000034 */
        /* <DEDUP_REMOVED lines=10> */
.L_x_578:
[----:B------:R-:W-:Y:S05]  /*37c10*/  BSYNC.RECONVERGENT B3 ;  /* 0x0000000000037941 */ /* 0x000fea0003800200 */
.L_x_577:
[----:B------:R-:W2:Y:S04]  /*37c20*/  LDL.64 R28, [R1+0x3240] ;  /* 0x00324000011c7983 */ /* 0x000ea80000100a00 */
[----:B------:R-:W3:Y:S04]  /*37c30*/  LDL.64 R6, [R1+0x39d8] ;  /* 0x0039d80001067983 */ /* 0x000ee80000100a00 */
[----:B------:R-:W4:Y:S04]  /*37c40*/  LDL.64 R8, [R1+0x3fb8] ;  /* 0x003fb80001087983 */ /* 0x000f280000100a00 */
        /* <DEDUP_REMOVED lines=13> */
[----:B------:R-:W-:Y:S02]  /*37d20*/  DFMA R4, R4, R6, R4 ;  /* 0x000000060404722b */ /* 0x000fe40000000004 */
[----:B----4-:R-:W-:-:S08]  /*37d30*/  DFMA R6, R8, R36, R30 ;  /* 0x000000240806722b */ /* 0x010fd0000000001e */
        /* <DEDUP_REMOVED lines=8> */
[-C--:B-----5:R-:W-:Y:S02]  /*37dc0*/  DFMA R16, R16, R36.reuse, R40 ;  /* 0x000000241010722b */ /* 0x0a0fe40000000028 */
[-C--:B------:R-:W-:Y:S02]  /*37dd0*/  DFMA R10, R48, R36.reuse, R12 ;  /* 0x00000024300a722b */ /* 0x080fe4000000000c */
[-C--:B------:R-:W-:Y:S02]  /*37de0*/  DFMA R14, R38, R36.reuse, R14 ;  /* 0x00000024260e722b */ /* 0x080fe4000000000e */
        /* <DEDUP_REMOVED lines=11> */
.L_x_580:
[----:B------:R-:W-:Y:S05]  /*37ea0*/  BSYNC.RECONVERGENT B3 ;  /* 0x0000000000037941 */ /* 0x000fea0003800200 */
.L_x_579:
        /* <DEDUP_REMOVED lines=41> */
.L_x_582:
[----:B------:R-:W-:Y:S05]  /*38140*/  BSYNC.RECONVERGENT B3 ;  /* 0x0000000000037941 */ /* 0x000fea0003800200 */
.L_x_581:
        /* <DEDUP_REMOVED lines=42> */
.L_x_584:
[----:B------:R-:W-:Y:S05]  /*383f0*/  BSYNC.RECONVERGENT B3 ;  /* 0x0000000000037941 */ /* 0x000fea0003800200 */
.L_x_583:
        /* <DEDUP_REMOVED lines=43> */
.L_x_586:
[----:B------:R-:W-:Y:S05]  /*386b0*/  BSYNC.RECONVERGENT B3 ;  /* 0x0000000000037941 */ /* 0x000fea0003800200 */
.L_x_585:
        /* <DEDUP_REMOVED lines=36> */
.L_x_588:
[----:B------:R-:W-:Y:S05]  /*38900*/  BSYNC.RECONVERGENT B3 ;  /* 0x0000000000037941 */ /* 0x000fea0003800200 */
.L_x_587:
        /* <DEDUP_REMOVED lines=45> */
.L_x_590:
[----:B------:R-:W-:Y:S05]  /*38be0*/  BSYNC.RECONVERGENT B3 ;  /* 0x0000000000037941 */ /* 0x000fea0003800200 */
.L_x_589:
        /* <DEDUP_REMOVED lines=37> */
.L_x_592:
[----:B------:R-:W-:Y:S05]  /*38e40*/  BSYNC.RECONVERGENT B3 ;  /* 0x0000000000037941 */ /* 0x000fea0003800200 */
.L_x_591:
        /* <DEDUP_REMOVED lines=39> */
.L_x_594:
[----:B------:R-:W-:Y:S05]  /*390c0*/  BSYNC.RECONVERGENT B3 ;  /* 0x0000000000037941 */ /* 0x000fea0003800200 */
.L_x_593:
        /* <DEDUP_REMOVED lines=42> */
.L_x_596:
[----:B------:R-:W-:Y:S05]  /*39370*/  BSYNC.RECONVERGENT B3 ;  /* 0x0000000000037941 */ /* 0x000fea0003800200 */
.L_x_595:
[----:B------:R-:W2:Y:S04]  /*39380*/  LDL.64 R74, [R1+0x3110] ;  /* 0x00311000014a7983 */ /* 0x000ea80000100a00 */
[----:B------:R-:W3:Y:S04]  /*39390*/  LDL.128 R24, [R1+0x2090] ;  /* 0x0020900001187983 */ /* 0x000ee80000100c00 */
[----:B------:R-:W4:Y:S04]  /*393a0*/  LDL.64 R86, [R1+0x3c38] ;  /* 0x003c380001567983 */ /* 0x000f280000100a00 */
[----:B------:R-:W4:Y:S01]  /*393b0*/  LDL.64 R84, [R1+0x3c20] ;  /* 0x003c200001547983 */ /* 0x000f220000100a00 */
[----:B------:R-:W-:-:S03]  /*393c0*/  MOV R28, 0x1 ;  /* 0x00000001001c7802 */ /* 0x000fc60000000f00 */
        /* <DEDUP_REMOVED lines=31> */
[----:B--2---:R-:W0:Y:S02]  /*395c0*/  MUFU.RCP64H R29, R75 ;  /* 0x0000004b001d7308 */ /* 0x004e240000001800 */
        /* <DEDUP_REMOVED lines=8> */
[----:B----4-:R-:W-:Y:S01]  /*39650*/  DADD R28, -RZ, -R86 ;  /* 0x00000000ff1c7229 */ /* 0x010fe20000000956 */
[----:B------:R-:W2:Y:S01]  /*39660*/  LDL.64 R60, [R1+0x3c58] ;  /* 0x003c5800013c7983 */ /* 0x000ea20000100a00 */
[----:B------:R-:W-:-:S03]  /*39670*/  DADD R30, -RZ, -R84 ;  /* 0x00000000ff1e7229 */ /* 0x000fc60000000954 */
[----:B------:R-:W3:Y:S04]  /*39680*/  LDL.64 R84, [R1+0x35b8] ;  /* 0x0035b80001547983 */ /* 0x000ee80000100a00 */
[----:B------:R-:W4:Y:S04]  /*39690*/  LDL.64 R86, [R1+0x35a0] ;  /* 0x0035a00001567983 */ /* 0x000f280000100a00 */
[----:B------:R0:W-:Y:S02]  /*396a0*/  STL.128 [R1+0x1fd0], R28 ;  /* 0x001fd01c01007387 */ /* 0x0001e40000100c00 */
[----:B0-----:R-:W-:-:S02]  /*396b0*/  DADD R28, -RZ, -R172 ;  /* 0x00000000ff1c7229 */ /* 0x001fc400000009ac */
        /* <DEDUP_REMOVED lines=21> */
[----:B------:R-:W-:Y:S02]  /*39810*/  DFMA R122, R94, R78, R66 ;  /* 0x0000004e5e7a722b */ /* 0x000fe40000000042 */
[----:B------:R-:W-:Y:S02]  /*39820*/  DADD R24, -RZ, -R24 ;  /* 0x00000000ff187229 */ /* 0x000fe40000000918 */
[----:B0-----:R-:W-:Y:S02]  /*39830*/  DADD R28, -RZ, -R96 ;  /* 0x00000000ff1c7229 */ /* 0x001fe40000000960 */
[----:B------:R-:W-:-:S07]  /*39840*/  DADD R30, -RZ, -R78 ;  /* 0x00000000ff1e7229 */ /* 0x000fce000000094e */
[----:B------:R0:W-:Y:S01]  /*39850*/  STL.128 [R1+0x2050], R28 ;  /* 0x0020501c01007387 */ /* 0x0001e20000100c00 */
[----:B------:R-:W-:-:S03]  /*39860*/  FFMA R0, RZ, R75, R77 ;  /* 0x0000004bff007223 */ /* 0x000fc6000000004d */
[----:B------:R1:W-:Y:S04]  /*39870*/  STL.64 [R1+0x3b38], R76 ;  /* 0x003b384c01007387 */ /* 0x0003e80000100a00 */
[----:B------:R1:W-:Y:S01]  /*39880*/  STL.128 [R1+0x2060], R120 ;  /* 0x0020607801007387 */ /* 0x0003e20000100c00 */
[-C--:B0-----:R-:W-:Y:S02]  /*39890*/  DFMA R28, R90, R78.reuse, R72 ;  /* 0x0000004e5a1c722b */ /* 0x081fe40000000048 */
[----:B------:R-:W-:-:S05]  /*398a0*/  DFMA R30, R116, R78, R70 ;  /* 0x0000004e741e722b */ /* 0x000fca0000000046 */
[----:B------:R1:W-:Y:S04]  /*398b0*/  STL.64 [R1+0x3580], R28 ;  /* 0x0035801c01007387 */ /* 0x0003e80000100a00 */
[----:B------:R1:W-:Y:S04]  /*398c0*/  STL.64 [R1+0x3588], R30 ;  /* 0x0035881e01007387 */ /* 0x0003e80000100a00 */
[----:B------:R1:W-:Y:S01]  /*398d0*/  STL.128 [R1+0x2080], R28 ;  /* 0x0020801c01007387 */ /* 0x0003e20000100c00 */
[----:B------:R-:W-:Y:S02]  /*398e0*/  FSETP.GT.AND P1, PT, |R0|, 1.469367938527859385e-39, PT ;  /* 0x001000000000780b */ /* 0x000fe40003f24200 */
[----:B------:R-:W-:Y:S01]  /*398f0*/  FSETP.GEU.AND P2, PT, |R25|, 6.5827683646048100446e-37, PT ;  /* 0x036000001900780b */ /* 0x000fe20003f4e200 */
[----:B------:R-:W-:Y:S01]  /*39900*/  BSSY.RECONVERGENT B3, `(.L_x_597) ;  /* 0x0000012000037945 */ /* 0x000fe20003800200 */
[----:B--2---:R-:W-:-:S02]  /*39910*/  DADD R118, -RZ, -R60 ;  /* 0x00000000ff767229 */ /* 0x004fc4000000093c */
[-C--:B---3--:R-:W-:Y:S02]  /*39920*/  DFMA R84, R84, R78.reuse, R64 ;  /* 0x0000004e5454722b */ /* 0x088fe40000000040 */
[----:B----4-:R-:W-:-:S03]  /*39930*/  DFMA R86, R86, R78, R62 ;  /* 0x0000004e5656722b */ /* 0x010fc6000000003e */
[----:B------:R1:W-:Y:S04]  /*39940*/  STL.128 [R1+0x1fc0], R116 ;  /* 0x001fc07401007387 */ /* 0x0003e80000100c00 */
[----:B------:R1:W-:Y:S04]  /*39950*/  STL.64 [R1+0x3590], R84 ;  /* 0x0035905401007387 */ /* 0x0003e80000100a00 */
[----:B------:R1:W-:Y:S04]  /*39960*/  STL.64 [R1+0x3598], R86 ;  /* 0x0035985601007387 */ /* 0x0003e80000100a00 */
[----:B------:R1:W-:Y:S01]  /*39970*/  STL.128 [R1+0x2070], R84 ;  /* 0x0020705401007387 */ /* 0x0003e20000100c00 */
[----:B------:R-:W-:Y:S05]  /*39980*/  @P1 BRA P2, `(.L_x_598) ;  /* 0x0000000000241947 */ /* 0x000fea0001000000 */
[----:B------:R-:W-:Y:S01]  /*39990*/  IMAD.MOV.U32 R210, RZ, RZ, R24 ;  /* 0x000000ffffd27224 */ /* 0x000fe200078e0018 */
[----:B------:R-:W-:Y:S01]  /*399a0*/  MOV R212, R74 ;  /* 0x0000004a00d47202 */ /* 0x000fe20000000f00 */
[----:B------:R-:W-:Y:S01]  /*399b0*/  IMAD.MOV.U32 R211, RZ, RZ, R25 ;  /* 0x000000ffffd37224 */ /* 0x000fe200078e0019 */
[----:B------:R-:W-:Y:S01]  /*399c0*/  MOV R0, 0x399f0 ;  /* 0x000399f000007802 */ /* 0x000fe20000000f00 */
[----:B------:R-:W-:-:S07]  /*399d0*/  IMAD.MOV.U32 R213, RZ, RZ, R75 ;  /* 0x000000ffffd57224 */ /* 0x000fce00078e004b */
[----:B-1---5:R-:W-:Y:S05]  /*399e0*/  CALL.REL.NOINC `($__internal_1_$__cuda_sm20_div_rn_f64_full) ;  /* 0x0000024800947944 */ /* 0x022fea0003c00000 */
[----:B------:R-:W-:Y:S01]  /*399f0*/  IMAD.MOV.U32 R24, RZ, RZ, R220 ;  /* 0x000000ffff187224 */ /* 0x000fe200078e00dc */
[----:B------:R-:W-:-:S05]  /*39a00*/  MOV R25, R221 ;  /* 0x000000dd00197202 */ /* 0x000fca0000000f00 */
[----:B------:R0:W-:Y:S02]  /*39a10*/  STL.64 [R1+0x3b38], R24 ;  /* 0x003b381801007387 */ /* 0x0001e40000100a00 */
.L_x_598:
[----:B------:R-:W-:Y:S05]  /*39a20*/  BSYNC.RECONVERGENT B3 ;  /* 0x0000000000037941 */ /* 0x000fea0003800200 */
.L_x_597:
[----:B------:R-:W2:Y:S04]  /*39a30*/  LDL.64 R60, [R1+0x3108] ;  /* 0x00310800013c7983 */ /* 0x000ea80000100a00 */
[----:B------:R-:W3:Y:S04]  /*39a40*/  LDL.64 R64, [R1+0x3b38] ;  /* 0x003b380001407983 */ /* 0x000ee80000100a00 */
[----:B------:R-:W3:Y:S01]  /*39a50*/  LDL.64 R62, [R1+0x4080] ;  /* 0x00408000013e7983 */ /* 0x000ee20000100a00 */
[----:B0-----:R-:W-:Y:S01]  /*39a60*/  IMAD.MOV.U32 R24, RZ, RZ, 0x1 ;  /* 0x00000001ff187424 */ /* 0x001fe200078e00ff */
[----:B------:R-:W-:Y:S01]  /*39a70*/  BSSY.RECONVERGENT B3, `(.L_x_599) ;  /* 0x000001a000037945 */ /* 0x000fe20003800200 */
[----:B--2---:R-:W1:Y:S04]  /*39a80*/  MUFU.RCP64H R25, R61 ;  /* 0x0000003d00197308 */ /* 0x004e680000001800 */
[----:B-1----:R-:W-:-:S08]  /*39a90*/  DFMA R28, -R60, R24, 1 ;  /* 0x3ff000003c1c742b */ /* 0x002fd00000000118 */
        /* <DEDUP_REMOVED lines=12> */
[----:B---3-5:R-:W-:-:S12]  /*39b60*/  DFMA R30, R62, R64, R46 ;  /* 0x000000403e1e722b */ /* 0x028fd8000000002e */
        /* <DEDUP_REMOVED lines=10> */
.L_x_600:
[----:B------:R-:W-:Y:S05]  /*39c10*/  BSYNC.RECONVERGENT B3 ;  /* 0x0000000000037941 */ /* 0x000fea0003800200 */
.L_x_599:
        /* <DEDUP_REMOVED lines=30> */
.L_x_602:
[----:B------:R-:W-:Y:S05]  /*39e00*/  BSYNC.RECONVERGENT B3 ;  /* 0x0000000000037941 */ /* 0x000fea0003800200 */
.L_x_601:
        /* <DEDUP_REMOVED lines=29> */
.L_x_604:
[----:B------:R-:W-:Y:S05]  /*39fe0*/  BSYNC.RECONVERGENT B3 ;  /* 0x0000000000037941 */ /* 0x000fea0003800200 */
.L_x_603:
        /* <DEDUP_REMOVED lines=29> */
.L_x_606:
[----:B------:R-:W-:Y:S05]  /*3a1c0*/  BSYNC.RECONVERGENT B3 ;  /* 0x0000000000037941 */ /* 0x000fea0003800200 */
.L_x_605:
        /* <DEDUP_REMOVED lines=29> */
.L_x_608:
[----:B------:R-:W-:Y:S05]  /*3a3a0*/  BSYNC.RECONVERGENT B3 ;  /* 0x0000000000037941 */ /* 0x000fea0003800200 */
.L_x_607:
        /* <DEDUP_REMOVED lines=29> */
.L_x_610:
[----:B------:R-:W-:Y:S05]  /*3a580*/  BSYNC.RECONVERGENT B3 ;  /* 0x0000000000037941 */ /* 0x000fea0003800200 */
.L_x_609:
        /* <DEDUP_REMOVED lines=33> */
.L_x_612:
[----:B------:R-:W-:Y:S05]  /*3a7a0*/  BSYNC.RECONVERGENT B3 ;  /* 0x0000000000037941 */ /* 0x000fea0003800200 */
.L_x_611:
        /* <DEDUP_REMOVED lines=33> */
.L_x_614:
[----:B------:R-:W-:Y:S05]  /*3a9c0*/  BSYNC.RECONVERGENT B3 ;  /* 0x0000000000037941 */ /* 0x000fea0003800200 */
.L_x_613:
        /* <DEDUP_REMOVED lines=33> */
.L_x_616:
[----:B------:R-:W-:Y:S05]  /*3abe0*/  BSYNC.RECONVERGENT B3 ;  /* 0x0000000000037941 */ /* 0x000fea0003800200 */
.L_x_615:
        /* <DEDUP_REMOVED lines=33> */
.L_x_618:
[----:B------:R-:W-:Y:S05]  /*3ae00*/  BSYNC.RECONVERGENT B3 ;  /* 0x0000000000037941 */ /* 0x000fea0003800200 */
.L_x_617:
        /* <DEDUP_REMOVED lines=33> */
.L_x_620:
[----:B------:R-:W-:Y:S05]  /*3b020*/  BSYNC.RECONVERGENT B3 ;  /* 0x0000000000037941 */ /* 0x000fea0003800200 */
.L_x_619:
[----:B------:R-:W2:Y:S04]  /*3b030*/  LDL.64 R22, [R1+0x3240] ;  /* 0x0032400001167983 */ /* 0x000ea80000100a00 */
[----:B------:R-:W3:Y:S04]  /*3b040*/  LDL.64 R6, [R1+0x3960] ;  /* 0x0039600001067983 */ /* 0x000ee80000100a00 */
[----:B------:R-:W4:Y:S04]  /*3b050*/  LDL.64 R8, [R1+0x3fb8] ;  /* 0x003fb80001087983 */ /* 0x000f280000100a00 */
[----:B------:R-:W5:Y:S04]  /*3b060*/  LDL.64 R36, [R1+0x38b8] ;  /* 0x0038b80001247983 */ /* 0x000f680000100a00 */
[----:B------:R-:W5:Y:S04]  /*3b070*/  LDL.64 R18, [R1+0x38b0] ;  /* 0x0038b00001127983 */ /* 0x000f680000100a00 */
[----:B------:R-:W5:Y:S04]  /*3b080*/  LDL.64 R30, [R1+0x38a0] ;  /* 0x0038a000011e7983 */ /* 0x000f680000100a00 */
[----:B------:R-:W5:Y:S01]  /*3b090*/  LDL.64 R16, [R1+0x38a8] ;  /* 0x0038a80001107983 */ /* 0x000f620000100a00 */
[----:B0-----:R-:W-:Y:S01]  /*3b0a0*/  HFMA2 R4, -RZ, RZ, 0, 5.9604644775390625e-08 ;  /* 0x00000001ff047431 */ /* 0x001fe200000001ff */
[----:B------:R-:W-:Y:S01]  /*3b0b0*/  BSSY.RECONVERGENT B3, `(.L_x_621) ;  /* 0x0000020000037945 */ /* 0x000fe20003800200 */
[----:B--2---:R-:W0:Y:S01]  /*3b0c0*/  MUFU.RCP64H R5, R23 ;  /* 0x0000001700057308 */ /* 0x004e220000001800 */
[----:B---3--:R-:W-:-:S02]  /*3b0d0*/  IMAD.MOV.U32 R28, RZ, RZ, R6 ;  /* 0x000000ffff1c7224 */ /* 0x008fc400078e0006 */
[----:B------:R-:W-:Y:S01]  /*3b0e0*/  IMAD.MOV.U32 R29, RZ, RZ, R7 ;  /* 0x000000ffff1d7224 */ /* 0x000fe200078e0007 */
        /* <DEDUP_REMOVED lines=28> */
.L_x_622:
[----:B------:R-:W-:Y:S05]  /*3b2b0*/  BSYNC.RECONVERGENT B3 ;  /* 0x0000000000037941 */ /* 0x000fea0003800200 */
.L_x_621:
        /* <DEDUP_REMOVED lines=41> */
.L_x_624:
[----:B------:R-:W-:Y:S05]  /*3b550*/  BSYNC.RECONVERGENT B3 ;  /* 0x0000000000037941 */ /* 0x000fea0003800200 */
.L_x_623:
        /* <DEDUP_REMOVED lines=42> */
.L_x_626:
[----:B------:R-:W-:Y:S05]  /*3b800*/  BSYNC.RECONVERGENT B3 ;  /* 0x0000000000037941 */ /* 0x000fea0003800200 */
.L_x_625:
        /* <DEDUP_REMOVED lines=43> */
.L_x_628:
[----:B------:R-:W-:Y:S05]  /*3bac0*/  BSYNC.RECONVERGENT B3 ;  /* 0x0000000000037941 */ /* 0x000fea0003800200 */
.L_x_627:
[----:B------:R-:W2:Y:S04]  /*3bad0*/  LDL.64 R8, [R1+0x39b8] ;  /* 0x0039b80001087983 */ /* 0x000ea80000100a00 */
[----:B------:R-:W3:Y:S04]  /*3bae0*/  LDL.64 R22, [R1+0x3c40] ;  /* 0x003c400001167983 */ /* 0x000ee80000100a00 */
[----:B------:R-:W4:Y:S04]  /*3baf0*/  LDL.64 R20, [R1+0x3a08] ;  /* 0x003a080001147983 */ /* 0x000f280000100a00 */
        /* <DEDUP_REMOVED lines=33> */
.L_x_630:
[----:B------:R-:W-:Y:S05]  /*3bd10*/  BSYNC.RECONVERGENT B3 ;  /* 0x0000000000037941 */ /* 0x000fea0003800200 */
.L_x_629:
        /* <DEDUP_REMOVED lines=45> */
.L_x_632:
[----:B------:R-:W-:Y:S05]  /*3bff0*/  BSYNC.RECONVERGENT B3 ;  /* 0x0000000000037941 */ /* 0x000fea0003800200 */
.L_x_631:
[----:B------:R-:W2:Y:S04]  /*3c000*/  LDL.64 R8, [R1+0x39b0] ;  /* 0x0039b00001087983 */ /* 0x000ea80000100a00 */
[----:B------:R-:W3:Y:S04]  /*3c010*/  LDL.64 R20, [R1+0x3db8] ;  /* 0x003db80001147983 */ /* 0x000ee80000100a00 */
[----:B------:R-:W4:Y:S04]  /*3c020*/  LDL.64 R34, [R1+0x3560] ;  /* 0x0035600001227983 */ /* 0x000f280000100a00 */
        /* <DEDUP_REMOVED lines=34> */
.L_x_634:
[----:B------:R-:W-:Y:S05]  /*3c250*/  BSYNC.RECONVERGENT B3 ;  /* 0x0000000000037941 */ /* 0x000fea0003800200 */
.L_x_633:
[----:B------:R-:W2:Y:S04]  /*3c260*/  LDL.64 R6, [R1+0x3910] ;  /* 0x0039100001067983 */ /* 0x000ea80000100a00 */
[----:B------:R-:W3:Y:S04]  /*3c270*/  LDL.64 R8, [R1+0x3e18] ;  /* 0x003e180001087983 */ /* 0x000ee80000100a00 */
[----:B------:R-:W4:Y:S04]  /*3c280*/  LDL.64 R18, [R1+0x3610] ;  /* 0x0036100001127983 */ /* 0x000f280000100a00 */
        /* <DEDUP_REMOVED lines=36> */
.L_x_636:
[----:B------:R-:W-:Y:S05]  /*3c4d0*/  BSYNC.RECONVERGENT B3 ;  /* 0x0000000000037941 */ /* 0x000fea0003800200 */
.L_x_635:
        /* <DEDUP_REMOVED lines=42> */
.L_x_638:
[----:B------:R-:W-:Y:S05]  /*3c780*/  BSYNC.RECONVERGENT B3 ;  /* 0x0000000000037941 */ /* 0x000fea0003800200 */
.L_x_637:
[----:B------:R-:W2:Y:S04]  /*3c790*/  LDL.64 R6, [R1+0x3838] ;  /* 0x0038380001067983 */ /* 0x000ea80000100a00 */
[----:B------:R-:W3:Y:S04]  /*3c7a0*/  LDL.64 R32, [R1+0x35b0] ;  /* 0x0035b00001207983 */ /* 0x000ee80000100a00 */
[----:B------:R-:W4:Y:S04]  /*3c7b0*/  LDL.64 R30, [R1+0x35b8] ;  /* 0x0035b800011e7983 */ /* 0x000f280000100a00 */
[----:B------:R-:W5:Y:S04]  /*3c7c0*/  LDL.64 R28, [R1+0x35a0] ;  /* 0x0035a000011c7983 */ /* 0x000f680000100a00 */
[----:B------:R-:W4:Y:S04]  /*3c7d0*/  LDL.64 R26, [R1+0x35a8] ;  /* 0x0035a800011a7983 */ /* 0x000f280000100a00 */
        /* <DEDUP_REMOVED lines=21> */
[-C--:B-----5:R-:W-:Y:S02]  /*3c930*/  DFMA R32, R28, R24.reuse, R16 ;  /* 0x000000181c20722b */ /* 0x0a0fe40000000010 */
[-C--:B----4-:R-:W-:Y:S02]  /*3c940*/  DFMA R40, R22, R24.reuse, R12 ;  /* 0x000000181628722b */ /* 0x090fe4000000000c */
[-C--:B0-----:R-:W-:Y:S02]  /*3c950*/  DFMA R34, R30, R24.reuse, R18 ;  /* 0x000000181e22722b */ /* 0x081fe40000000012 */
[----:B------:R-:W-:-:S03]  /*3c960*/  DFMA R30, R26, R24, R14 ;  /* 0x000000181a1e722b */ /* 0x000fc6000000000e */
[----:B------:R-:W-:Y:S08]  /*3c970*/  @P1 BRA P2, `(.L_x_640) ;  /* 0x0000000000241947 */ /* 0x000ff00001000000 */
        /* <DEDUP_REMOVED lines=9> */
.L_x_640:
[----:B------:R-:W-:Y:S05]  /*3ca10*/  BSYNC.RECONVERGENT B3 ;  /* 0x0000000000037941 */ /* 0x000fea0003800200 */
.L_x_639:
[----:B------:R-:W2:Y:S04]  /*3ca20*/  LDL.64 R42, [R1+0x3138] ;  /* 0x00313800012a7983 */ /* 0x000ea80000100a00 */
[----:B------:R-:W3:Y:S04]  /*3ca30*/  LDL.64 R56, [R1+0x3b38] ;  /* 0x003b380001387983 */ /* 0x000ee80000100a00 */
[----:B------:R-:W4:Y:S04]  /*3ca40*/  LDL.64 R54, [R1+0x3b30] ;  /* 0x003b300001367983 */ /* 0x000f280000100a00 */
[----:B------:R-:W4:Y:S04]  /*3ca50*/  LDL.64 R52, [R1+0x3b20] ;  /* 0x003b200001347983 */ /* 0x000f280000100a00 */
[----:B------:R-:W4:Y:S04]  /*3ca60*/  LDL.64 R50, [R1+0x3b08] ;  /* 0x003b080001327983 */ /* 0x000f280000100a00 */
[----:B------:R-:W4:Y:S04]  /*3ca70*/  LDL.64 R48, [R1+0x3af8] ;  /* 0x003af80001307983 */ /* 0x000f280000100a00 */
[----:B0-----:R-:W4:Y:S01]  /*3ca80*/  LDL.64 R4, [R1+0x38f0] ;  /* 0x0038f00001047983 */ /* 0x001f220000100a00 */
[----:B------:R-:W-:-:S03]  /*3ca90*/  HFMA2 R8, -RZ, RZ, 0, 5.9604644775390625e-08 ;  /* 0x00000001ff087431 */ /* 0x000fc600000001ff */
        /* <DEDUP_REMOVED lines=17> */
[----:B------:R0:W5:Y:S01]  /*3cbb0*/  LDL.128 R20, [R1+0x21c0] ;  /* 0x0021c00001147983 */ /* 0x0001620000100c00 */
[----:B--2---:R-:W1:Y:S02]  /*3cbc0*/  MUFU.RCP64H R9, R43 ;  /* 0x0000002b00097308 */ /* 0x004e640000001800 */
        /* <DEDUP_REMOVED lines=8> */
[----:B---3--:R-:W-:Y:S01]  /*3cc50*/  DADD R8, -RZ, -R56 ;  /* 0x00000000ff087229 */ /* 0x008fe20000000938 */
[----:B------:R-:W2:Y:S01]  /*3cc60*/  LDL.64 R28, [R1+0x3588] ;  /* 0x00358800011c7983 */ /* 0x000ea20000100a00 */
[----:B----4-:R-:W-:-:S03]  /*3cc70*/  DADD R10, -RZ, -R54 ;  /* 0x00000000ff0a7229 */ /* 0x010fc60000000936 */
        /* <DEDUP_REMOVED lines=10> */
[----:B------:R-:W-:Y:S02]  /*3cd20*/  IMAD.MOV.U32 R44, RZ, RZ, R4 ;  /* 0x000000ffff2c7224 */ /* 0x000fe400078e0004 */
[----:B------:R-:W-:Y:S02]  /*3cd30*/  IMAD.MOV.U32 R45, RZ, RZ, R5 ;  /* 0x000000ffff2d7224 */ /* 0x000fe400078e0005 */
[----:B------:R0:W5:Y:S01]  /*3cd40*/  LDL.128 R4, [R1+0x2170] ;  /* 0x0021700001047983 */ /* 0x0001620000100c00 */
        /* <DEDUP_REMOVED lines=21> */
[----:B------:R-:W-:Y:S01]  /*3cea0*/  DFMA R116, R122, R44, R36 ;  /* 0x0000002c7a74722b */ /* 0x000fe20000000024 */
[----:B------:R-:W-:Y:S01]  /*3ceb0*/  STL.64 [R1+0x3ab8], R46 ;  /* 0x003ab82e01007387 */ /* 0x000fe20000100a00 */
[----:B------:R-:W-:-:S05]  /*3cec0*/  FFMA R0, RZ, R43, R47 ;  /* 0x0000002bff007223 */ /* 0x000fca000000002f */
[----:B------:R-:W-:Y:S01]  /*3ced0*/  FSETP.GT.AND P1, PT, |R0|, 1.469367938527859385e-39, PT ;  /* 0x001000000000780b */ /* 0x000fe20003f24200 */
[----:B------:R-:W-:Y:S01]  /*3cee0*/  BSSY.RECONVERGENT B3, `(.L_x_641) ;  /* 0x000001a000037945 */ /* 0x000fe20003800200 */
[----:B---3--:R-:W-:-:S07]  /*3cef0*/  DADD R10, -RZ, -R56 ;  /* 0x00000000ff0a7229 */ /* 0x008fce0000000938 */
[----:B------:R4:W-:Y:S02]  /*3cf00*/  STL.128 [R1+0x2120], R8 ;  /* 0x0021200801007387 */ /* 0x0009e40000100c00 */
[----:B----4-:R-:W-:Y:S02]  /*3cf10*/  DADD R8, -RZ, -R54 ;  /* 0x00000000ff087229 */ /* 0x010fe40000000936 */
[----:B------:R-:W-:-:S07]  /*3cf20*/  DADD R10, -RZ, -R44 ;  /* 0x00000000ff0a7229 */ /* 0x000fce000000092c */
[----:B------:R1:W-:Y:S01]  /*3cf30*/  STL.128 [R1+0x2130], R8 ;  /* 0x0021300801007387 */ /* 0x0003e20000100c00 */
[-C--:B--2---:R-:W-:Y:S02]  /*3cf40*/  DFMA R118, R52, R44.reuse, R34 ;  /* 0x0000002c3476722b */ /* 0x084fe40000000022 */
[-C--:B-1----:R-:W-:Y:S02]  /*3cf50*/  DFMA R8, R50, R44.reuse, R32 ;  /* 0x0000002c3208722b */ /* 0x082fe40000000020 */
[----:B------:R-:W-:-:S07]  /*3cf60*/  DFMA R10, R48, R44, R30 ;  /* 0x0000002c300a722b */ /* 0x000fce000000001e */
[----:B------:R-:W-:Y:S04]  /*3cf70*/  STL.128 [R1+0x3570], R8 ;  /* 0x0035700801007387 */ /* 0x000fe80000100c00 */
[----:B------:R1:W-:Y:S04]  /*3cf80*/  STL.128 [R1+0x2150], R8 ;  /* 0x0021500801007387 */ /* 0x0003e80000100c00 */
[----:B------:R0:W-:Y:S01]  /*3cf90*/  STL.128 [R1+0x2140], R116 ;  /* 0x0021407401007387 */ /* 0x0001e20000100c00 */
        /* <DEDUP_REMOVED lines=14> */
.L_x_642:
[----:B------:R-:W-:Y:S05]  /*3d080*/  BSYNC.RECONVERGENT B3 ;  /* 0x0000000000037941 */ /* 0x000fea0003800200 */
.L_x_641:
        /* <DEDUP_REMOVED lines=29> */
.L_x_644:
[----:B------:R-:W-:Y:S05]  /*3d260*/  BSYNC.RECONVERGENT B3 ;  /* 0x0000000000037941 */ /* 0x000fea0003800200 */
.L_x_643:
[----:B------:R-:W2:Y:S04]  /*3d270*/  LDL.64 R30, [R1+0x3178] ;  /* 0x00317800011e7983 */ /* 0x000ea80000100a00 */
[----:B------:R-:W3:Y:S04]  /*3d280*/  LDL.64 R8, [R1+0x3a40] ;  /* 0x003a400001087983 */ /* 0x000ee80000100a00 */
[----:B------:R-:W4:Y:S04]  /*3d290*/  LDL.64 R36, [R1+0x3740] ;  /* 0x0037400001247983 */ /* 0x000f280000100a00 */
        /* <DEDUP_REMOVED lines=20> */
[----:B-----5:R-:W-:-:S10]  /*3d3e0*/  DFMA R20, R32, R34, R20 ;  /* 0x000000222014722b */ /* 0x020fd40000000014 */
        /* <DEDUP_REMOVED lines=10> */
.L_x_646:
[----:B------:R-:W-:Y:S05]  /*3d490*/  BSYNC.RECONVERGENT B3 ;  /* 0x0000000000037941 */ /* 0x000fea0003800200 */
.L_x_645:
        /* <DEDUP_REMOVED lines=26> */
[----:B------:R-:W-:-:S08]  /*3d640*/  DFMA R18, R30, R32, R20 ;  /* 0x000000201e12722b */ /* 0x000fd00000000014 */
        /* <DEDUP_REMOVED lines=10> */
.L_x_648:
[----:B------:R-:W-:Y:S05]  /*3d6f0*/  BSYNC.RECONVERGENT B3 ;  /* 0x0000000000037941 */ /* 0x000fea0003800200 */
.L_x_647:
        /* <DEDUP_REMOVED lines=36> */
.L_x_650:
[----:B------:R-:W-:Y:S05]  /*3d940*/  BSYNC.RECONVERGENT B3 ;  /* 0x0000000000037941 */ /* 0x000fea0003800200 */
.L_x_649:
        /* <DEDUP_REMOVED lines=37> */
.L_x_652:
[----:B------:R-:W-:Y:S05]  /*3dba0*/  BSYNC.RECONVERGENT B3 ;  /* 0x0000000000037941 */ /* 0x000fea0003800200 */
.L_x_651:
        /* <DEDUP_REMOVED lines=29> */
[----:B------:R-:W-:-:S04]  /*3dd80*/  DFMA R12, R28, R30, R12 ;  /* 0x0000001e1c0c722b */ /* 0x000fc8000000000c */
[----:B0-----:R-:W-:Y:S07]  /*3dd90*/  @P1 BRA P2, `(.L_x_654) ;  /* 0x0000000000241947 */ /* 0x001fee0001000000 */
        /* <DEDUP_REMOVED lines=9> */
.L_x_654:
[----:B------:R-:W-:Y:S05]  /*3de30*/  BSYNC.RECONVERGENT B3 ;  /* 0x0000000000037941 */ /* 0x000fea0003800200 */
.L_x_653:
        /* <DEDUP_REMOVED lines=38> */
.L_x_656:
[----:B------:R-:W-:Y:S05]  /*3e0a0*/  BSYNC.RECONVERGENT B3 ;  /* 0x0000000000037941 */ /* 0x000fea0003800200 */
.L_x_655:
        /* <DEDUP_REMOVED lines=16> */
[----:B------:R0:W5:Y:S01]  /*3e1b0*/  LDL.128 R36, [R1+0x2240] ;  /* 0x0022400001247983 */ /* 0x0001620000100c00 */
[----:B------:R-:W1:Y:S01]  /*3e1c0*/  MUFU.RCP64H R13, R239 ;  /* 0x000000ef000d7308 */ /* 0x000e620000001800 */
[----:B------:R-:W-:-:S06]  /*3e1d0*/  IMAD.MOV.U32 R12, RZ, RZ, 0x1 ;  /* 0x00000001ff0c7424 */ /* 0x000fcc00078e00ff */
[----:B-1----:R-:W-:-:S08]  /*3e1e0*/  DFMA R14, -R238, R12, 1 ;  /* 0x3ff00000ee0e742b */ /* 0x002fd0000000010c */
[----:B------:R-:W-:-:S08]  /*3e1f0*/  DFMA R14, R14, R14, R14 ;  /* 0x0000000e0e0e722b */ /* 0x000fd0000000000e */
[----:B------:R-:W-:Y:S01]  /*3e200*/  DFMA R12, R12, R14, R12 ;  /* 0x0000000e0c0c722b */ /* 0x000fe2000000000c */
[----:B--2---:R-:W-:Y:S01]  /*3e210*/  IMAD.MOV.U32 R48, RZ, RZ, R4 ;  /* 0x000000ffff307224 */ /* 0x004fe200078e0004 */
[----:B------:R-:W-:Y:S02]  /*3e220*/  MOV R49, R5 ;  /* 0x0000000500317202 */ /* 0x000fe40000000f00 */
[----:B------:R0:W5:Y:S04]  /*3e230*/  LDL.128 R4, [R1+0x21e0] ;  /* 0x0021e00001047983 */ /* 0x0001680000100c00 */
[----:B------:R-:W-:-:S08]  /*3e240*/  DFMA R14, -R238, R12, 1 ;  /* 0x3ff00000ee0e742b */ /* 0x000fd0000000010c */
[----:B------:R-:W-:-:S08]  /*3e250*/  DFMA R12, R12, R14, R12 ;  /* 0x0000000e0c0c722b */ /* 0x000fd0000000000c */
[----:B------:R-:W-:-:S08]  /*3e260*/  DMUL R14, R12, -R22 ;  /* 0x800000160c0e7228 */ /* 0x000fd00000000000 */
[----:B------:R-:W-:-:S08]  /*3e270*/  DFMA R20, -R238, R14, -R22 ;  /* 0x0000000eee14722b */ /* 0x000fd00000000916 */
[----:B------:R-:W-:Y:S02]  /*3e280*/  DFMA R50, R12, R20, R14 ;  /* 0x000000140c32722b */ /* 0x000fe4000000000e */
[----:B---3--:R-:W-:Y:S02]  /*3e290*/  DADD R12, -RZ, -R70 ;  /* 0x00000000ff0c7229 */ /* 0x008fe40000000946 */
[----:B----4-:R-:W-:-:S07]  /*3e2a0*/  DADD R14, -RZ, -R68 ;  /* 0x00000000ff0e7229 */ /* 0x010fce0000000944 */
[----:B------:R1:W-:Y:S01]  /*3e2b0*/  STL.128 [R1+0x2170], R12 ;  /* 0x0021700c01007387 */ /* 0x0003e20000100c00 */
[----:B------:R-:W-:Y:S02]  /*3e2c0*/  DADD R58, -RZ, -R58 ;  /* 0x00000000ff3a7229 */ /* 0x000fe4000000093a */
[----:B-1----:R-:W-:Y:S02]  /*3e2d0*/  DADD R12, -RZ, -R66 ;  /* 0x00000000ff0c7229 */ /* 0x002fe40000000942 */
[----:B------:R-:W-:-:S07]  /*3e2e0*/  DADD R14, -RZ, -R64 ;  /* 0x00000000ff0e7229 */ /* 0x000fce0000000940 */
[----:B------:R1:W-:Y:S01]  /*3e2f0*/  STL.128 [R1+0x2180], R12 ;  /* 0x0021800c01007387 */ /* 0x0003e20000100c00 */
[-C--:B------:R-:W-:Y:S02]  /*3e300*/  DFMA R52, R52, R48.reuse, R42 ;  /* 0x000000303434722b */ /* 0x080fe4000000002a */
[----:B-1----:R-:W-:Y:S02]  /*3e310*/  DADD R12, -RZ, -R62 ;  /* 0x00000000ff0c7229 */ /* 0x002fe4000000093e */
[----:B------:R-:W-:Y:S01]  /*3e320*/  DADD R14, -RZ, -R60 ;  /* 0x00000000ff0e7229 */ /* 0x000fe2000000093c */
[----:B------:R1:W-:Y:S06]  /*3e330*/  STL.128 [R1+0x2160], R56 ;  /* 0x0021603801007387 */ /* 0x0003ec0000100c00 */
[----:B------:R2:W-:Y:S01]  /*3e340*/  STL.128 [R1+0x2190], R12 ;  /* 0x0021900c01007387 */ /* 0x0005e20000100c00 */
[-C--:B------:R-:W-:Y:S01]  /*3e350*/  DFMA R54, R54, R48.reuse, R40 ;  /* 0x000000303636722b */ /* 0x080fe20000000028 */
[----:B------:R-:W-:Y:S01]  /*3e360*/  FFMA R0, RZ, R239, R51 ;  /* 0x000000efff007223 */ /* 0x000fe20000000033 */
[----:B-1----:R-:W-:Y:S01]  /*3e370*/  DFMA R58, R118, R48, R44 ;  /* 0x00000030763a722b */ /* 0x002fe2000000002c */
[----:B--2---:R-:W-:Y:S01]  /*3e380*/  IMAD.MOV.U32 R14, RZ, RZ, R56 ;  /* 0x000000ffff0e7224 */ /* 0x004fe200078e0038 */
[----:B------:R-:W-:Y:S01]  /*3e390*/  MOV R15, R57 ;  /* 0x00000039000f7202 */ /* 0x000fe20000000f00 */
[----:B------:R-:W-:-:S02]  /*3e3a0*/  DADD R56, -RZ, -R48 ;  /* 0x00000000ff387229 */ /* 0x000fc40000000930 */
[----:B------:R-:W-:-:S03]  /*3e3b0*/  DADD R12, -RZ, -R22 ;  /* 0x00000000ff0c7229 */ /* 0x000fc60000000916 */
[----:B------:R-:W-:Y:S01]  /*3e3c0*/  DFMA R14, R14, R48, R46 ;  /* 0x000000300e0e722b */ /* 0x000fe2000000002e */
[----:B------:R0:W-:Y:S04]  /*3e3d0*/  STL.64 [R1+0x3a68], R50 ;  /* 0x003a683201007387 */ /* 0x0001e80000100a00 */
[----:B------:R0:W-:Y:S04]  /*3e3e0*/  STL.64 [R1+0x3238], R58 ;  /* 0x0032383a01007387 */ /* 0x0001e80000100a00 */
[----:B------:R0:W-:Y:S04]  /*3e3f0*/  STL.128 [R1+0x21a0], R56 ;  /* 0x0021a03801007387 */ /* 0x0001e80000100c00 */
[----:B------:R0:W-:Y:S04]  /*3e400*/  STL.128 [R1+0x35c0], R52 ;  /* 0x0035c03401007387 */ /* 0x0001e80000100c00 */
        /* <DEDUP_REMOVED lines=15> */
.L_x_658:
[----:B------:R-:W-:Y:S05]  /*3e500*/  BSYNC.RECONVERGENT B3 ;  /* 0x0000000000037941 */ /* 0x000fea0003800200 */
.L_x_657:
        /* <DEDUP_REMOVED lines=29> */
.L_x_660:
[----:B------:R-:W-:Y:S05]  /*3e6e0*/  BSYNC.RECONVERGENT B3 ;  /* 0x0000000000037941 */ /* 0x000fea0003800200 */
.L_x_659:
        /* <DEDUP_REMOVED lines=29> */
.L_x_662:
[----:B------:R-:W-:Y:S05]  /*3e8c0*/  BSYNC.RECONVERGENT B3 ;  /* 0x0000000000037941 */ /* 0x000fea0003800200 */
.L_x_661:
        /* <DEDUP_REMOVED lines=33> */
.L_x_664:
[----:B------:R-:W-:Y:S05]  /*3eae0*/  BSYNC.RECONVERGENT B3 ;  /* 0x0000000000037941 */ /* 0x000fea0003800200 */
.L_x_663:
        /* <DEDUP_REMOVED lines=35> */
.L_x_666:
[----:B------:R-:W-:Y:S05]  /*3ed20*/  BSYNC.RECONVERGENT B3 ;  /* 0x0000000000037941 */ /* 0x000fea0003800200 */
.L_x_665:
[----:B------:R-:W2:Y:S04]  /*3ed30*/  LDL.64 R10, [R1+0x3170] ;  /* 0x00317000010a7983 */ /* 0x000ea80000100a00 */
[----:B------:R-:W3:Y:S04]  /*3ed40*/  LDL.64 R6, [R1+0x39f0] ;  /* 0x0039f00001067983 */ /* 0x000ee80000100a00 */
[----:B------:R-:W4:Y:S04]  /*3ed50*/  LDL.64 R34, [R1+0x3640] ;  /* 0x0036400001227983 */ /* 0x000f280000100a00 */
        /* <DEDUP_REMOVED lines=20> */
[----:B-----5:R-:W-:-:S10]  /*3eea0*/  DFMA R14, R14, R28, R20 ;  /* 0x0000001c0e0e722b */ /* 0x020fd40000000014 */
        /* <DEDUP_REMOVED lines=10> */
.L_x_668:
[----:B------:R-:W-:Y:S05]  /*3ef50*/  BSYNC.RECONVERGENT B3 ;  /* 0x0000000000037941 */ /* 0x000fea0003800200 */
.L_x_667:
        /* <DEDUP_REMOVED lines=43> */
.L_x_670:
[----:B------:R-:W-:Y:S05]  /*3f210*/  BSYNC.RECONVERGENT B3 ;  /* 0x0000000000037941 */ /* 0x000fea0003800200 */
.L_x_669:
        /* <DEDUP_REMOVED lines=36> */
.L_x_672:
[----:B------:R-:W-:Y:S05]  /*3f460*/  BSYNC.RECONVERGENT B3 ;  /* 0x0000000000037941 */ /* 0x000fea0003800200 */
.L_x_671:
        /* <DEDUP_REMOVED lines=37> */
.L_x_674:
[----:B------:R-:W-:Y:S05]  /*3f6c0*/  BSYNC.RECONVERGENT B3 ;  /* 0x0000000000037941 */ /* 0x000fea0003800200 */
.L_x_673:
        /* <DEDUP_REMOVED lines=39> */
.L_x_676:
[----:B------:R-:W-:Y:S05]  /*3f940*/  BSYNC.RECONVERGENT B3 ;  /* 0x0000000000037941 */ /* 0x000fea0003800200 */
.L_x_675:
        /* <DEDUP_REMOVED lines=42> */
.L_x_678:
[----:B------:R-:W-:Y:S05]  /*3fbf0*/  BSYNC.RECONVERGENT B3 ;  /* 0x0000000000037941 */ /* 0x000fea0003800200 */
.L_x_677:
        /* <DEDUP_REMOVED lines=40> */
.L_x_680:
[----:B------:R-:W-:Y:S05]  /*3fe80*/  BSYNC.RECONVERGENT B3 ;  /* 0x0000000000037941 */ /* 0x000fea0003800200 */
.L_x_679:
        /* <DEDUP_REMOVED lines=38> */
.L_x_682:
[----:B------:R-:W-:Y:S05]  /*400f0*/  BSYNC.RECONVERGENT B3 ;  /* 0x0000000000037941 */ /* 0x000fea0003800200 */
.L_x_681:
[----:B------:R-:W2:Y:S04]  /*40100*/  LDL.64 R18, [R1+0x3238] ;  /* 0x0032380001127983 */ /* 0x000ea80000100a00 */
[----:B------:R-:W3:Y:S04]  /*40110*/  LDL.64 R6, [R1+0x3848] ;  /* 0x0038480001067983 */ /* 0x000ee80000100a00 */
[----:B------:R-:W4:Y:S04]  /*40120*/  LDL.64 R26, [R1+0x3570] ;  /* 0x00357000011a7983 */ /* 0x000f280000100a00 */
        /* <DEDUP_REMOVED lines=34> */
.L_x_684:
[----:B------:R-:W-:Y:S05]  /*40350*/  BSYNC.RECONVERGENT B3 ;  /* 0x0000000000037941 */ /* 0x000fea0003800200 */
.L_x_683:
[----:B------:R-:W2:Y:S04]  /*40360*/  LDL.64 R52, [R1+0x3130] ;  /* 0x0031300001347983 */ /* 0x000ea80000100a00 */
[----:B0-----:R-:W3:Y:S04]  /*40370*/  LDL.128 R4, [R1+0x2250] ;  /* 0x0022500001047983 */ /* 0x001ee80000100c00 */
        /* <DEDUP_REMOVED lines=25> */
[----:B------:R-:W-:Y:S01]  /*40510*/  MOV R8, 0x1 ;  /* 0x0000000100087802 */ /* 0x000fe20000000f00 */
[----:B------:R-:W-:Y:S01]  /*40520*/  BSSY.RECONVERGENT B3, `(.L_x_685) ;  /* 0x0000037000037945 */ /* 0x000fe20003800200 */
[----:B--2---:R-:W1:Y:S04]  /*40530*/  MUFU.RCP64H R9, R53 ;  /* 0x0000003500097308 */ /* 0x004e680000001800 */
[----:B-1----:R-:W-:-:S08]  /*40540*/  DFMA R10, -R52, R8, 1 ;  /* 0x3ff00000340a742b */ /* 0x002fd00000000108 */
        /* <DEDUP_REMOVED lines=26> */
[----:B------:R-:W-:Y:S02]  /*406f0*/  DADD R66, -RZ, -R62 ;  /* 0x00000000ff427229 */ /* 0x000fe4000000093e */
[----:B------:R-:W-:Y:S01]  /*40700*/  DADD R4, -RZ, -R4 ;  /* 0x00000000ff047229 */ /* 0x000fe20000000904 */
[----:B-1----:R-:W-:Y:S02]  /*40710*/  IMAD.MOV.U32 R10, RZ, RZ, R64 ;  /* 0x000000ffff0a7224 */ /* 0x002fe400078e0040 */
[----:B------:R-:W-:Y:S01]  /*40720*/  IMAD.MOV.U32 R11, RZ, RZ, R65 ;  /* 0x000000ffff0b7224 */ /* 0x000fe200078e0041 */
[----:B------:R-:W-:-:S05]  /*40730*/  DFMA R8, R60, R56, R48 ;  /* 0x000000383c08722b */ /* 0x000fca0000000030 */
[----:B------:R-:W-:Y:S02]  /*40740*/  DFMA R10, R10, R56, R46 ;  /* 0x000000380a0a722b */ /* 0x000fe4000000002e */
[----:B------:R-:W-:Y:S01]  /*40750*/  DADD R56, -RZ, -R56 ;  /* 0x00000000ff387229 */ /* 0x000fe20000000938 */
[----:B------:R0:W-:Y:S01]  /*40760*/  STL.64 [R1+0x39c0], R54 ;  /* 0x0039c03601007387 */ /* 0x0001e20000100a00 */
[----:B------:R-:W-:-:S03]  /*40770*/  FFMA R0, RZ, R53, R55 ;  /* 0x00000035ff007223 */ /* 0x000fc60000000037 */
[----:B------:R0:W-:Y:S04]  /*40780*/  STL.128 [R1+0x21c0], R64 ;  /* 0x0021c04001007387 */ /* 0x0001e80000100c00 */
[----:B------:R0:W-:Y:S04]  /*40790*/  STL.64 [R1+0x3290], R58 ;  /* 0x0032903a01007387 */ /* 0x0001e80000100a00 */
[----:B------:R0:W-:Y:S04]  /*407a0*/  STL.128 [R1+0x2230], R56 ;  /* 0x0022303801007387 */ /* 0x0001e80000100c00 */
[----:B------:R0:W-:Y:S04]  /*407b0*/  STL.128 [R1+0x35d0], R8 ;  /* 0x0035d00801007387 */ /* 0x0001e80000100c00 */
[----:B------:R0:W-:Y:S01]  /*407c0*/  STL.128 [R1+0x2240], R8 ;  /* 0x0022400801007387 */ /* 0x0001e20000100c00 */
[----:B------:R-:W-:-:S02]  /*407d0*/  FSETP.GT.AND P1, PT, |R0|, 1.469367938527859385e-39, PT ;  /* 0x001000000000780b */ /* 0x000fc40003f24200 */
[----:B------:R-:W-:-:S13]  /*407e0*/  FSETP.GEU.AND P2, PT, |R5|, 6.5827683646048100446e-37, PT ;  /* 0x036000000500780b */ /* 0x000fda0003f4e200 */
        /* <DEDUP_REMOVED lines=10> */
.L_x_686:
[----:B------:R-:W-:Y:S05]  /*40890*/  BSYNC.RECONVERGENT B3 ;  /* 0x0000000000037941 */ /* 0x000fea0003800200 */
.L_x_685:
[----:B------:R-:W2:Y:S04]  /*408a0*/  LDL.64 R44, [R1+0x3128] ;  /* 0x00312800012c7983 */ /* 0x000ea80000100a00 */
[----:B------:R-:W3:Y:S04]  /*408b0*/  LDL.64 R8, [R1+0x39c0] ;  /* 0x0039c00001087983 */ /* 0x000ee80000100a00 */
[----:B------:R-:W4:Y:S04]  /*408c0*/  LDL.64 R50, [R1+0x40d8] ;  /* 0x0040d80001327983 */ /* 0x000f280000100a00 */
        /* <DEDUP_REMOVED lines=19> */
[-C--:B----45:R-:W-:Y:S02]  /*40a00*/  DFMA R8, R50, R48.reuse, R20 ;  /* 0x000000303208722b */ /* 0x0b0fe40000000014 */
        /* <DEDUP_REMOVED lines=11> */
.L_x_688:
[----:B------:R-:W-:Y:S05]  /*40ac0*/  BSYNC.RECONVERGENT B3 ;  /* 0x0000000000037941 */ /* 0x000fea0003800200 */
.L_x_687:
[----:B------:R-:W2:Y:S04]  /*40ad0*/  LDL.64 R6, [R1+0x3900] ;  /* 0x0039000001067983 */ /* 0x000ea80000100a00 */
[----:B------:R-:W3:Y:S04]  /*40ae0*/  LDL.128 R52, [R1+0x1940] ;  /* 0x0019400001347983 */ /* 0x000ee80000100c00 */
[----:B------:R-:W4:Y:S01]  /*40af0*/  LDL.64 R44, [R1+0x40b0] ;  /* 0x0040b000012c7983 */ /* 0x000f220000100a00 */
[----:B0-----:R-:W0:Y:S01]  /*40b00*/  MUFU.RCP64H R5, R243 ;  /* 0x000000f300057308 */ /* 0x001e220000001800 */
[----:B------:R-:W-:Y:S01]  /*40b10*/  HFMA2 R4, -RZ, RZ, 0, 5.9604644775390625e-08 ;  /* 0x00000001ff047431 */ /* 0x000fe200000001ff */
        /* <DEDUP_REMOVED lines=11> */
[----:B------:R-:W-:Y:S01]  /*40bd0*/  DADD R4, -RZ, -R8 ;  /* 0x00000000ff047229 */ /* 0x000fe20000000908 */
[----:B---3--:R0:W-:Y:S04]  /*40be0*/  STL.128 [R1+0x3630], R52 ;  /* 0x0036303401007387 */ /* 0x0081e80000100c00 */
[----:B------:R0:W-:Y:S03]  /*40bf0*/  STL.64 [R1+0x3a10], R50 ;  /* 0x003a103201007387 */ /* 0x0001e60000100a00 */
[----:B------:R-:W-:-:S02]  /*40c00*/  FFMA R0, RZ, R243, R51 ;  /* 0x000000f3ff007223 */ /* 0x000fc40000000033 */
[----:B------:R-:W-:-:S03]  /*40c10*/  FSETP.GEU.AND P2, PT, |R5|, 6.5827683646048100446e-37, PT ;  /* 0x036000000500780b */ /* 0x000fc60003f4e200 */
[----:B------:R-:W-:Y:S01]  /*40c20*/  FSETP.GT.AND P1, PT, |R0|, 1.469367938527859385e-39, PT ;  /* 0x001000000000780b */ /* 0x000fe20003f24200 */
[----:B------:R-:W-:Y:S01]  /*40c30*/  IMAD.MOV.U32 R30, RZ, RZ, R52 ;  /* 0x000000ffff1e7224 */ /* 0x000fe200078e0034 */
[----:B------:R-:W-:Y:S01]  /*40c40*/  MOV R31, R53 ;  /* 0x00000035001f7202 */ /* 0x000fe20000000f00 */
[----:B------:R-:W-:Y:S02]  /*40c50*/  IMAD.MOV.U32 R46, RZ, RZ, R54 ;  /* 0x000000ffff2e7224 */ /* 0x000fe400078e0036 */
[----:B------:R-:W-:Y:S01]  /*40c60*/  IMAD.MOV.U32 R47, RZ, RZ, R55 ;  /* 0x000000ffff2f7224 */ /* 0x000fe200078e0037 */
[-C--:B----4-:R-:W-:Y:S02]  /*40c70*/  DFMA R44, R44, R48.reuse, R92 ;  /* 0x000000302c2c722b */ /* 0x090fe4000000005c */
[----:B------:R-:W-:-:S03]  /*40c80*/  DFMA R30, R30, R48, R36 ;  /* 0x000000301e1e722b */ /* 0x000fc60000000024 */
[----:B------:R-:W-:Y:S02]  /*40c90*/  DFMA R32, R46, R48, R32 ;  /* 0x000000302e20722b */ /* 0x000fe40000000020 */
        /* <DEDUP_REMOVED lines=10> */
.L_x_690:
[----:B------:R-:W-:Y:S05]  /*40d40*/  BSYNC.RECONVERGENT B3 ;  /* 0x0000000000037941 */ /* 0x000fea0003800200 */
.L_x_689:
        /* <DEDUP_REMOVED lines=30> */
.L_x_692:
[----:B------:R-:W-:Y:S05]  /*40f30*/  BSYNC.RECONVERGENT B3 ;  /* 0x0000000000037941 */ /* 0x000fea0003800200 */
.L_x_691:
        /* <DEDUP_REMOVED lines=35> */
.L_x_694:
[----:B------:R-:W-:Y:S05]  /*41170*/  BSYNC.RECONVERGENT B3 ;  /* 0x0000000000037941 */ /* 0x000fea0003800200 */
.L_x_693:
        /* <DEDUP_REMOVED lines=35> */
.L_x_696:
[----:B------:R-:W-:Y:S05]  /*413b0*/  BSYNC.RECONVERGENT B3 ;  /* 0x0000000000037941 */ /* 0x000fea0003800200 */
.L_x_695:
        /* <DEDUP_REMOVED lines=36> */
.L_x_698:
[----:B------:R-:W-:Y:S05]  /*41600*/  BSYNC.RECONVERGENT B3 ;  /* 0x0000000000037941 */ /* 0x000fea0003800200 */
.L_x_697:
        /* <DEDUP_REMOVED lines=43> */
.L_x_700:
[----:B------:R-:W-:Y:S05]  /*418c0*/  BSYNC.RECONVERGENT B3 ;  /* 0x0000000000037941 */ /* 0x000fea0003800200 */
.L_x_699:
        /* <DEDUP_REMOVED lines=36> */
.L_x_702:
[----:B------:R-:W-:Y:S05]  /*41b10*/  BSYNC.RECONVERGENT B3 ;  /* 0x0000000000037941 */ /* 0x000fea0003800200 */
.L_x_701:
        /* <DEDUP_REMOVED lines=45> */
.L_x_704:
[----:B------:R-:W-:Y:S05]  /*41df0*/  BSYNC.RECONVERGENT B3 ;  /* 0x0000000000037941 */ /* 0x000fea0003800200 */
.L_x_703:
        /* <DEDUP_REMOVED lines=37> */
.L_x_706:
[----:B------:R-:W-:Y:S05]  /*42050*/  BSYNC.RECONVERGENT B3 ;  /* 0x0000000000037941 */ /* 0x000fea0003800200 */
.L_x_705:
        /* <DEDUP_REMOVED lines=39> */
.L_x_708:
[----:B------:R-:W-:Y:S05]  /*422d0*/  BSYNC.RECONVERGENT B3 ;  /* 0x0000000000037941 */ /* 0x000fea0003800200 */
.L_x_707:
        /* <DEDUP_REMOVED lines=42> */
.L_x_710:
[----:B------:R-:W-:Y:S05]  /*42580*/  BSYNC.RECONVERGENT B3 ;  /* 0x0000000000037941 */ /* 0x000fea0003800200 */
.L_x_709:
        /* <DEDUP_REMOVED lines=40> */
.L_x_712:
[----:B------:R-:W-:Y:S05]  /*42810*/  BSYNC.RECONVERGENT B3 ;  /* 0x0000000000037941 */ /* 0x000fea0003800200 */
.L_x_711:
        /* <DEDUP_REMOVED lines=38> */
.L_x_714:
[----:B------:R-:W-:Y:S05]  /*42a80*/  BSYNC.RECONVERGENT B3 ;  /* 0x0000000000037941 */ /* 0x000fea0003800200 */
.L_x_713:
        /* <DEDUP_REMOVED lines=37> */
.L_x_716:
[----:B------:R-:W-:Y:S05]  /*42ce0*/  BSYNC.RECONVERGENT B3 ;  /* 0x0000000000037941 */ /* 0x000fea0003800200 */
.L_x_715:
        /* <DEDUP_REMOVED lines=36> */
.L_x_718:
[----:B------:R-:W-:Y:S05]  /*42f30*/  BSYNC.RECONVERGENT B3 ;  /* 0x0000000000037941 */ /* 0x000fea0003800200 */
.L_x_717:
[----:B0-----:R-:W0:Y:S01]  /*42f40*/  MUFU.RCP64H R5, R199 ;  /* 0x000000c700057308 */ /* 0x001e220000001800 */
[----:B------:R-:W2:Y:S01]  /*42f50*/  LDL.64 R72, [R1+0x39c0] ;  /* 0x0039c00001487983 */ /* 0x000ea20000100a00 */
[----:B------:R-:W-:-:S03]  /*42f60*/  IMAD.MOV.U32 R4, RZ, RZ, 0x1 ;  /* 0x00000001ff047424 */ /* 0x000fc600078e00ff */
[----:B------:R-:W3:Y:S04]  /*42f70*/  LDL.64 R70, [R1+0x3900] ;  /* 0x0039000001467983 */ /* 0x000ee80000100a00 */
[----:B------:R-:W4:Y:S04]  /*42f80*/  LDL.64 R68, [R1+0x3a10] ;  /* 0x003a100001447983 */ /* 0x000f280000100a00 */
[----:B------:R-:W4:Y:S01]  /*42f90*/  LDL.64 R66, [R1+0x38e0] ;  /* 0x0038e00001427983 */ /* 0x000f220000100a00 */
[----:B0-----:R-:W-:-:S03]  /*42fa0*/  DFMA R6, -R198, R4, 1 ;  /* 0x3ff00000c606742b */ /* 0x001fc60000000104 */
        /* <DEDUP_REMOVED lines=19> */
[----:B------:R-:W4:Y:S01]  /*430e0*/  LDL.64 R40, [R1+0x35d0] ;  /* 0x0035d00001287983 */ /* 0x000f220000100a00 */
[----:B------:R-:W-:-:S03]  /*430f0*/  DFMA R38, R4, R24, R6 ;  /* 0x000000180426722b */ /* 0x000fc60000000006 */
[----:B------:R0:W5:Y:S04]  /*43100*/  LDL.128 R12, [R1+0x22f0] ;  /* 0x0022f000010c7983 */ /* 0x0001680000100c00 */
[----:B------:R-:W4:Y:S04]  /*43110*/  LDL.64 R24, [R1+0x35d8] ;  /* 0x0035d80001187983 */ /* 0x000f280000100a00 */
        /* <DEDUP_REMOVED lines=30> */
[----:B------:R-:W-:Y:S02]  /*43300*/  DADD R6, -RZ, -R42 ;  /* 0x00000000ff067229 */ /* 0x000fe4000000092a */
[----:B------:R-:W-:Y:S02]  /*43310*/  DFMA R42, R40, R36, R32 ;  /* 0x00000024282a722b */ /* 0x000fe40000000020 */
[----:B------:R-:W-:-:S03]  /*43320*/  DADD R40, -RZ, -R36 ;  /* 0x00000000ff287229 */ /* 0x000fc60000000924 */
[----:B------:R1:W-:Y:S04]  /*43330*/  STL.128 [R1+0x22c0], R4 ;  /* 0x0022c00401007387 */ /* 0x0003e80000100c00 */
[----:B------:R0:W-:Y:S04]  /*43340*/  STL.64 [R1+0x32c0], R42 ;  /* 0x0032c02a01007387 */ /* 0x0001e80000100a00 */
[----:B------:R0:W-:Y:S01]  /*43350*/  STL.128 [R1+0x22d0], R40 ;  /* 0x0022d02801007387 */ /* 0x0001e20000100c00 */
[----:B-1----:R-:W-:Y:S02]  /*43360*/  DFMA R6, R24, R36, R34 ;  /* 0x000000241806722b */ /* 0x002fe40000000022 */
[----:B------:R-:W-:-:S05]  /*43370*/  DADD R4, -RZ, -R26 ;  /* 0x00000000ff047229 */ /* 0x000fca000000091a */
[----:B------:R0:W-:Y:S05]  /*43380*/  STL.64 [R1+0x3c00], R6 ;  /* 0x003c000601007387 */ /* 0x0001ea0000100a00 */
        /* <DEDUP_REMOVED lines=11> */
.L_x_720:
[----:B------:R-:W-:Y:S05]  /*43440*/  BSYNC.RECONVERGENT B3 ;  /* 0x0000000000037941 */ /* 0x000fea0003800200 */
.L_x_719:
        /* <DEDUP_REMOVED lines=14> */
[----:B-----5:R-:W-:-:S08]  /*43530*/  DMUL R6, R4, -R12 ;  /* 0x8000000c04067228 */ /* 0x020fd00000000000 */
        /* <DEDUP_REMOVED lines=19> */
.L_x_722:
[----:B------:R-:W-:Y:S05]  /*43670*/  BSYNC.RECONVERGENT B3 ;  /* 0x0000000000037941 */ /* 0x000fea0003800200 */
.L_x_721:
        /* <DEDUP_REMOVED lines=37> */
.L_x_724:
[----:B------:R-:W-:Y:S05]  /*438d0*/  BSYNC.RECONVERGENT B3 ;  /* 0x0000000000037941 */ /* 0x000fea0003800200 */
.L_x_723:
        /* <DEDUP_REMOVED lines=36> */
.L_x_726:
[----:B------:R-:W-:Y:S05]  /*43b20*/  BSYNC.RECONVERGENT B3 ;  /* 0x0000000000037941 */ /* 0x000fea0003800200 */
.L_x_725:
        /* <DEDUP_REMOVED lines=37> */
.L_x_728:
[----:B------:R-:W-:Y:S05]  /*43d80*/  BSYNC.RECONVERGENT B3 ;  /* 0x0000000000037941 */ /* 0x000fea0003800200 */
.L_x_727:
        /* <DEDUP_REMOVED lines=39> */
.L_x_730:
[----:B------:R-:W-:Y:S05]  /*44000*/  BSYNC.RECONVERGENT B3 ;  /* 0x0000000000037941 */ /* 0x000fea0003800200 */
.L_x_729:
        /* <DEDUP_REMOVED lines=42> */
.L_x_732:
[----:B------:R-:W-:Y:S05]  /*442b0*/  BSYNC.RECONVERGENT B3 ;  /* 0x0000000000037941 */ /* 0x000fea0003800200 */
.L_x_731:
        /* <DEDUP_REMOVED lines=40> */
.L_x_734:
[----:B------:R-:W-:Y:S05]  /*44540*/  BSYNC.RECONVERGENT B3 ;  /* 0x0000000000037941 */ /* 0x000fea0003800200 */
.L_x_733:
        /* <DEDUP_REMOVED lines=38> */
.L_x_736:
[----:B------:R-:W-:Y:S05]  /*447b0*/  BSYNC.RECONVERGENT B3 ;  /* 0x0000000000037941 */ /* 0x000fea0003800200 */
.L_x_735:
        /* <DEDUP_REMOVED lines=37> */
.L_x_738:
[----:B------:R-:W-:Y:S05]  /*44a10*/  BSYNC.RECONVERGENT B3 ;  /* 0x0000000000037941 */ /* 0x000fea0003800200 */
.L_x_737:
        /* <DEDUP_REMOVED lines=36> */
.L_x_740:
[----:B------:R-:W-:Y:S05]  /*44c60*/  BSYNC.RECONVERGENT B3 ;  /* 0x0000000000037941 */ /* 0x000fea0003800200 */
.L_x_739:
        /* <DEDUP_REMOVED lines=23> */
[----:B-----5:R-:W-:-:S12]  /*44de0*/  DFMA R8, R16, R18, R12 ;  /* 0x000000121008722b */ /* 0x020fd8000000000c */
        /* <DEDUP_REMOVED lines=10> */
.L_x_742:
[----:B------:R-:W-:Y:S05]  /*44e90*/  BSYNC.RECONVERGENT B3 ;  /* 0x0000000000037941 */ /* 0x000fea0003800200 */
.L_x_741:
[----:B0-----:R-:W2:Y:S04]  /*44ea0*/  LDL.64 R4, [R1+0x3750] ;  /* 0x0037500001047983 */ /* 0x001ea80000100a00 */
[----:B------:R-:W3:Y:S04]  /*44eb0*/  LDL.64 R6, [R1+0x3708] ;  /* 0x0037080001067983 */ /* 0x000ee80000100a00 */
        /* <DEDUP_REMOVED lines=11> */
[----:B------:R-:W5:Y:S01]  /*44f70*/  LDL.LU R0, [R1+0x448c] ;  /* 0x00448c0001007983 */ /* 0x000f620000300800 */
[----:B--2---:R-:W-:-:S02]  /*44f80*/  DADD R4, -RZ, -R4 ;  /* 0x00000000ff047229 */ /* 0x004fc40000000904 */
[----:B---3--:R-:W-:-:S07]  /*44f90*/  DADD R6, -RZ, -R6 ;  /* 0x00000000ff067229 */ /* 0x008fce0000000906 */
[----:B------:R4:W-:Y:S02]  /*44fa0*/  STL.128 [R1+0x22f0], R4 ;  /* 0x0022f00401007387 */ /* 0x0009e40000100c00 */
[----:B----4-:R-:W-:Y:S02]  /*44fb0*/  DADD R4, -RZ, -R30 ;  /* 0x00000000ff047229 */ /* 0x010fe4000000091e */
[----:B-----5:R-:W-:-:S07]  /*44fc0*/  DADD R6, -RZ, -R28 ;  /* 0x00000000ff067229 */ /* 0x020fce000000091c */
[----:B------:R0:W-:Y:S02]  /*44fd0*/  STL.128 [R1+0x2300], R4 ;  /* 0x0023000401007387 */ /* 0x0001e40000100c00 */
[----:B0-----:R-:W-:Y:S02]  /*44fe0*/  DADD R4, -RZ, -R26 ;  /* 0x00000000ff047229 */ /* 0x001fe4000000091a */
[----:B------:R-:W-:-:S07]  /*44ff0*/  DADD R6, -RZ, -R24 ;  /* 0x00000000ff067229 */ /* 0x000fce0000000918 */
[----:B------:R0:W-:Y:S02]  /*45000*/  STL.128 [R1+0x2310], R4 ;  /* 0x0023100401007387 */ /* 0x0001e40000100c00 */
[----:B0-----:R-:W-:Y:S02]  /*45010*/  DADD R4, -RZ, -R22 ;  /* 0x00000000ff047229 */ /* 0x001fe40000000916 */
[----:B------:R-:W-:-:S07]  /*45020*/  DADD R6, -RZ, -R20 ;  /* 0x00000000ff067229 */ /* 0x000fce0000000914 */
[----:B------:R0:W-:Y:S01]  /*45030*/  STL.128 [R1+0x2320], R4 ;  /* 0x0023200401007387 */ /* 0x0001e20000100c00 */
[----:B------:R-:W-:Y:S02]  /*45040*/  DADD R14, -RZ, -R14 ;  /* 0x00000000ff0e7229 */ /* 0x000fe4000000090e */
[----:B0-----:R-:W-:Y:S02]  /*45050*/  DADD R4, -RZ, -R18 ;  /* 0x00000000ff047229 */ /* 0x001fe40000000912 */
[----:B------:R-:W-:-:S07]  /*45060*/  DADD R6, -RZ, -R16 ;  /* 0x00000000ff067229 */ /* 0x000fce0000000910 */
[----:B------:R0:W-:Y:S01]  /*45070*/  STL.128 [R1+0x2330], R4 ;  /* 0x0023300401007387 */ /* 0x0001e20000100c00 */
[----:B------:R-:W-:Y:S01]  /*45080*/  VIADD R0, R0, 0x1 ;  /* 0x0000000100007836 */ /* 0x000fe20000000000 */
[----:B0-----:R-:W-:Y:S01]  /*45090*/  MOV R4, R12 ;  /* 0x0000000c00047202 */ /* 0x001fe20000000f00 */
[----:B------:R-:W-:-:S06]  /*450a0*/  IMAD.MOV.U32 R5, RZ, RZ, R13 ;  /* 0x000000ffff057224 */ /* 0x000fcc00078e000d */
[----:B------:R-:W-:Y:S02]  /*450b0*/  DFMA R6, R4, R10, R8 ;  /* 0x0000000a0406722b */ /* 0x000fe40000000008 */
[----:B------:R-:W-:Y:S01]  /*450c0*/  DADD R4, -RZ, -R10 ;  /* 0x00000000ff047229 */ /* 0x000fe2000000090a */
[----:B------:R0:W-:Y:S04]  /*450d0*/  STL.128 [R1+0x22e0], R12 ;  /* 0x0022e00c01007387 */ /* 0x0001e80000100c00 */
[----:B------:R0:W-:Y:S04]  /*450e0*/  STL.64 [R1+0x32c8], R6 ;  /* 0x0032c80601007387 */ /* 0x0001e80000100a00 */
[----:B------:R0:W-:Y:S04]  /*450f0*/  STL.128 [R1+0x2340], R4 ;  /* 0x0023400401007387 */ /* 0x0001e80000100c00 */
[----:B------:R0:W-:Y:S01]  /*45100*/  STL [R1+0x448c], R0 ;  /* 0x00448c0001007387 */ /* 0x0001e20000100800 */
[----:B------:R-:W-:Y:S05]  /*45110*/  @!P6 BRA `(.L_x_743) ;  /* 0x000001100054e947 */ /* 0x000fea0003800000 */
[----:B0-----:R-:W2:Y:S01]  /*45120*/  LDL.LU R0, [R1+0x4488] ;  /* 0x0044880001007983 */ /* 0x001ea20000300800 */
[----:B------:R-:W2:Y:S01]  /*45130*/  LDCU UR4, c[0x3][UR6+0x8] ;  /* 0x00c00100060477ac */ /* 0x000ea20008000800 */
[----:B------:R-:W-:Y:S01]  /*45140*/  IMAD.MOV.U32 R216, RZ, RZ, RZ ;  /* 0x000000ffffd87224 */ /* 0x000fe200078e00ff */
[----:B--2---:R-:W-:-:S05]  /*45150*/  IADD3 R0, PT, PT, R0, UR4, RZ ;  /* 0x0000000400007c10 */ /* 0x004fca000fffe0ff */
[----:B------:R0:W-:Y:S02]  /*45160*/  STL [R1+0x4488], R0 ;  /* 0x0044880001007387 */ /* 0x0001e40000100800 */
.L_x_899:
[----:B------:R-:W-:-:S13]  /*45170*/  ISETP.NE.AND P1, PT, R216, RZ, PT ;  /* 0x000000ffd800720c */ /* 0x000fda0003f25270 */
[----:B------:R-:W-:Y:S05]  /*45180*/  @P1 BRA `(.L_x_744) ;  /* 0x0000001400101947 */ /* 0x000fea0003800000 */
[----:B------:R-:W2:Y:S04]  /*45190*/  LDL.64 R14, [R1+0x3cb0] ;  /* 0x003cb000010e7983 */ /* 0x000ea80000100a00 */
        /* <DEDUP_REMOVED lines=17> */
[----:B------:R-:W-:-:S03]  /*452b0*/  UMOV UR4, 0xe1796495 ;  /* 0xe179649500047882 */ /* 0x000fc60000000000 */
[----:B------:R-:W5:Y:S01]  /*452c0*/  LDL.64 R70, [R1+0x38d0] ;  /* 0x0038d00001467983 */ /* 0x000f620000100a00 */
[----:B------:R-:W-:-:S03]  /*452d0*/  UMOV UR5, 0x3dd5fd7f ;  /* 0x3dd5fd7f00057882 */ /* 0x000fc60000000000 */
        /* <DEDUP_REMOVED lines=13> */
[----:B------:R-:W5:Y:S04]  /*453b0*/  LDL.LU.64 R46, [R1+0x3520] ;  /* 0x00352000012e7983 */ /* 0x000f680000300a00 */
[----:B------:R-:W5:Y:S04]  /*453c0*/  LDL.64 R54, [R1+0x3328] ;  /* 0x0033280001367983 */ /* 0x000f680000100a00 */
[----:B------:R-:W5:Y:S01]  /*453d0*/  LDL.64 R52, [R1+0x3cd0] ;  /* 0x003cd00001347983 */ /* 0x000f620000100a00 */
[----:B------:R-:W-:Y:S01]  /*453e0*/  UMOV UR10, 0xd9d7bdbb ;  /* 0xd9d7bdbb000a7882 */ /* 0x000fe20000000000 */
[----:B------:R-:W-:-:S02]  /*453f0*/  UMOV UR11, 0x3dcb7cdf ;  /* 0x3dcb7cdf000b7882 */ /* 0x000fc40000000000 */
[----:B------:R-:W5:Y:S04]  /*45400*/  LDL.128 R172, [R1+0x34f0] ;  /* 0x0034f00001ac7983 */ /* 0x000f680000100c00 */
[----:B------:R-:W5:Y:S04]  /*45410*/  LDL.64 R134, [R1+0x3d18] ;  /* 0x003d180001867983 */ /* 0x000f680000100a00 */
[----:B------:R-:W5:Y:S04]  /*45420*/  LDL.128 R164, [R1+0x34d0] ;  /* 0x0034d00001a47983 */ /* 0x000f680000100c00 */
[----:B------:R-:W5:Y:S04]  /*45430*/  LDL.128 R168, [R1+0x34a0] ;  /* 0x0034a00001a87983 */ /* 0x000f680000100c00 */
[----:B------:R-:W5:Y:S04]  /*45440*/  LDL.128 R176, [R1+0x3480] ;  /* 0x0034800001b07983 */ /* 0x000f680000100c00 */
[----:B------:R-:W5:Y:S04]  /*45450*/  LDL.128 R180, [R1+0x3440] ;  /* 0x0034400001b47983 */ /* 0x000f680000100c00 */
[----:B------:R-:W5:Y:S04]  /*45460*/  LDL.128 R184, [R1+0x3430] ;  /* 0x0034300001b87983 */ /* 0x000f680000100c00 */
[----:B------:R-:W5:Y:S04]  /*45470*/  LDL.128 R188, [R1+0x3420] ;  /* 0x0034200001bc7983 */ /* 0x000f680000100c00 */
[----:B------:R-:W5:Y:S01]  /*45480*/  LDL.128 R192, [R1+0x3410] ;  /* 0x0034100001c07983 */ /* 0x000f620000100c00 */
[----:B--2---:R-:W-:-:S02]  /*45490*/  DMUL R14, R16, R14 ;  /* 0x0000000e100e7228 */ /* 0x004fc40000000000 */
[----:B---3--:R-:W-:Y:S01]  /*454a0*/  DMUL R16, R16, R30 ;  /* 0x0000001e10107228 */ /* 0x008fe20000000000 */
[----:B------:R-:W2:Y:S01]  /*454b0*/  LDL.64 R30, [R1+0x3510] ;  /* 0x00351000011e7983 */ /* 0x000ea20000100a00 */
[----:B----4-:R-:W-:Y:S02]  /*454c0*/  DMUL R10, R158, R10 ;  /* 0x0000000a9e0a7228 */ /* 0x010fe40000000000 */
[----:B-----5:R-:W-:Y:S02]  /*454d0*/  DMUL R6, R28, R6 ;  /* 0x000000061c067228 */ /* 0x020fe40000000000 */
[----:B------:R-:W-:Y:S02]  /*454e0*/  DMUL R22, R18, R22 ;  /* 0x0000001612167228 */ /* 0x000fe40000000000 */
[----:B------:R-:W-:Y:S02]  /*454f0*/  DMUL R18, R156, R14 ;  /* 0x0000000e9c127228 */ /* 0x000fe40000000000 */
[----:B------:R-:W-:-:S02]  /*45500*/  DMUL R12, R32, R12 ;  /* 0x0000000c200c7228 */ /* 0x000fc40000000000 */
[----:B------:R-:W-:Y:S02]  /*45510*/  DMUL R14, R32, UR4 ;  /* 0x00000004200e7c28 */ /* 0x000fe40008000000 */
[----:B------:R-:W-:Y:S01]  /*45520*/  DMUL R24, R42, R24 ;  /* 0x000000182a187228 */ /* 0x000fe20000000000 */
[----:B------:R-:W3:Y:S01]  /*45530*/  LDL.64 R32, [R1+0x32a8] ;  /* 0x0032a80001207983 */ /* 0x000ee20000100a00 */
[----:B------:R-:W-:Y:S02]  /*45540*/  DMUL R26, R26, -1000000 ;  /* 0xc12e84801a1a7828 */ /* 0x000fe40000000000 */
[----:B------:R-:W-:Y:S01]  /*45550*/  DMUL R4, R4, R28 ;  /* 0x0000001c04047228 */ /* 0x000fe20000000000 */
[----:B------:R-:W4:Y:S05]  /*45560*/  LDL.64 R28, [R1+0x32b0] ;  /* 0x0032b000011c7983 */ /* 0x000f2a0000100a00 */
[----:B------:R-:W-:Y:S01]  /*45570*/  DFMA R114, R42, R24, R26 ;  /* 0x000000182a72722b */ /* 0x000fe2000000001a */
[----:B------:R-:W5:Y:S01]  /*45580*/  LDL.64 R24, [R1+0x3340] ;  /* 0x0033400001187983 */ /* 0x000f620000100a00 */
[----:B--2---:R-:W-:-:S02]  /*45590*/  DMUL R10, R30, R10 ;  /* 0x0000000a1e0a7228 */ /* 0x004fc40000000000 */
[----:B------:R-:W-:Y:S01]  /*455a0*/  DMUL R6, R30, R6 ;  /* 0x000000061e067228 */ /* 0x000fe20000000000 */
[----:B------:R-:W3:Y:S01]  /*455b0*/  LDL.64 R30, [R1+0x3518] ;  /* 0x00351800011e7983 */ /* 0x000ee20000100a00 */
[----:B------:R-:W-:Y:S02]  /*455c0*/  DMUL R8, R158, R8 ;  /* 0x000000089e087228 */ /* 0x000fe40000000000 */
[----:B------:R-:W-:-:S06]  /*455d0*/  DMUL R12, R156, R12 ;  /* 0x0000000c9c0c7228 */ /* 0x000fcc0000000000 */
[----:B------:R-:W-:Y:S02]  /*455e0*/  DFMA R102, R158, R8, R10 ;  /* 0x000000089e66722b */ /* 0x000fe4000000000a */
[----:B------:R-:W-:Y:S02]  /*455f0*/  DFMA R106, R154, R14, R12 ;  /* 0x0000000e9a6a722b */ /* 0x000fe4000000000c */
[----:B------:R-:W-:Y:S02]  /*45600*/  DMUL R12, R152, R38 ;  /* 0x00000026980c7228 */ /* 0x000fe40000000000 */
[----:B------:R-:W-:Y:S01]  /*45610*/  DMUL R10, R44, R72 ;  /* 0x000000482c0a7228 */ /* 0x000fe20000000000 */
[----:B------:R-:W2:Y:S01]  /*45620*/  LDL.64 R38, [R1+0x3310] ;  /* 0x0033100001267983 */ /* 0x000ea20000100a00 */
[----:B------:R-:W-:Y:S02]  /*45630*/  DMUL R8, R70, R162 ;  /* 0x000000a246087228 */ /* 0x000fe40000000000 */
[----:B------:R-:W-:-:S02]  /*45640*/  DADD R92, -RZ, -R64 ;  /* 0x00000000ff5c7229 */ /* 0x000fc40000000940 */
[----:B------:R-:W-:Y:S02]  /*45650*/  DMUL R86, R12, R44 ;  /* 0x0000002c0c567228 */ /* 0x000fe40000000000 */
[----:B------:R-:W-:Y:S02]  /*45660*/  DMUL R80, R44, R10 ;  /* 0x0000000a2c507228 */ /* 0x000fe40000000000 */
[----:B------:R-:W-:Y:S02]  /*45670*/  DMUL R20, R158, R20 ;  /* 0x000000149e147228 */ /* 0x000fe40000000000 */
[----:B------:R-:W-:Y:S02]  /*45680*/  DMUL R14, R66, R68 ;  /* 0x00000044420e7228 */ /* 0x000fe40000000000 */
[----:B------:R-:W-:Y:S02]  /*45690*/  DFMA R98, R158, R4, R6 ;  /* 0x000000049e62722b */ /* 0x000fe40000000006 */
[----:B------:R-:W-:Y:S01]  /*456a0*/  DMUL R84, R8, R152 ;  /* 0x0000009808547228 */ /* 0x000fe20000000000 */
[----:B------:R-:W-:Y:S01]  /*456b0*/  MOV R10, R86 ;  /* 0x00000056000a7202 */ /* 0x000fe20000000f00 */
[----:B------:R-:W-:Y:S01]  /*456c0*/  DFMA R104, R154, R16, R18 ;  /* 0x000000109a68722b */ /* 0x000fe20000000012 */
[----:B------:R-:W-:Y:S01]  /*456d0*/  IMAD.MOV.U32 R11, RZ, RZ, R87 ;  /* 0x000000ffff0b7224 */ /* 0x000fe200078e0057 */
[----:B------:R-:W-:Y:S01]  /*456e0*/  DMUL R6, R56, R62 ;  /* 0x0000003e38067228 */ /* 0x000fe20000000000 */
[----:B------:R-:W-:Y:S01]  /*456f0*/  IMAD.MOV.U32 R8, RZ, RZ, R80 ;  /* 0x000000ffff087224 */ /* 0x000fe200078e0050 */
[----:B------:R-:W-:Y:S01]  /*45700*/  MOV R9, R81 ;  /* 0x0000005100097202 */ /* 0x000fe20000000f00 */
[----:B------:R-:W-:Y:S01]  /*45710*/  DFMA R108, R158, R20, -R22 ;  /* 0x000000149e6c722b */ /* 0x000fe20000000816 */
[----:B------:R-:W-:Y:S01]  /*45720*/  UMOV UR4, 0xd9d7bdbb ;  /* 0xd9d7bdbb00047882 */ /* 0x000fe20000000000 */
[----:B------:R-:W-:Y:S01]  /*45730*/  DMUL R16, R34, R48 ;  /* 0x0000003022107228 */ /* 0x000fe20000000000 */
[----:B------:R-:W-:Y:S01]  /*45740*/  UMOV UR5, 0x3ddb7cdf ;  /* 0x3ddb7cdf00057882 */ /* 0x000fe20000000000 */
[----:B----4-:R-:W-:Y:S01]  /*45750*/  DMUL R20, R28, R14 ;  /* 0x0000000e1c147228 */ /* 0x010fe20000000000 */
[----:B------:R-:W-:Y:S01]  /*45760*/  IMAD.MOV.U32 R48, RZ, RZ, R92 ;  /* 0x000000ffff307224 */ /* 0x000fe200078e005c */
[----:B------:R-:W-:Y:S01]  /*45770*/  MOV R49, R93 ;  /* 0x0000005d00317202 */ /* 0x000fe20000000f00 */
[----:B------:R-:W-:Y:S01]  /*45780*/  DMUL R14, R40, UR4 ;  /* 0x00000004280e7c28 */ /* 0x000fe20008000000 */
[----:B------:R-:W-:Y:S01]  /*45790*/  UMOV UR4, 0xce3718e1 ;  /* 0xce3718e100047882 */ /* 0x000fe20000000000 */
[----:B------:R-:W-:Y:S01]  /*457a0*/  UMOV UR5, 0x3d551c51 ;  /* 0x3d551c5100057882 */ /* 0x000fe20000000000 */
[----:B------:R5:W-:Y:S01]  /*457b0*/  STL.128 [R1+0x70], R8 ;  /* 0x0000700801007387 */ /* 0x000be20000100c00 */
[----:B------:R-:W-:Y:S01]  /*457c0*/  DMUL R4, R58, R60 ;  /* 0x0000003c3a047228 */ /* 0x000fe20000000000 */
[----:B------:R-:W-:Y:S01]  /*457d0*/  IMAD.MOV.U32 R94, RZ, RZ, R50 ;  /* 0x000000ffff5e7224 */ /* 0x000fe200078e0032 */
[----:B------:R-:W-:Y:S01]  /*457e0*/  DMUL R22, R36, R56 ;  /* 0x0000003824167228 */ /* 0x000fe20000000000 */
[----:B------:R1:W-:Y:S01]  /*457f0*/  STL.128 [R1+0x140], R48 ;  /* 0x0001403001007387 */ /* 0x0003e20000100c00 */
[----:B------:R-:W-:Y:S01]  /*45800*/  IMAD.MOV.U32 R95, RZ, RZ, R51 ;  /* 0x000000ffff5f7224 */ /* 0x000fe200078e0033 */
[----:B------:R-:W-:-:S02]  /*45810*/  DMUL R76, R6, R42 ;  /* 0x0000002a064c7228 */ /* 0x000fc40000000000 */
[----:B------:R-:W4:Y:S04]  /*45820*/  LDL.128 R56, [R1+0x3450] ;  /* 0x0034500001387983 */ /* 0x000f280000100c00 */
[----:B------:R-:W4:Y:S01]  /*45830*/  LDL.64 R34, [R1+0x3538] ;  /* 0x0035380001227983 */ /* 0x000f220000100a00 */
[----:B-----5:R-:W-:-:S03]  /*45840*/  DMUL R8, R24, UR4 ;  /* 0x0000000418087c28 */ /* 0x020fc60008000000 */
[----:B------:R-:W5:Y:S04]  /*45850*/  LDL.64 R42, [R1+0x3548] ;  /* 0x00354800012a7983 */ /* 0x000f680000100a00 */
[----:B-1----:R-:W5:Y:S01]  /*45860*/  LDL.128 R48, [R1+0x3470] ;  /* 0x0034700001307983 */ /* 0x002f620000100c00 */
[----:B---3--:R-:W-:-:S03]  /*45870*/  DMUL R26, R30, R32 ;  /* 0x000000201e1a7228 */ /* 0x008fc60000000000 */
[----:B------:R-:W3:Y:S01]  /*45880*/  LDL.64 R36, [R1+0x3550] ;  /* 0x0035500001247983 */ /* 0x000ee20000100a00 */
[----:B------:R-:W-:Y:S01]  /*45890*/  DMUL R18, R52, R54 ;  /* 0x0000003634127228 */ /* 0x000fe20000000000 */
[----:B------:R-:W-:Y:S01]  /*458a0*/  IMAD.MOV.U32 R6, RZ, RZ, R84 ;  /* 0x000000ffff067224 */ /* 0x000fe200078e0054 */
[----:B------:R-:W-:Y:S01]  /*458b0*/  DMUL R74, R162, R4 ;  /* 0x00000004a24a7228 */ /* 0x000fe20000000000 */
[----:B------:R-:W-:Y:S01]  /*458c0*/  IMAD.MOV.U32 R7, RZ, RZ, R85 ;  /* 0x000000ffff077224 */ /* 0x000fe200078e0055 */
[----:B------:R-:W-:Y:S01]  /*458d0*/  DADD R88, -RZ, -R46 ;  /* 0x00000000ff587229 */ /* 0x000fe2000000092e */
[----:B------:R1:W-:Y:S01]  /*458e0*/  STL.64 [R1+0x3520], R26 ;  /* 0x0035201a01007387 */ /* 0x0003e20000100a00 */
[----:B------:R-:W-:Y:S01]  /*458f0*/  DFMA R70, R30, R32, R26 ;  /* 0x000000201e46722b */ /* 0x000fe2000000001a */
[-C--:B------:R-:W-:Y:S01]  /*45900*/  MOV R4, R76.reuse ;  /* 0x0000004c00047202 */ /* 0x080fe20000000f00 */
[--C-:B------:R-:W-:Y:S01]  /*45910*/  IMAD.MOV.U32 R5, RZ, RZ, R77.reuse ;  /* 0x000000ffff057224 */ /* 0x100fe200078e004d */
[----:B--2---:R-:W-:Y:S01]  /*45920*/  DMUL R12, R38, UR10 ;  /* 0x0000000a260c7c28 */ /* 0x004fe20008000000 */
[----:B------:R-:W-:Y:S01]  /*45930*/  UMOV UR4, 0x9999999a ;  /* 0x9999999a00047882 */ /* 0x000fe20000000000 */
[----:B------:R-:W-:Y:S01]  /*45940*/  DFMA R112, R28, R22, -R20 ;  /* 0x000000161c70722b */ /* 0x000fe20000000814 */
[----:B-1----:R-:W2:Y:S04]  /*45950*/  LDL.128 R24, [R1+0x3500] ;  /* 0x0035000001187983 */ /* 0x002ea80000100c00 */
[----:B------:R1:W-:Y:S01]  /*45960*/  STL.128 [R1+0xb0], R4 ;  /* 0x0000b00401007387 */ /* 0x0003e20000100c00 */
[----:B------:R-:W-:Y:S01]  /*45970*/  MOV R32, R76 ;  /* 0x0000004c00207202 */ /* 0x000fe20000000f00 */
[----:B------:R-:W-:Y:S01]  /*45980*/  IMAD.MOV.U32 R33, RZ, RZ, R77 ;  /* 0x000000ffff217224 */ /* 0x000fe200078e004d */
[----:B------:R-:W-:Y:S01]  /*45990*/  MOV R41, R71 ;  /* 0x0000004700297202 */ /* 0x000fe20000000f00 */
[----:B------:R-:W-:Y:S01]  /*459a0*/  IMAD.MOV.U32 R40, RZ, RZ, R70 ;  /* 0x000000ffff287224 */ /* 0x000fe200078e0046 */
[----:B------:R-:W-:Y:S01]  /*459b0*/  UMOV UR5, 0x3fd99999 ;  /* 0x3fd9999900057882 */ /* 0x000fe20000000000 */
[----:B------:R-:W3:Y:S04]  /*459c0*/  LDL.128 R52, [R1+0x34e0] ;  /* 0x0034e00001347983 */ /* 0x000ee80000100c00 */
[----:B------:R-:W3:Y:S04]  /*459d0*/  LDL.128 R60, [R1+0x3460] ;  /* 0x00346000013c7983 */ /* 0x000ee80000100c00 */
[----:B------:R-:W3:Y:S01]  /*459e0*/  LDL.64 R46, [R1+0x41a0] ;  /* 0x0041a000012e7983 */ /* 0x000ee20000100a00 */
[----:B-1----:R-:W-:-:S02]  /*459f0*/  DMUL R4, R162, R14 ;  /* 0x0000000ea2047228 */ /* 0x002fc40000000000 */
[----:B------:R-:W-:Y:S01]  /*45a00*/  DMUL R6, R44, R12 ;  /* 0x0000000c2c067228 */ /* 0x000fe20000000000 */
[----:B------:R-:W3:Y:S07]  /*45a10*/  LDL.64 R10, [R1+0x3368] ;  /* 0x00336800010a7983 */ /* 0x000eee0000100a00 */
[----:B------:R-:W-:Y:S01]  /*45a20*/  DFMA R68, R4, UR4, R6 ;  /* 0x0000000404447c2b */ /* 0x000fe20008000006 */
[----:B------:R-:W3:Y:S04]  /*45a30*/  LDL.64 R4, [R1+0x3cc0] ;  /* 0x003cc00001047983 */ /* 0x000ee80000100a00 */
[----:B----4-:R-:W-:Y:S04]  /*45a40*/  STL.128 [R1+0x170], R56 ;  /* 0x0001703801007387 */ /* 0x010fe80000100c00 */
[----:B------:R1:W-:Y:S04]  /*45a50*/  STL.128 [R1+0x80], R32 ;  /* 0x0000802001007387 */ /* 0x0003e80000100c00 */
[----:B-----5:R4:W-:Y:S04]  /*45a60*/  STL.128 [R1+0x50], R40 ;  /* 0x0000502801007387 */ /* 0x0209e80000100c00 */
[----:B------:R5:W-:Y:S01]  /*45a70*/  STL.128 [R1+0x90], R48 ;  /* 0x0000903001007387 */ /* 0x000be20000100c00 */
[----:B------:R-:W-:Y:S01]  /*45a80*/  IMAD.MOV.U32 R14, RZ, RZ, R50 ;  /* 0x000000ffff0e7224 */ /* 0x000fe200078e0032 */
[----:B------:R-:W-:Y:S01]  /*45a90*/  MOV R15, R51 ;  /* 0x00000033000f7202 */ /* 0x000fe20000000f00 */
[----:B------:R-:W-:-:S02]  /*45aa0*/  IMAD.MOV.U32 R12, RZ, RZ, R48 ;  /* 0x000000ffff0c7224 */ /* 0x000fc400078e0030 */
[----:B------:R-:W-:Y:S01]  /*45ab0*/  IMAD.MOV.U32 R13, RZ, RZ, R49 ;  /* 0x000000ffff0d7224 */ /* 0x000fe200078e0031 */
[----:B-1----:R-:W3:Y:S04]  /*45ac0*/  LDL.64 R32, [R1+0x3940] ;  /* 0x0039400001207983 */ /* 0x002ee80000100a00 */
[----:B----4-:R-:W4:Y:S04]  /*45ad0*/  LDL.64 R40, [R1+0x3318] ;  /* 0x0033180001287983 */ /* 0x010f280000100a00 */
[----:B-----5:R-:W5:Y:S01]  /*45ae0*/  LDL.128 R48, [R1+0x34c0] ;  /* 0x0034c00001307983 */ /* 0x020f620000100c00 */
[----:B------:R-:W-:-:S03]  /*45af0*/  DMUL R18, R28, R18 ;  /* 0x000000121c127228 */ /* 0x000fc60000000000 */
[----:B------:R-:W5:Y:S04]  /*45b00*/  LDL.64 R28, [R1+0x3c90] ;  /* 0x003c9000011c7983 */ /* 0x000f680000100a00 */
[----:B--2---:R1:W-:Y:S01]  /*45b10*/  STL.128 [R1+0x160], R24 ;  /* 0x0001601801007387 */ /* 0x0043e20000100c00 */
[----:B------:R-:W-:Y:S01]  /*45b20*/  IMAD.MOV.U32 R22, RZ, RZ, R26 ;  /* 0x000000ffff167224 */ /* 0x000fe200078e001a */
[----:B------:R-:W-:Y:S01]  /*45b30*/  MOV R20, R24 ;  /* 0x0000001800147202 */ /* 0x000fe20000000f00 */
[----:B------:R-:W-:Y:S02]  /*45b40*/  IMAD.MOV.U32 R23, RZ, RZ, R27 ;  /* 0x000000ffff177224 */ /* 0x000fe400078e001b */
[----:B------:R-:W-:Y:S02]  /*45b50*/  IMAD.MOV.U32 R21, RZ, RZ, R25 ;  /* 0x000000ffff157224 */ /* 0x000fe400078e0019 */
[----:B-1----:R-:W-:Y:S01]  /*45b60*/  IMAD.MOV.U32 R26, RZ, RZ, R58 ;  /* 0x000000ffff1a7224 */ /* 0x002fe200078e003a */
[----:B------:R-:W-:Y:S01]  /*45b70*/  MOV R27, R59 ;  /* 0x0000003b001b7202 */ /* 0x000fe20000000f00 */
[----:B------:R-:W-:-:S02]  /*45b80*/  IMAD.MOV.U32 R24, RZ, RZ, R56 ;  /* 0x000000ffff187224 */ /* 0x000fc400078e0038 */
[----:B------:R-:W-:Y:S02]  /*45b90*/  IMAD.MOV.U32 R25, RZ, RZ, R57 ;  /* 0x000000ffff197224 */ /* 0x000fe400078e0039 */
[----:B------:R-:W2:Y:S01]  /*45ba0*/  LDL.128 R56, [R1+0x34b0] ;  /* 0x0034b00001387983 */ /* 0x000ea20000100c00 */
[----:B------:R-:W-:Y:S01]  /*45bb0*/  IMAD.MOV.U32 R38, RZ, RZ, R74 ;  /* 0x000000ffff267224 */ /* 0x000fe200078e004a */
[----:B------:R-:W-:Y:S01]  /*45bc0*/  MOV R39, R75 ;  /* 0x0000004b00277202 */ /* 0x000fe20000000f00 */
[----:B---3--:R-:W-:Y:S02]  /*45bd0*/  IMAD.MOV.U32 R72, RZ, RZ, R36 ;  /* 0x000000ffff487224 */ /* 0x008fe400078e0024 */
[----:B------:R-:W-:Y:S02]  /*45be0*/  IMAD.MOV.U32 R73, RZ, RZ, R37 ;  /* 0x000000ffff497224 */ /* 0x000fe400078e0025 */
[----:B------:R1:W-:Y:S01]  /*45bf0*/  STL.128 [R1+0x30], R36 ;  /* 0x0000302401007387 */ /* 0x0003e20000100c00 */
[----:B------:R-:W-:Y:S01]  /*45c00*/  IMAD.MOV.U32 R78, RZ, RZ, R34 ;  /* 0x000000ffff4e7224 */ /* 0x000fe200078e0022 */
[----:B------:R-:W-:Y:S01]  /*45c10*/  MOV R82, R42 ;  /* 0x0000002a00527202 */ /* 0x000fe20000000f00 */
[----:B------:R-:W-:Y:S01]  /*45c20*/  IMAD.MOV.U32 R79, RZ, RZ, R35 ;  /* 0x000000ffff4f7224 */ /* 0x000fe200078e0023 */
[----:B------:R3:W-:Y:S04]  /*45c30*/  STL.128 [R1+0x190], R52 ;  /* 0x0001903401007387 */ /* 0x0007e80000100c00 */
[----:B-1----:R-:W2:Y:S04]  /*45c40*/  LDL.64 R38, [R1+0x3380] ;  /* 0x0033800001267983 */ /* 0x002ea80000100a00 */
[----:B------:R-:W2:Y:S01]  /*45c50*/  LDL.64 R36, [R1+0x3ca8] ;  /* 0x003ca80001247983 */ /* 0x000ea20000100a00 */
[----:B------:R-:W-:Y:S01]  /*45c60*/  IMAD.MOV.U32 R83, RZ, RZ, R43 ;  /* 0x000000ffff537224 */ /* 0x000fe200078e002b */
[----:B------:R-:W-:Y:S01]  /*45c70*/  DFMA R110, R162, R16, -R18 ;  /* 0x00000010a26e722b */ /* 0x000fe20000000812 */
[----:B------:R-:W-:Y:S01]  /*45c80*/  IMAD.MOV.U32 R34, RZ, RZ, R54 ;  /* 0x000000ffff227224 */ /* 0x000fe200078e0036 */
[----:B------:R-:W-:Y:S01]  /*45c90*/  DFMA R64, R152, R8, -R6 ;  /* 0x000000089840722b */ /* 0x000fe20000000806 */
[----:B------:R-:W-:Y:S01]  /*45ca0*/  IMAD.MOV.U32 R35, RZ, RZ, R55 ;  /* 0x000000ffff237224 */ /* 0x000fe200078e0037 */
[----:B------:R1:W-:Y:S01]  /*45cb0*/  STL.128 [R1+0xd0], R60 ;  /* 0x0000d03c01007387 */ /* 0x0003e20000100c00 */
[----:B------:R-:W-:Y:S01]  /*45cc0*/  IMAD.MOV.U32 R16, RZ, RZ, R60 ;  /* 0x000000ffff107224 */ /* 0x000fe200078e003c */
[----:B------:R-:W-:Y:S01]  /*45cd0*/  MOV R17, R61 ;  /* 0x0000003d00117202 */ /* 0x000fe20000000f00 */
[----:B------:R-:W-:Y:S01]  /*45ce0*/  DMUL R8, R158, R32 ;  /* 0x000000209e087228 */ /* 0x000fe20000000000 */
[----:B---3--:R-:W3:Y:S01]  /*45cf0*/  LDL.64 R54, [R1+0x4198] ;  /* 0x0041980001367983 */ /* 0x008ee20000100a00 */
[----:B------:R-:W-:Y:S01]  /*45d00*/  MOV R32, R52 ;  /* 0x0000003400207202 */ /* 0x000fe20000000f00 */
[----:B------:R-:W-:Y:S01]  /*45d10*/  IMAD.MOV.U32 R33, RZ, RZ, R53 ;  /* 0x000000ffff217224 */ /* 0x000fe200078e0035 */
[----:B----4-:R-:W-:Y:S01]  /*45d20*/  DMUL R4, R4, R40 ;  /* 0x0000002804047228 */ /* 0x010fe20000000000 */
[----:B------:R-:W4:Y:S01]  /*45d30*/  LDL.64 R52, [R1+0x4190] ;  /* 0x0041900001347983 */ /* 0x000f220000100a00 */
[----:B-----5:R-:W-:-:S03]  /*45d40*/  MOV R42, R50 ;  /* 0x00000032002a7202 */ /* 0x020fc60000000f00 */
[----:B------:R5:W-:Y:S01]  /*45d50*/  STL.128 [R1+0x1b0], R48 ;  /* 0x0001b03001007387 */ /* 0x000be20000100c00 */
[----:B------:R-:W-:Y:S01]  /*45d60*/  IMAD.MOV.U32 R43, RZ, RZ, R51 ;  /* 0x000000ffff2b7224 */ /* 0x000fe200078e0033 */
[----:B------:R-:W-:Y:S01]  /*45d70*/  MOV R41, R49 ;  /* 0x0000003100297202 */ /* 0x000fe20000000f00 */
[----:B------:R-:W-:Y:S01]  /*45d80*/  IMAD.MOV.U32 R40, RZ, RZ, R48 ;  /* 0x000000ffff287224 */ /* 0x000fe200078e0030 */
[----:B-1----:R-:W4:Y:S01]  /*45d90*/  LDL.64 R60, [R1+0x41a8] ;  /* 0x0041a800013c7983 */ /* 0x002f220000100a00 */
[----:B------:R-:W-:-:S03]  /*45da0*/  DMUL R10, R10, R28 ;  /* 0x0000001c0a0a7228 */ /* 0x000fc60000000000 */
[----:B-----5:R-:W5:Y:S04]  /*45db0*/  LDL.64 R50, [R1+0x41b0] ;  /* 0x0041b00001327983 */ /* 0x020f680000100a00 */
[----:B------:R-:W5:Y:S01]  /*45dc0*/  LDL.64 R48, [R1+0x41c0] ;  /* 0x0041c00001307983 */ /* 0x000f620000100a00 */
[----:B------:R-:W-:Y:S01]  /*45dd0*/  MOV R30, R174 ;  /* 0x000000ae001e7202 */ /* 0x000fe20000000f00 */
[----:B------:R-:W-:Y:S01]  /*45de0*/  IMAD.MOV.U32 R31, RZ, RZ, R175 ;  /* 0x000000ffff1f7224 */ /* 0x000fe200078e00af */
[----:B------:R-:W-:Y:S01]  /*45df0*/  MOV R29, R173 ;  /* 0x000000ad001d7202 */ /* 0x000fe20000000f00 */
[----:B------:R1:W-:Y:S01]  /*45e00*/  STL.128 [R1+0x180], R172 ;  /* 0x000180ac01007387 */ /* 0x0003e20000100c00 */
[----:B------:R-:W-:-:S03]  /*45e10*/  IMAD.MOV.U32 R28, RZ, RZ, R172 ;  /* 0x000000ffff1c7224 */ /* 0x000fc600078e00ac */
[----:B-1----:R-:W5:Y:S04]  /*45e20*/  LDL.128 R172, [R1+0x3490] ;  /* 0x0034900001ac7983 */ /* 0x002f680000100c00 */
[----:B--2---:R1:W-:Y:S01]  /*45e30*/  STL.128 [R1+0x1c0], R56 ;  /* 0x0001c03801007387 */ /* 0x0043e20000100c00 */
[----:B------:R-:W-:Y:S01]  /*45e40*/  MOV R138, R56 ;  /* 0x00000038008a7202 */ /* 0x000fe20000000f00 */
[----:B------:R-:W-:Y:S01]  /*45e50*/  IMAD.MOV.U32 R139, RZ, RZ, R57 ;  /* 0x000000ffff8b7224 */ /* 0x000fe200078e0039 */
[----:B-1----:R-:W-:Y:S01]  /*45e60*/  DADD R56, -RZ, -R46 ;  /* 0x00000000ff387229 */ /* 0x002fe2000000092e */
[----:B------:R-:W2:Y:S01]  /*45e70*/  LDL.64 R46, [R1+0x41d0] ;  /* 0x0041d000012e7983 */ /* 0x000ea20000100a00 */
[----:B------:R-:W-:Y:S02]  /*45e80*/  DMUL R100, R44, R8 ;  /* 0x000000082c647228 */ /* 0x000fe40000000000 */
[----:B------:R-:W-:-:S02]  /*45e90*/  DMUL R6, R36, R38 ;  /* 0x0000002624067228 */ /* 0x000fc40000000000 */
[----:B------:R-:W-:Y:S01]  /*45ea0*/  DMUL R4, R162, R4 ;  /* 0x00000004a2047228 */ /* 0x000fe20000000000 */
[----:B------:R-:W-:-:S05]  /*45eb0*/  IMAD.MOV.U32 R144, RZ, RZ, R58 ;  /* 0x000000ffff907224 */ /* 0x000fca00078e003a */
[----:B------:R-:W-:Y:S01]  /*45ec0*/  DMUL R44, R162, R6 ;  /* 0x00000006a22c7228 */ /* 0x000fe20000000000 */
[----:B------:R-:W-:Y:S01]  /*45ed0*/  IMAD.MOV.U32 R145, RZ, RZ, R59 ;  /* 0x000000ffff917224 */ /* 0x000fe200078e003b */
[----:B---3--:R-:W-:Y:S01]  /*45ee0*/  DADD R58, -RZ, -R54 ;  /* 0x00000000ff3a7229 */ /* 0x008fe20000000936 */
[----:B------:R-:W-:Y:S01]  /*45ef0*/  MOV R18, R62 ;  /* 0x0000003e00127202 */ /* 0x000fe20000000f00 */
[----:B------:R-:W-:Y:S01]  /*45f00*/  IMAD.MOV.U32 R19, RZ, RZ, R63 ;  /* 0x000000ffff137224 */ /* 0x000fe200078e003f */
[----:B------:R-:W-:Y:S02]  /*45f10*/  DMUL R90, R160, R10 ;  /* 0x0000000aa05a7228 */ /* 0x000fe40000000000 */
[----:B----4-:R-:W-:Y:S02]  /*45f20*/  DADD R52, -RZ, -R52 ;  /* 0x00000000ff347229 */ /* 0x010fe40000000934 */
[----:B------:R-:W-:Y:S02]  /*45f30*/  DADD R66, -RZ, -R4 ;  /* 0x00000000ff427229 */ /* 0x000fe40000000904 */
[----:B------:R-:W-:-:S02]  /*45f40*/  DADD R96, R84, R86 ;  /* 0x0000000054607229 */ /* 0x000fc40000000056 */
[----:B------:R-:W-:Y:S02]  /*45f50*/  DADD R62, -RZ, -R60 ;  /* 0x00000000ff3e7229 */ /* 0x000fe4000000093c */
[----:B------:R-:W-:Y:S01]  /*45f60*/  DADD R60, -RZ, -R44 ;  /* 0x00000000ff3c7229 */ /* 0x000fe2000000092c */
[----:B------:R-:W-:Y:S01]  /*45f70*/  STL.64 [R1+0x240], R134 ;  /* 0x0002408601007387 */ /* 0x000fe20000100a00 */
[----:B-----5:R-:W-:Y:S02]  /*45f80*/  DADD R54, -RZ, -R50 ;  /* 0x00000000ff367229 */ /* 0x020fe40000000932 */
[----:B------:R-:W-:Y:S01]  /*45f90*/  DADD R48, -RZ, -R48 ;  /* 0x00000000ff307229 */ /* 0x000fe20000000930 */
[----:B------:R-:W-:Y:S01]  /*45fa0*/  STL.128 [R1+0x110], R56 ;  /* 0x0001103801007387 */ /* 0x000fe20000100c00 */
[----:B------:R-:W-:Y:S01]  /*45fb0*/  IMAD.MOV.U32 R38, RZ, RZ, R166 ;  /* 0x000000ffff267224 */ /* 0x000fe200078e00a6 */
[----:B------:R-:W-:Y:S01]  /*45fc0*/  MOV R39, R167 ;  /* 0x000000a700277202 */ /* 0x000fe20000000f00 */
[----:B------:R-:W-:Y:S01]  /*45fd0*/  IMAD.MOV.U32 R37, RZ, RZ, R165 ;  /* 0x000000ffff257224 */ /* 0x000fe200078e00a5 */
[----:B------:R-:W-:Y:S01]  /*45fe0*/  STL.128 [R1+0x120], R52 ;  /* 0x0001203401007387 */ /* 0x000fe20000100c00 */
[----:B------:R-:W-:-:S03]  /*45ff0*/  IMAD.MOV.U32 R36, RZ, RZ, R164 ;  /* 0x000000ffff247224 */ /* 0x000fc600078e00a4 */
[----:B------:R-:W-:Y:S04]  /*46000*/  STL.128 [R1+0x60], R84 ;  /* 0x0000605401007387 */ /* 0x000fe80000100c00 */
[----:B------:R-:W-:Y:S04]  /*46010*/  STL.128 [R1], R88 ;  /* 0x0000005801007387 */ /* 0x000fe80000100c00 */
        /* <DEDUP_REMOVED lines=9> */
[----:B------:R3:W-:Y:S04]  /*460b0*/  STL.128 [R1+0x1d0], R168 ;  /* 0x0001d0a801007387 */ /* 0x0007e80000100c00 */
[----:B------:R4:W-:Y:S04]  /*460c0*/  STL.128 [R1+0x1e0], R172 ;  /* 0x0001e0ac01007387 */ /* 0x0009e80000100c00 */
[----:B------:R5:W-:Y:S01]  /*460d0*/  STL.128 [R1+0x1f0], R176 ;  /* 0x0001f0b001007387 */ /* 0x000be20000100c00 */
[----:B-1----:R-:W-:Y:S01]  /*460e0*/  IMAD.MOV.U32 R166, RZ, RZ, R170 ;  /* 0x000000ffffa67224 */ /* 0x002fe200078e00aa */
[----:B------:R-:W-:Y:S01]  /*460f0*/  MOV R167, R171 ;  /* 0x000000ab00a77202 */ /* 0x000fe20000000f00 */
[----:B------:R-:W-:-:S02]  /*46100*/  IMAD.MOV.U32 R165, RZ, RZ, R169 ;  /* 0x000000ffffa57224 */ /* 0x000fc400078e00a9 */
[----:B------:R-:W-:Y:S01]  /*46110*/  IMAD.MOV.U32 R164, RZ, RZ, R168 ;  /* 0x000000ffffa47224 */ /* 0x000fe200078e00a8 */
[----:B---3--:R-:W-:Y:S01]  /*46120*/  MOV R170, R174 ;  /* 0x000000ae00aa7202 */ /* 0x008fe20000000f00 */
[----:B------:R-:W-:Y:S01]  /*46130*/  IMAD.MOV.U32 R171, RZ, RZ, R175 ;  /* 0x000000ffffab7224 */ /* 0x000fe200078e00af */
[----:B------:R-:W-:Y:S01]  /*46140*/  MOV R169, R173 ;  /* 0x000000ad00a97202 */ /* 0x000fe20000000f00 */
[----:B------:R-:W-:Y:S01]  /*46150*/  IMAD.MOV.U32 R168, RZ, RZ, R172 ;  /* 0x000000ffffa87224 */ /* 0x000fe200078e00ac */
[----:B----4-:R-:W-:Y:S01]  /*46160*/  MOV R172, R176 ;  /* 0x000000b000ac7202 */ /* 0x010fe20000000f00 */
[----:B------:R-:W-:Y:S01]  /*46170*/  IMAD.MOV.U32 R174, RZ, RZ, R178 ;  /* 0x000000ffffae7224 */ /* 0x000fe200078e00b2 */
[----:B------:R1:W-:Y:S01]  /*46180*/  STL.128 [R1+0x200], R180 ;  /* 0x000200b401007387 */ /* 0x0003e20000100c00 */
[----:B------:R-:W-:Y:S01]  /*46190*/  IMAD.MOV.U32 R175, RZ, RZ, R179 ;  /* 0x000000ffffaf7224 */ /* 0x000fe200078e00b3 */
[----:B-----5:R-:W-:Y:S01]  /*461a0*/  MOV R179, R183 ;  /* 0x000000b700b37202 */ /* 0x020fe20000000f00 */
[----:B------:R-:W-:Y:S01]  /*461b0*/  IMAD.MOV.U32 R173, RZ, RZ, R177 ;  /* 0x000000ffffad7224 */ /* 0x000fe200078e00b1 */
[----:B------:R3:W-:Y:S01]  /*461c0*/  STL.128 [R1+0x210], R184 ;  /* 0x000210b801007387 */ /* 0x0007e20000100c00 */
[----:B------:R-:W-:-:S02]  /*461d0*/  IMAD.MOV.U32 R178, RZ, RZ, R182 ;  /* 0x000000ffffb27224 */ /* 0x000fc400078e00b6 */
[----:B------:R-:W-:Y:S01]  /*461e0*/  IMAD.MOV.U32 R177, RZ, RZ, R181 ;  /* 0x000000ffffb17224 */ /* 0x000fe200078e00b5 */
[----:B------:R4:W-:Y:S01]  /*461f0*/  STL.128 [R1+0x220], R188 ;  /* 0x000220bc01007387 */ /* 0x0009e20000100c00 */
[----:B------:R-:W-:Y:S01]  /*46200*/  IMAD.MOV.U32 R176, RZ, RZ, R180 ;  /* 0x000000ffffb07224 */ /* 0x000fe200078e00b4 */
[----:B-1----:R-:W-:Y:S01]  /*46210*/  MOV R182, R186 ;  /* 0x000000ba00b67202 */ /* 0x002fe20000000f00 */
[----:B------:R-:W-:Y:S01]  /*46220*/  IMAD.MOV.U32 R183, RZ, RZ, R187 ;  /* 0x000000ffffb77224 */ /* 0x000fe200078e00bb */
[----:B------:R-:W-:Y:S01]  /*46230*/  MOV R181, R185 ;  /* 0x000000b900b57202 */ /* 0x000fe20000000f00 */
[----:B------:R-:W-:Y:S01]  /*46240*/  IMAD.MOV.U32 R180, RZ, RZ, R184 ;  /* 0x000000ffffb47224 */ /* 0x000fe200078e00b8 */
[----:B---3--:R-:W-:Y:S01]  /*46250*/  MOV R184, R188 ;  /* 0x000000bc00b87202 */ /* 0x008fe20000000f00 */
[----:B------:R-:W-:Y:S02]  /*46260*/  IMAD.MOV.U32 R186, RZ, RZ, R190 ;  /* 0x000000ffffba7224 */ /* 0x000fe400078e00be */
[----:B------:R-:W-:Y:S01]  /*46270*/  IMAD.MOV.U32 R187, RZ, RZ, R191 ;  /* 0x000000ffffbb7224 */ /* 0x000fe200078e00bf */
[----:B----4-:R-:W-:Y:S01]  /*46280*/  MOV R191, R195 ;  /* 0x000000c300bf7202 */ /* 0x010fe20000000f00 */
[----:B------:R-:W-:-:S02]  /*46290*/  IMAD.MOV.U32 R185, RZ, RZ, R189 ;  /* 0x000000ffffb97224 */ /* 0x000fc400078e00bd */
[----:B------:R-:W-:Y:S02]  /*462a0*/  IMAD.MOV.U32 R190, RZ, RZ, R194 ;  /* 0x000000ffffbe7224 */ /* 0x000fe400078e00c2 */
[----:B------:R-:W-:Y:S02]  /*462b0*/  IMAD.MOV.U32 R189, RZ, RZ, R193 ;  /* 0x000000ffffbd7224 */ /* 0x000fe400078e00c1 */
[----:B------:R-:W-:Y:S01]  /*462c0*/  IMAD.MOV.U32 R188, RZ, RZ, R192 ;  /* 0x000000ffffbc7224 */ /* 0x000fe200078e00c0 */
[----:B------:R1:W-:Y:S01]  /*462d0*/  STL.128 [R1+0x230], R192 ;  /* 0x000230c001007387 */ /* 0x0003e20000100c00 */
[----:B------:R-:W-:Y:S01]  /*462e0*/  IMAD.MOV.U32 R10, RZ, RZ, R82 ;  /* 0x000000ffff0a7224 */ /* 0x000fe200078e0052 */
[----:B------:R-:W-:Y:S01]  /*462f0*/  MOV R11, R83 ;  /* 0x00000053000b7202 */ /* 0x000fe20000000f00 */
[----:B------:R-:W-:Y:S01]  /*46300*/  IMAD.MOV.U32 R6, RZ, RZ, R84 ;  /* 0x000000ffff067224 */ /* 0x000fe200078e0054 */
[----:B------:R-:W-:Y:S01]  /*46310*/  MOV R82, R86 ;  /* 0x0000005600527202 */ /* 0x000fe20000000f00 */
[----:B------:R-:W-:-:S02]  /*46320*/  IMAD.MOV.U32 R7, RZ, RZ, R85 ;  /* 0x000000ffff077224 */ /* 0x000fc400078e0055 */
[----:B------:R-:W-:Y:S02]  /*46330*/  IMAD.MOV.U32 R83, RZ, RZ, R87 ;  /* 0x000000ffff537224 */ /* 0x000fe400078e0057 */
[----:B------:R-:W-:Y:S01]  /*46340*/  IMAD.MOV.U32 R8, RZ, RZ, R70 ;  /* 0x000000ffff087224 */ /* 0x000fe200078e0046 */
[----:B-1----:R-:W-:Y:S01]  /*46350*/  MOV R194, R190 ;  /* 0x000000be00c27202 */ /* 0x002fe20000000f00 */
[----:B------:R-:W-:Y:S01]  /*46360*/  IMAD.MOV.U32 R195, RZ, RZ, R191 ;  /* 0x000000ffffc37224 */ /* 0x000fe200078e00bf */
[----:B------:R-:W-:Y:S01]  /*46370*/  MOV R193, R189 ;  /* 0x000000bd00c17202 */ /* 0x000fe20000000f00 */
[----:B------:R-:W-:Y:S01]  /*46380*/  IMAD.MOV.U32 R192, RZ, RZ, R188 ;  /* 0x000000ffffc07224 */ /* 0x000fe200078e00bc */
[----:B------:R-:W-:Y:S01]  /*46390*/  MOV R188, R184 ;  /* 0x000000b800bc7202 */ /* 0x000fe20000000f00 */
[----:B------:R-:W-:Y:S02]  /*463a0*/  IMAD.MOV.U32 R190, RZ, RZ, R186 ;  /* 0x000000ffffbe7224 */ /* 0x000fe400078e00ba */
[----:B------:R-:W-:Y:S01]  /*463b0*/  IMAD.MOV.U32 R191, RZ, RZ, R187 ;  /* 0x000000ffffbf7224 */ /* 0x000fe200078e00bb */
[----:B------:R-:W-:Y:S01]  /*463c0*/  MOV R187, R183 ;  /* 0x000000b700bb7202 */ /* 0x000fe20000000f00 */
[----:B------:R-:W-:-:S02]  /*463d0*/  IMAD.MOV.U32 R189, RZ, RZ, R185 ;  /* 0x000000ffffbd7224 */ /* 0x000fc400078e00b9 */
[----:B------:R-:W-:Y:S01]  /*463e0*/  IMAD.MOV.U32 R186, RZ, RZ, R182 ;  /* 0x000000ffffba7224 */ /* 0x000fe200078e00b6 */
[----:B------:R-:W-:Y:S01]  /*463f0*/  MOV R182, R178 ;  /* 0x000000b200b67202 */ /* 0x000fe20000000f00 */
[----:B------:R-:W-:Y:S02]  /*46400*/  IMAD.MOV.U32 R184, RZ, RZ, R180 ;  /* 0x000000ffffb87224 */ /* 0x000fe400078e00b4 */
        /* <DEDUP_REMOVED lines=18> */
[----:B------:R-:W-:Y:S02]  /*46530*/  IMAD.MOV.U32 R167, RZ, RZ, R145 ;  /* 0x000000ffffa77224 */ /* 0x000fe400078e0091 */
[----:B------:R-:W-:Y:S02]  /*46540*/  IMAD.MOV.U32 R165, RZ, RZ, R139 ;  /* 0x000000ffffa57224 */ /* 0x000fe400078e008b */
[----:B------:R-:W-:Y:S01]  /*46550*/  IMAD.MOV.U32 R9, RZ, RZ, R71 ;  /* 0x000000ffff097224 */ /* 0x000fe200078e0047 */
[----:B--2---:R-:W-:Y:S02]  /*46560*/  DADD R50, -RZ, -R46 ;  /* 0x00000000ff327229 */ /* 0x004fe4000000092e */
[----:B------:R-:W-:-:S05]  /*46570*/  DMUL R46, R4, 3 ;  /* 0x40080000042e7828 */ /* 0x000fca0000000000 */
[----:B------:R1:W-:Y:S04]  /*46580*/  STL.128 [R1+0x150], R48 ;  /* 0x0001503001007387 */ /* 0x0003e80000100c00 */
[----:B------:R1:W-:Y:S01]  /*46590*/  STL.128 [R1+0xc0], R44 ;  /* 0x0000c02c01007387 */ /* 0x0003e20000100c00 */
[----:B------:R-:W-:Y:S01]  /*465a0*/  IMAD.MOV.U32 R4, RZ, RZ, R76 ;  /* 0x000000ffff047224 */ /* 0x000fe200078e004c */
[----:B------:R-:W-:Y:S01]  /*465b0*/  MOV R5, R77 ;  /* 0x0000004d00057202 */ /* 0x000fe20000000f00 */
[----:B------:R-:W-:Y:S06]  /*465c0*/  BRA `(.L_x_745) ;  /* 0x0000003800047947 */ /* 0x000fec0003800000 */
.L_x_744:
[----:B------:R-:W1:Y:S01]  /*465d0*/  LDC R86, c[0x0][0x3b4] ;  /* 0x0000ed00ff567b82 */ /* 0x000e620000000800 */
[----:B0-----:R-:W-:-:S05]  /*465e0*/  SHF.L.U32 R0, R216, 0x2, RZ ;  /* 0x00000002d8007819 */ /* 0x001fca00000006ff */
[----:B-1----:R-:W-:-:S06]  /*465f0*/  IMAD R0, R86, 0x1e0, R0 ;  /* 0x000001e056007824 */ /* 0x002fcc00078e0200 */
[----:B------:R-:W0:Y:S02]  /*46600*/  LDC R0, c[0x3][R0+-0xf0] ;  /* 0x00ffc40000007b82 */ /* 0x000e240000000800 */
[----:B0-----:R-:W-:-:S13]  /*46610*/  ISETP.NE.AND P1, PT, R0, RZ, PT ;  /* 0x000000ff0000720c */ /* 0x001fda0003f25270 */
[----:B------:R-:W-:Y:S05]  /*46620*/  @P1 BRA `(.L_x_746) ;  /* 0x0000000000981947 */ /* 0x000fea0003800000 */
[----:B------:R2:W5:Y:S04]  /*46630*/  LDL.64 R134, [R1+0x240] ;  /* 0x0002400001867983 */ /* 0x0005680000100a00 */
[----:B------:R2:W5:Y:S04]  /*46640*/  LDL.128 R88, [R1] ;  /* 0x0000000001587983 */ /* 0x0005680000100c00 */
        /* <DEDUP_REMOVED lines=35> */
[----:B------:R-:W-:Y:S05]  /*46880*/  BRA `(.L_x_745) ;  /* 0x0000003400547947 */ /* 0x000fea0003800000 */
.L_x_746:
[----:B------:R-:W2:Y:S04]  /*46890*/  LDL.128 R16, [R1+0x290] ;  /* 0x0002900001107983 */ /* 0x000ea80000100c00 */
[----:B------:R-:W3:Y:S04]  /*468a0*/  LDL.128 R4, [R1+0x260] ;  /* 0x0002600001047983 */ /* 0x000ee80000100c00 */
        /* <DEDUP_REMOVED lines=16> */
[----:B------:R-:W4:Y:S04]  /*469b0*/  LDL.64 R138, [R1+0x32a8] ;  /* 0x0032a800018a7983 */ /* 0x000f280000100a00 */
[----:B------:R-:W4:Y:S04]  /*469c0*/  LDL.128 R176, [R1+0x3370] ;  /* 0x0033700001b07983 */ /* 0x000f280000100c00 */
[----:B------:R-:W4:Y:S04]  /*469d0*/  LDL.128 R172, [R1+0x3160] ;  /* 0x0031600001ac7983 */ /* 0x000f280000100c00 */
[----:B------:R-:W4:Y:S04]  /*469e0*/  LDL.64 R56, [R1+0x258] ;  /* 0x0002580001387983 */ /* 0x000f280000100a00 */
[----:B------:R-:W4:Y:S04]  /*469f0*/  LDL.128 R28, [R1+0x2c0] ;  /* 0x0002c000011c7983 */ /* 0x000f280000100c00 */
[----:B------:R-:W4:Y:S04]  /*46a00*/  LDL.128 R36, [R1+0x2e0] ;  /* 0x0002e00001247983 */ /* 0x000f280000100c00 */
[----:B------:R-:W4:Y:S04]  /*46a10*/  LDL.128 R32, [R1+0x2d0] ;  /* 0x0002d00001207983 */ /* 0x000f280000100c00 */
[----:B------:R0:W5:Y:S04]  /*46a20*/  LDL.64 R60, [R1+0x32e0] ;  /* 0x0032e000013c7983 */ /* 0x0001680000100a00 */
[----:B--2---:R1:W-:Y:S04]  /*46a30*/  STL.128 [R1+0x40], R16 ;  /* 0x0000401001007387 */ /* 0x0043e80000100c00 */
[----:B-1----:R-:W2:Y:S04]  /*46a40*/  LDL.128 R16, [R1+0x33a0] ;  /* 0x0033a00001107983 */ /* 0x002ea80000100c00 */
[----:B---3--:R-:W-:Y:S04]  /*46a50*/  STL.128 [R1+0x10], R4 ;  /* 0x0000100401007387 */ /* 0x008fe80000100c00 */
[----:B----4-:R1:W-:Y:S04]  /*46a60*/  STL.128 [R1+0x20], R8 ;  /* 0x0000200801007387 */ /* 0x0103e80000100c00 */
[----:B------:R3:W-:Y:S04]  /*46a70*/  STL.128 [R1+0x50], R20 ;  /* 0x0000501401007387 */ /* 0x0007e80000100c00 */
[----:B------:R4:W-:Y:S04]  /*46a80*/  STL.128 [R1+0x60], R24 ;  /* 0x0000601801007387 */ /* 0x0009e80000100c00 */
[----:B------:R0:W-:Y:S04]  /*46a90*/  STL.128 [R1+0xb0], R44 ;  /* 0x0000b02c01007387 */ /* 0x0001e80000100c00 */
[----:B------:R0:W-:Y:S01]  /*46aa0*/  STL.128 [R1+0xc0], R48 ;  /* 0x0000c03001007387 */ /* 0x0001e20000100c00 */
[----:B-1----:R-:W-:Y:S01]  /*46ab0*/  IMAD.MOV.U32 R8, RZ, RZ, R166 ;  /* 0x000000ffff087224 */ /* 0x002fe200078e00a6 */
[----:B------:R-:W-:Y:S01]  /*46ac0*/  MOV R9, R167 ;  /* 0x000000a700097202 */ /* 0x000fe20000000f00 */
[----:B------:R-:W-:Y:S01]  /*46ad0*/  IMAD.MOV.U32 R70, RZ, RZ, R220 ;  /* 0x000000ffff467224 */ /* 0x000fe200078e00dc */
[----:B------:R1:W-:Y:S01]  /*46ae0*/  STL.128 [R1+0xd0], R52 ;  /* 0x0000d03401007387 */ /* 0x0003e20000100c00 */
[----:B---3--:R-:W-:Y:S01]  /*46af0*/  IMAD.MOV.U32 R22, RZ, RZ, R170 ;  /* 0x000000ffff167224 */ /* 0x008fe200078e00aa */
[----:B------:R-:W-:Y:S01]  /*46b00*/  MOV R20, R168 ;  /* 0x000000a800147202 */ /* 0x000fe20000000f00 */
[----:B------:R-:W-:Y:S01]  /*46b10*/  IMAD.MOV.U32 R23, RZ, RZ, R171 ;  /* 0x000000ffff177224 */ /* 0x000fe200078e00ab */
[----:B------:R3:W-:Y:S01]  /*46b20*/  STL.128 [R1+0xe0], R168 ;  /* 0x0000e0a801007387 */ /* 0x0007e20000100c00 */
[----:B------:R-:W-:Y:S01]  /*46b30*/  IMAD.MOV.U32 R21, RZ, RZ, R169 ;  /* 0x000000ffff157224 */ /* 0x000fe200078e00a9 */
[----:B------:R-:W-:Y:S01]  /*46b40*/  MOV R71, R221 ;  /* 0x000000dd00477202 */ /* 0x000fe20000000f00 */
[----:B----4-:R-:W-:Y:S01]  /*46b50*/  IMAD.MOV.U32 R24, RZ, RZ, R164 ;  /* 0x000000ffff187224 */ /* 0x010fe200078e00a4 */
[----:B------:R4:W-:Y:S01]  /*46b60*/  STL.128 [R1+0xf0], R164 ;  /* 0x0000f0a401007387 */ /* 0x0009e20000100c00 */
[----:B------:R-:W-:Y:S01]  /*46b70*/  IMAD.MOV.U32 R25, RZ, RZ, R165 ;  /* 0x000000ffff197224 */ /* 0x000fe200078e00a5 */
[----:B0-----:R-:W-:Y:S01]  /*46b80*/  MOV R46, R214 ;  /* 0x000000d6002e7202 */ /* 0x001fe20000000f00 */
[----:B------:R-:W-:Y:S01]  /*46b90*/  IMAD.MOV.U32 R47, RZ, RZ, R215 ;  /* 0x000000ffff2f7224 */ /* 0x000fe200078e00d7 */
[----:B------:R0:W-:Y:S01]  /*46ba0*/  STL.128 [R1+0x100], R220 ;  /* 0x000100dc01007387 */ /* 0x0001e20000100c00 */
[----:B------:R-:W-:Y:S01]  /*46bb0*/  MOV R50, R222 ;  /* 0x000000de00327202 */ /* 0x000fe20000000f00 */
[----:B------:R-:W-:Y:S01]  /*46bc0*/  IMAD.MOV.U32 R51, RZ, RZ, R223 ;  /* 0x000000ffff337224 */ /* 0x000fe200078e00df */
[----:B------:R-:W-:Y:S01]  /*46bd0*/  MOV R63, R213 ;  /* 0x000000d5003f7202 */ /* 0x000fe20000000f00 */
[----:B------:R0:W-:Y:S01]  /*46be0*/  STL.128 [R1+0x130], R212 ;  /* 0x000130d401007387 */ /* 0x0001e20000100c00 */
[----:B------:R-:W-:Y:S01]  /*46bf0*/  IMAD.MOV.U32 R62, RZ, RZ, R212 ;  /* 0x000000ffff3e7224 */ /* 0x000fe200078e00d4 */
[----:B------:R-:W-:Y:S01]  /*46c00*/  MOV R6, R208 ;  /* 0x000000d000067202 */ /* 0x000fe20000000f00 */
[----:B-1----:R-:W-:Y:S01]  /*46c10*/  IMAD.MOV.U32 R52, RZ, RZ, R210 ;  /* 0x000000ffff347224 */ /* 0x002fe200078e00d2 */
[----:B------:R1:W-:Y:S01]  /*46c20*/  STL.128 [R1+0x140], R208 ;  /* 0x000140d001007387 */ /* 0x0003e20000100c00 */
[----:B------:R-:W-:-:S02]  /*46c30*/  IMAD.MOV.U32 R53, RZ, RZ, R211 ;  /* 0x000000ffff357224 */ /* 0x000fc400078e00d3 */
[----:B------:R-:W-:Y:S01]  /*46c40*/  IMAD.MOV.U32 R7, RZ, RZ, R209 ;  /* 0x000000ffff077224 */ /* 0x000fe200078e00d1 */
[----:B---3--:R-:W3:Y:S04]  /*46c50*/  LDL.128 R168, [R1+0x32f0] ;  /* 0x0032f00001a87983 */ /* 0x008ee80000100c00 */
[----:B----4-:R-:W4:Y:S04]  /*46c60*/  LDL.128 R164, [R1+0x3350] ;  /* 0x0033500001a47983 */ /* 0x010f280000100c00 */
[----:B0-----:R-:W4:Y:S04]  /*46c70*/  LDL.128 R220, [R1+0x3360] ;  /* 0x0033600001dc7983 */ /* 0x001f280000100c00 */
[----:B------:R-:W4:Y:S04]  /*46c80*/  LDL.128 R212, [R1+0x3340] ;  /* 0x0033400001d47983 */ /* 0x000f280000100c00 */
[----:B-1----:R-:W4:Y:S04]  /*46c90*/  LDL.128 R208, [R1+0x3300] ;  /* 0x0033000001d07983 */ /* 0x002f280000100c00 */
[----:B------:R0:W-:Y:S04]  /*46ca0*/  STL.128 [R1+0x30], R12 ;  /* 0x0000300c01007387 */ /* 0x0001e80000100c00 */
[----:B------:R1:W-:Y:S04]  /*46cb0*/  STL.128 [R1+0xa0], R40 ;  /* 0x0000a02801007387 */ /* 0x0003e80000100c00 */
[----:B------:R0:W5:Y:S04]  /*46cc0*/  LDL.64 R48, [R1+0x32e8] ;  /* 0x0032e80001307983 */ /* 0x0001680000100a00 */
[----:B0-----:R-:W4:Y:S04]  /*46cd0*/  LDL.128 R12, [R1+0x33b0] ;  /* 0x0033b000010c7983 */ /* 0x001f280000100c00 */
[----:B-1----:R-:W4:Y:S04]  /*46ce0*/  LDL.128 R40, [R1+0x33c0] ;  /* 0x0033c00001287983 */ /* 0x002f280000100c00 */
[----:B--2---:R0:W-:Y:S01]  /*46cf0*/  STL.128 [R1+0x1c0], R16 ;  /* 0x0001c01001007387 */ /* 0x0041e20000100c00 */
[----:B------:R-:W-:Y:S01]  /*46d00*/  MOV R68, R16 ;  /* 0x0000001000447202 */ /* 0x000fe20000000f00 */
[----:B------:R-:W-:-:S02]  /*46d10*/  IMAD.MOV.U32 R69, RZ, RZ, R17 ;  /* 0x000000ffff457224 */ /* 0x000fc400078e0011 */
[----:B0-----:R0:W5:Y:S04]  /*46d20*/  LDL.64 R16, [R1+0x3510] ;  /* 0x0035100001107983 */ /* 0x0011680000100a00 */
[----:B------:R-:W-:Y:S04]  /*46d30*/  STL.64 [R1], R138 ;  /* 0x0000008a01007387 */ /* 0x000fe80000100a00 */
        /* <DEDUP_REMOVED lines=8> */
[----:B----4-:R-:W-:Y:S04]  /*46dc0*/  STL.128 [R1+0x190], R164 ;  /* 0x000190a401007387 */ /* 0x010fe80000100c00 */
[----:B------:R-:W-:Y:S04]  /*46dd0*/  STL.128 [R1+0x1a0], R220 ;  /* 0x0001a0dc01007387 */ /* 0x000fe80000100c00 */
[----:B------:R-:W-:Y:S04]  /*46de0*/  STL.128 [R1+0x1e0], R212 ;  /* 0x0001e0d401007387 */ /* 0x000fe80000100c00 */
[----:B------:R-:W-:Y:S04]  /*46df0*/  STL.128 [R1+0x1f0], R208 ;  /* 0x0001f0d001007387 */ /* 0x000fe80000100c00 */
[----:B------:R-:W-:Y:S01]  /*46e00*/  STL.64 [R1+0x220], R156 ;  /* 0x0002209c01007387 */ /* 0x000fe20000100a00 */
[----:B------:R-:W-:Y:S01]  /*46e10*/  VIADD R0, R216, 0xffffffff ;  /* 0xffffffffd8007836 */ /* 0x000fe20000000000 */
[----:B------:R-:W-:-:S03]  /*46e20*/  MOV R90, R166 ;  /* 0x000000a6005a7202 */ /* 0x000fc60000000f00 */
[----:B------:R-:W-:Y:S01]  /*46e30*/  IMAD R4, R0, R216, RZ ;  /* 0x000000d800047224 */ /* 0x000fe200078e02ff */
[----:B------:R-:W-:Y:S01]  /*46e40*/  MOV R81, R177 ;  /* 0x000000b100517202 */ /* 0x000fe20000000f00 */
[----:B------:R-:W-:Y:S01]  /*46e50*/  IMAD.MOV.U32 R91, RZ, RZ, R167 ;  /* 0x000000ffff5b7224 */ /* 0x000fe200078e00a7 */
[----:B------:R-:W-:Y:S01]  /*46e60*/  MOV R89, R171 ;  /* 0x000000ab00597202 */ /* 0x000fe20000000f00 */
[----:B------:R-:W-:Y:S01]  /*46e70*/  IMAD.MOV.U32 R79, RZ, RZ, R181 ;  /* 0x000000ffff4f7224 */ /* 0x000fe200078e00b5 */
[----:B------:R-:W-:Y:S01]  /*46e80*/  LEA.HI R4, R4, R4, RZ, 0x1 ;  /* 0x0000000404047211 */ /* 0x000fe200078f08ff */
[----:B------:R-:W-:Y:S02]  /*46e90*/  IMAD.MOV.U32 R80, RZ, RZ, R176 ;  /* 0x000000ffff507224 */ /* 0x000fe400078e00b0 */
[----:B------:R-:W-:Y:S02]  /*46ea0*/  IMAD.MOV.U32 R94, RZ, RZ, R18 ;  /* 0x000000ffff5e7224 */ /* 0x000fe400078e0012 */
[----:B------:R-:W-:-:S02]  /*46eb0*/  IMAD.MOV.U32 R95, RZ, RZ, R19 ;  /* 0x000000ffff5f7224 */ /* 0x000fc400078e0013 */
[----:B------:R-:W-:Y:S02]  /*46ec0*/  IMAD.MOV.U32 R76, RZ, RZ, R190 ;  /* 0x000000ffff4c7224 */ /* 0x000fe400078e00be */
[----:B------:R-:W-:Y:S02]  /*46ed0*/  IMAD.MOV.U32 R77, RZ, RZ, R191 ;  /* 0x000000ffff4d7224 */ /* 0x000fe400078e00bf */
[----:B------:R-:W-:Y:S02]  /*46ee0*/  IMAD.MOV.U32 R78, RZ, RZ, R180 ;  /* 0x000000ffff4e7224 */ /* 0x000fe400078e00b4 */
[----:B------:R-:W-:Y:S02]  /*46ef0*/  IMAD.MOV.U32 R84, RZ, RZ, R174 ;  /* 0x000000ffff547224 */ /* 0x000fe400078e00ae */
[----:B------:R-:W-:Y:S02]  /*46f00*/  IMAD.MOV.U32 R85, RZ, RZ, R175 ;  /* 0x000000ffff557224 */ /* 0x000fe400078e00af */
[----:B------:R-:W-:Y:S01]  /*46f10*/  IMAD.MOV.U32 R88, RZ, RZ, R170 ;  /* 0x000000ffff587224 */ /* 0x000fe200078e00aa */
[----:B------:R1:W-:Y:S01]  /*46f20*/  STL.128 [R1+0x70], R28 ;  /* 0x0000701c01007387 */ /* 0x0003e20000100c00 */
[----:B------:R-:W-:Y:S01]  /*46f30*/  HFMA2 R0, -RZ, RZ, 0, 0 ;  /* 0x00000000ff007431 */ /* 0x000fe200000001ff */
[----:B------:R-:W-:Y:S01]  /*46f40*/  MOV R98, R90 ;  /* 0x0000005a00627202 */ /* 0x000fe20000000f00 */
[----:B------:R-:W-:Y:S01]  /*46f50*/  IMAD.MOV.U32 R99, RZ, RZ, R91 ;  /* 0x000000ffff637224 */ /* 0x000fe200078e005b */
[----:B------:R2:W-:Y:S01]  /*46f60*/  STL.128 [R1+0x90], R36 ;  /* 0x0000902401007387 */ /* 0x0005e20000100c00 */
[----:B------:R-:W-:Y:S01]  /*46f70*/  IMAD.MOV.U32 R106, RZ, RZ, R94 ;  /* 0x000000ffff6a7224 */ /* 0x000fe200078e005e */
[----:B------:R-:W-:Y:S01]  /*46f80*/  MOV R45, R187 ;  /* 0x000000bb002d7202 */ /* 0x000fe20000000f00 */
[----:B------:R-:W-:Y:S01]  /*46f90*/  IMAD.MOV.U32 R107, RZ, RZ, R95 ;  /* 0x000000ffff6b7224 */ /* 0x000fe200078e005f */
[----:B------:R3:W-:Y:S01]  /*46fa0*/  STL.64 [R1+0x8], R56 ;  /* 0x0000083801007387 */ /* 0x0007e20000100a00 */
[----:B------:R-:W-:Y:S01]  /*46fb0*/  IMAD.MOV.U32 R90, RZ, RZ, R20 ;  /* 0x000000ffff5a7224 */ /* 0x000fe200078e0014 */
[----:B------:R-:W-:Y:S01]  /*46fc0*/  MOV R10, R178 ;  /* 0x000000b2000a7202 */ /* 0x000fe20000000f00 */
[----:B------:R-:W-:Y:S01]  /*46fd0*/  IMAD.MOV.U32 R91, RZ, RZ, R21 ;  /* 0x000000ffff5b7224 */ /* 0x000fe200078e0015 */
[----:B------:R4:W-:Y:S01]  /*46fe0*/  STL.128 [R1+0x80], R32 ;  /* 0x0000802001007387 */ /* 0x0009e20000100c00 */
[----:B------:R-:W-:Y:S01]  /*46ff0*/  IMAD.MOV.U32 R44, RZ, RZ, R186 ;  /* 0x000000ffff2c7224 */ /* 0x000fe200078e00ba */
[----:B------:R-:W-:Y:S01]  /*47000*/  MOV R82, R172 ;  /* 0x000000ac00527202 */ /* 0x000fe20000000f00 */
[----:B------:R-:W-:Y:S01]  /*47010*/  IMAD.MOV.U32 R54, RZ, RZ, R184 ;  /* 0x000000ffff367224 */ /* 0x000fe200078e00b8 */
[----:B------:R0:W-:Y:S01]  /*47020*/  STL.128 [R1+0x1b0], R40 ;  /* 0x0001b02801007387 */ /* 0x0001e20000100c00 */
[----:B-1----:R-:W-:Y:S01]  /*47030*/  IMAD.MOV.U32 R28, RZ, RZ, R14 ;  /* 0x000000ffff1c7224 */ /* 0x002fe200078e000e */
[----:B------:R-:W-:Y:S01]  /*47040*/  MOV R29, R15 ;  /* 0x0000000f001d7202 */ /* 0x000fe20000000f00 */
[----:B------:R-:W-:Y:S01]  /*47050*/  IMAD.MOV.U32 R55, RZ, RZ, R185 ;  /* 0x000000ffff377224 */ /* 0x000fe200078e00b9 */
[----:B--2---:R-:W-:Y:S01]  /*47060*/  MOV R39, R43 ;  /* 0x0000002b00277202 */ /* 0x004fe20000000f00 */
[----:B------:R-:W-:Y:S01]  /*47070*/  IMAD.MOV.U32 R38, RZ, RZ, R42 ;  /* 0x000000ffff267224 */ /* 0x000fe200078e002a */
[----:B------:R1:W-:Y:S01]  /*47080*/  STL.128 [R1+0x1d0], R12 ;  /* 0x0001d00c01007387 */ /* 0x0003e20000100c00 */
[----:B---3--:R-:W-:Y:S01]  /*47090*/  IMAD.MOV.U32 R56, RZ, RZ, R12 ;  /* 0x000000ffff387224 */ /* 0x008fe200078e000c */
[----:B------:R-:W-:Y:S01]  /*470a0*/  MOV R31, R183 ;  /* 0x000000b7001f7202 */ /* 0x000fe20000000f00 */
[----:B------:R-:W-:Y:S01]  /*470b0*/  IMAD.MOV.U32 R57, RZ, RZ, R13 ;  /* 0x000000ffff397224 */ /* 0x000fe200078e000d */
[----:B------:R-:W-:Y:S01]  /*470c0*/  MOV R75, R165 ;  /* 0x000000a5004b7202 */ /* 0x000fe20000000f00 */
[----:B------:R-:W-:Y:S01]  /*470d0*/  IMAD.MOV.U32 R30, RZ, RZ, R182 ;  /* 0x000000ffff1e7224 */ /* 0x000fe200078e00b6 */
[----:B----4-:R-:W-:Y:S01]  /*470e0*/  MOV R34, R188 ;  /* 0x000000bc00227202 */ /* 0x010fe20000000f00 */
[----:B------:R-:W-:Y:S01]  /*470f0*/  IMAD.MOV.U32 R35, RZ, RZ, R189 ;  /* 0x000000ffff237224 */ /* 0x000fe200078e00bd */
[----:B------:R-:W-:Y:S01]  /*47100*/  MOV R36, R220 ;  /* 0x000000dc00247202 */ /* 0x000fe20000000f00 */
[----:B------:R-:W-:Y:S01]  /*47110*/  IMAD.MOV.U32 R11, RZ, RZ, R179 ;  /* 0x000000ffff0b7224 */ /* 0x000fe200078e00b3 */
[----:B0-----:R-:W-:Y:S01]  /*47120*/  MOV R42, R214 ;  /* 0x000000d6002a7202 */ /* 0x001fe20000000f00 */
[----:B------:R-:W-:Y:S01]  /*47130*/  IMAD.MOV.U32 R83, RZ, RZ, R173 ;  /* 0x000000ffff537224 */ /* 0x000fe200078e00ad */
[----:B------:R-:W-:Y:S01]  /*47140*/  MOV R59, R213 ;  /* 0x000000d5003b7202 */ /* 0x000fe20000000f00 */
[----:B------:R-:W-:Y:S01]  /*47150*/  IMAD.MOV.U32 R66, RZ, RZ, R168 ;  /* 0x000000ffff427224 */ /* 0x000fe200078e00a8 */
[----:B------:R-:W-:Y:S01]  /*47160*/  MOV R33, R211 ;  /* 0x000000d300217202 */ /* 0x000fe20000000f00 */
[----:B------:R-:W-:Y:S01]  /*47170*/  IMAD.MOV.U32 R67, RZ, RZ, R169 ;  /* 0x000000ffff437224 */ /* 0x000fe200078e00a9 */
[----:B-1----:R-:W-:Y:S01]  /*47180*/  MOV R14, R156 ;  /* 0x0000009c000e7202 */ /* 0x002fe20000000f00 */
[----:B------:R-:W-:Y:S01]  /*47190*/  IMAD.MOV.U32 R74, RZ, RZ, R164 ;  /* 0x000000ffff4a7224 */ /* 0x000fe200078e00a4 */
[----:B------:R-:W-:Y:S01]  /*471a0*/  MOV R13, R155 ;  /* 0x0000009b000d7202 */ /* 0x000fe20000000f00 */
[----:B------:R-:W-:Y:S01]  /*471b0*/  IMAD.MOV.U32 R72, RZ, RZ, R222 ;  /* 0x000000ffff487224 */ /* 0x000fe200078e00de */
[----:B------:R-:W-:Y:S01]  /*471c0*/  SHF.R.S32.HI R4, RZ, 0x1, R4 ;  /* 0x00000001ff047819 */ /* 0x000fe20000011404 */
[----:B------:R-:W-:Y:S01]  /*471d0*/  IMAD.MOV.U32 R73, RZ, RZ, R223 ;  /* 0x000000ffff497224 */ /* 0x000fe200078e00df */
[----:B------:R-:W-:Y:S01]  /*471e0*/  MOV R100, R162 ;  /* 0x000000a200647202 */ /* 0x000fe20000000f00 */
        /* <DEDUP_REMOVED lines=14> */
[----:B------:R-:W-:-:S02]  /*472d0*/  IMAD.MOV.U32 R19, RZ, RZ, R159 ;  /* 0x000000ffff137224 */ /* 0x000fc400078e009f */
[----:B------:R-:W-:Y:S02]  /*472e0*/  IMAD.MOV.U32 R15, RZ, RZ, R157 ;  /* 0x000000ffff0f7224 */ /* 0x000fe400078e009d */
[----:B------:R-:W-:Y:S02]  /*472f0*/  IMAD.MOV.U32 R12, RZ, RZ, R154 ;  /* 0x000000ffff0c7224 */ /* 0x000fe400078e009a */
[----:B------:R-:W-:Y:S02]  /*47300*/  IMAD.MOV.U32 R64, RZ, RZ, R152 ;  /* 0x000000ffff407224 */ /* 0x000fe400078e0098 */
        /* <DEDUP_REMOVED lines=12> */
[----:B------:R-:W-:-:S07]  /*473d0*/  IMAD.MOV.U32 R21, RZ, RZ, R139 ;  /* 0x000000ffff157224 */ /* 0x000fce00078e008b */
.L_x_747:
[----:B------:R-:W-:-:S05]  /*473e0*/  IMAD R5, R0, 0x49, RZ ;  /* 0x0000004900057824 */ /* 0x000fca00078e02ff */
[----:B------:R-:W-:-:S05]  /*473f0*/  LEA R5, R5, UR8, 0x3 ;  /* 0x0000000805057c11 */ /* 0x000fca000f8e18ff */
[----:B------:R-:W2:Y:S01]  /*47400*/  LDL.64 R70, [R5] ;  /* 0x0000000005467983 */ /* 0x000ea20000100a00 */
[----:B------:R-:W-:-:S03]  /*47410*/  IMAD.IADD R22, R4, 0x1, R0 ;  /* 0x0000000104167824 */ /* 0x000fc600078e0200 */
[----:B------:R-:W3:Y:S02]  /*47420*/  LDL.64 R76, [R5+0xe8] ;  /* 0x0000e800054c7983 */ /* 0x000ee40000100a00 */
[----:B------:R-:W-:Y:S02]  /*47430*/  SHF.L.U32 R22, R22, 0x3, RZ ;  /* 0x0000000316167819 */ /* 0x000fe400000006ff */
[----:B------:R-:W4:Y:S03]  /*47440*/  LDL.64 R78, [R5+0xf0] ;  /* 0x0000f000054e7983 */ /* 0x000f260000100a00 */
[----:B------:R-:W-:Y:S01]  /*47450*/  IMAD R22, R86, 0x1e0, R22 ;  /* 0x000001e056167824 */ /* 0x000fe200078e0216 */
[----:B------:R-:W4:Y:S04]  /*47460*/  LDL.64 R80, [R5+0xf8] ;  /* 0x0000f80005507983 */ /* 0x000f280000100a00 */
[----:B------:R-:W4:Y:S01]  /*47470*/  LDL.64 R84, [R5+0x240] ;  /* 0x0002400005547983 */ /* 0x000f220000100a00 */
[----:B------:R-:W2:Y:S02]  /*47480*/  LDC.64 R22, c[0x3][R22+-0x1e0] ;  /* 0x00ff880016167b82 */ /* 0x000ea40000000a00 */
[C---:B--2---:R-:W-:Y:S01]  /*47490*/  DFMA R20, R22.reuse, R70, R20 ;  /* 0x000000461614722b */ /* 0x044fe20000000014 */
[----:B------:R-:W2:Y:S01]  /*474a0*/  LDL.64 R70, [R5+0xe0] ;  /* 0x0000e00005467983 */ /* 0x000ea20000100a00 */
[----:B---3--:R-:W-:-:S03]  /*474b0*/  DFMA R112, R22, R76, R112 ;  /* 0x0000004c1670722b */ /* 0x008fc60000000070 */
[----:B------:R-:W3:Y:S01]  /*474c0*/  LDL.64 R76, [R5+0x108] ;  /* 0x00010800054c7983 */ /* 0x000ee20000100a00 */
[----:B----4-:R-:W-:-:S03]  /*474d0*/  DFMA R24, R22, R78, R24 ;  /* 0x0000004e1618722b */ /* 0x010fc60000000018 */
[----:B------:R-:W4:Y:S01]  /*474e0*/  LDL.64 R78, [R5+0x110] ;  /* 0x00011000054e7983 */ /* 0x000f220000100a00 */
[----:B------:R-:W-:-:S03]  /*474f0*/  DFMA R8, R22, R80, R8 ;  /* 0x000000501608722b */ /* 0x000fc60000000008 */
[----:B------:R-:W4:Y:S01]  /*47500*/  LDL.64 R80, [R5+0x118] ;  /* 0x0001180005507983 */ /* 0x000f220000100a00 */
[----:B--2---:R-:W-:-:S03]  /*47510*/  DFMA R90, R22, R70, R90 ;  /* 0x00000046165a722b */ /* 0x004fc6000000005a */
        /* <DEDUP_REMOVED lines=71> */
[----:B------:R-:W-:Y:S01]  /*47990*/  VIADD R0, R0, 0x1 ;  /* 0x0000000100007836 */ /* 0x000fe20000000000 */
[C---:B--2---:R-:W-:Y:S02]  /*479a0*/  DFMA R92, R22.reuse, R70, R92 ;  /* 0x00000046165c722b */ /* 0x044fe4000000005c */
[----:B------:R-:W2:Y:S02]  /*479b0*/  LDL.64 R70, [R5+0x238] ;  /* 0x0002380005467983 */ /* 0x000ea40000100a00 */
[----:B------:R-:W-:Y:S01]  /*479c0*/  ISETP.NE.AND P1, PT, R0, R216, PT ;  /* 0x000000d80000720c */ /* 0x000fe20003f25270 */
[C---:B---3-5:R-:W-:Y:S02]  /*479d0*/  DFMA R60, R22.reuse, R76, R60 ;  /* 0x0000004c163c722b */ /* 0x068fe4000000003c */
[C---:B------:R-:W-:Y:S02]  /*479e0*/  DFMA R16, R22.reuse, R84, R16 ;  /* 0x000000541610722b */ /* 0x040fe40000000010 */
[----:B----4-:R-:W-:-:S02]  /*479f0*/  DFMA R18, R22, R78, R18 ;  /* 0x0000004e1612722b */ /* 0x010fc40000000012 */
[C---:B------:R-:W-:Y:S02]  /*47a00*/  DFMA R14, R22.reuse, R80, R14 ;  /* 0x00000050160e722b */ /* 0x040fe4000000000e */
[----:B--2---:R-:W-:-:S04]  /*47a10*/  DFMA R48, R22, R70, R48 ;  /* 0x000000461630722b */ /* 0x004fc80000000030 */
[----:B------:R-:W-:Y:S07]  /*47a20*/  @P1 BRA `(.L_x_747) ;  /* 0xfffffff8006c1947 */ /* 0x000fee000383ffff */
[----:B------:R-:W2:Y:S04]  /*47a30*/  LDL.64 R172, [R1+0x41f0] ;  /* 0x0041f00001ac7983 */ /* 0x000ea80000100a00 */
[----:B------:R-:W3:Y:S04]  /*47a40*/  LDL.64 R170, [R1+0x3518] ;  /* 0x0035180001aa7983 */ /* 0x000ee80000100a00 */
[----:B------:R-:W4:Y:S04]  /*47a50*/  LDL.64 R168, [R1+0x38d8] ;  /* 0x0038d80001a87983 */ /* 0x000f280000100a00 */
[----:B------:R-:W4:Y:S04]  /*47a60*/  LDL.64 R166, [R1+0x38d0] ;  /* 0x0038d00001a67983 */ /* 0x000f280000100a00 */
[----:B------:R-:W4:Y:S04]  /*47a70*/  LDL.64 R144, [R1+0x3918] ;  /* 0x0039180001907983 */ /* 0x000f280000100a00 */
[----:B------:R-:W4:Y:S04]  /*47a80*/  LDL.64 R88, [R1+0x3b48] ;  /* 0x003b480001587983 */ /* 0x000f280000100a00 */
[----:B------:R-:W4:Y:S04]  /*47a90*/  LDL.64 R138, [R1+0x3cc8] ;  /* 0x003cc800018a7983 */ /* 0x000f280000100a00 */
[----:B------:R0:W-:Y:S04]  /*47aa0*/  STL.64 [R1+0x44e8], R116 ;  /* 0x0044e87401007387 */ /* 0x0001e80000100a00 */
[----:B------:R-:W4:Y:S04]  /*47ab0*/  LDL.64 R164, [R1+0x4210] ;  /* 0x0042100001a47983 */ /* 0x000f280000100a00 */
[----:B------:R-:W4:Y:S04]  /*47ac0*/  LDL.64 R114, [R1+0x4120] ;  /* 0x0041200001727983 */ /* 0x000f280000100a00 */
[----:B0-----:R-:W4:Y:S04]  /*47ad0*/  LDL.64 R116, [R1+0x3ad8] ;  /* 0x003ad80001747983 */ /* 0x001f280000100a00 */
[----:B------:R-:W4:Y:S04]  /*47ae0*/  LDL.64 R134, [R1+0x3cd0] ;  /* 0x003cd00001867983 */ /* 0x000f280000100a00 */
[----:B------:R0:W-:Y:S04]  /*47af0*/  STL.64 [R1+0x44e0], R2 ;  /* 0x0044e00201007387 */ /* 0x0001e80000100a00 */
[----:B------:R1:W-:Y:S04]  /*47b00*/  STL.64 [R1+0x4518], R128 ;  /* 0x0045188001007387 */ /* 0x0003e80000100a00 */
[----:B------:R-:W-:Y:S04]  /*47b10*/  STL.64 [R1+0x44f0], R118 ;  /* 0x0044f07601007387 */ /* 0x000fe80000100a00 */
[----:B0-----:R-:W4:Y:S04]  /*47b20*/  LDL.64 R2, [R1+0x32b0] ;  /* 0x0032b00001027983 */ /* 0x001f280000100a00 */
[----:B-1----:R-:W4:Y:S04]  /*47b30*/  LDL.64 R128, [R1+0x4150] ;  /* 0x0041500001807983 */ /* 0x002f280000100a00 */
[----:B------:R0:W-:Y:S04]  /*47b40*/  STL.64 [R1+0x4510], R126 ;  /* 0x0045107e01007387 */ /* 0x0001e80000100a00 */
[----:B------:R1:W-:Y:S04]  /*47b50*/  STL.64 [R1+0x4508], R124 ;  /* 0x0045087c01007387 */ /* 0x0003e80000100a00 */
[----:B------:R1:W-:Y:S04]  /*47b60*/  STL.64 [R1+0x44f8], R120 ;  /* 0x0044f87801007387 */ /* 0x0003e80000100a00 */
[----:B0-----:R-:W4:Y:S04]  /*47b70*/  LDL.64 R126, [R1+0x4230] ;  /* 0x00423000017e7983 */ /* 0x001f280000100a00 */
[----:B-1----:R-:W4:Y:S04]  /*47b80*/  LDL.64 R124, [R1+0x3cc0] ;  /* 0x003cc000017c7983 */ /* 0x002f280000100a00 */
[----:B------:R-:W4:Y:S04]  /*47b90*/  LDL.64 R120, [R1+0x3ca8] ;  /* 0x003ca80001787983 */ /* 0x000f280000100a00 */
[----:B------:R0:W-:Y:S01]  /*47ba0*/  STL.64 [R1+0x4500], R122 ;  /* 0x0045007a01007387 */ /* 0x0001e20000100a00 */
[----:B------:R-:W-:Y:S01]  /*47bb0*/  UMOV UR4, 0x84a515d ;  /* 0x084a515d00047882 */ /* 0x000fe20000000000 */
[----:B------:R-:W-:-:S02]  /*47bc0*/  UMOV UR5, 0x3fe55556 ;  /* 0x3fe5555600057882 */ /* 0x000fc40000000000 */
[----:B------:R1:W-:Y:S04]  /*47bd0*/  STL.64 [R1+0x4520], R130 ;  /* 0x0045208201007387 */ /* 0x0003e80000100a00 */
[----:B------:R1:W-:Y:S04]  /*47be0*/  STL.64 [R1+0x4540], R142 ;  /* 0x0045408e01007387 */ /* 0x0003e80000100a00 */
[----:B0-----:R-:W4:Y:S04]  /*47bf0*/  LDL.64 R122, [R1+0x4158] ;  /* 0x00415800017a7983 */ /* 0x001f280000100a00 */
[----:B-1----:R-:W4:Y:S04]  /*47c00*/  LDL.64 R130, [R1+0x4168] ;  /* 0x0041680001827983 */ /* 0x002f280000100a00 */
[----:B------:R0:W-:Y:S04]  /*47c10*/  STL.64 [R1+0x4538], R140 ;  /* 0x0045388c01007387 */ /* 0x0001e80000100a00 */
[----:B------:R-:W4:Y:S04]  /*47c20*/  LDL.64 R142, [R1+0x4250] ;  /* 0x00425000018e7983 */ /* 0x000f280000100a00 */
[----:B------:R1:W-:Y:S04]  /*47c30*/  STL.64 [R1+0x4530], R136 ;  /* 0x0045308801007387 */ /* 0x0003e80000100a00 */
[----:B0-----:R-:W4:Y:S04]  /*47c40*/  LDL.64 R140, [R1+0x4148] ;  /* 0x00414800018c7983 */ /* 0x001f280000100a00 */
[----:B------:R0:W-:Y:S04]  /*47c50*/  STL.64 [R1+0x4528], R132 ;  /* 0x0045288401007387 */ /* 0x0001e80000100a00 */
[----:B-1----:R-:W4:Y:S04]  /*47c60*/  LDL.64 R136, [R1+0x4240] ;  /* 0x0042400001887983 */ /* 0x002f280000100a00 */
[----:B------:R-:W4:Y:S04]  /*47c70*/  LDL.64 R190, [R1+0x3868] ;  /* 0x0038680001be7983 */ /* 0x000f280000100a00 */
[----:B0-----:R-:W4:Y:S04]  /*47c80*/  LDL.64 R132, [R1+0x3cd8] ;  /* 0x003cd80001847983 */ /* 0x001f280000100a00 */
[----:B------:R-:W4:Y:S04]  /*47c90*/  LDL.64 R192, [R1+0x3c70] ;  /* 0x003c700001c07983 */ /* 0x000f280000100a00 */
[----:B------:R-:W4:Y:S04]  /*47ca0*/  LDL.64 R224, [R1+0x4270] ;  /* 0x0042700001e07983 */ /* 0x000f280000100a00 */
[----:B------:R-:W4:Y:S04]  /*47cb0*/  LDL.64 R220, [R1+0x41b8] ;  /* 0x0041b80001dc7983 */ /* 0x000f280000100a00 */
[----:B------:R-:W4:Y:S01]  /*47cc0*/  LDL.64 R222, [R1+0x4170] ;  /* 0x0041700001de7983 */ /* 0x000f220000100a00 */
[----:B--2---:R-:W-:-:S03]  /*47cd0*/  DMUL R4, R172, R10 ;  /* 0x0000000aac047228 */ /* 0x004fc60000000000 */
[----:B------:R-:W2:Y:S01]  /*47ce0*/  LDL.64 R172, [R1+0x4248] ;  /* 0x0042480001ac7983 */ /* 0x000ea20000100a00 */
[----:B---3--:R-:W-:Y:S02]  /*47cf0*/  DMUL R118, R170, R20 ;  /* 0x00000014aa767228 */ /* 0x008fe40000000000 */
[----:B----4-:R-:W-:Y:S02]  /*47d00*/  DMUL R70, R168, R52 ;  /* 0x00000034a8467228 */ /* 0x010fe40000000000 */
[----:B------:R-:W-:Y:S02]  /*47d10*/  DMUL R20, R166, R100 ;  /* 0x00000064a6147228 */ /* 0x000fe40000000000 */
[----:B------:R-:W-:Y:S02]  /*47d20*/  DMUL R78, R14, R4 ;  /* 0x000000040e4e7228 */ /* 0x000fe40000000000 */
[----:B------:R-:W-:Y:S02]  /*47d30*/  DMUL R22, R144, R64 ;  /* 0x0000004090167228 */ /* 0x000fe40000000000 */
[----:B------:R-:W-:-:S02]  /*47d40*/  DMUL R76, R108, R70 ;  /* 0x000000466c4c7228 */ /* 0x000fc40000000000 */
[----:B------:R-:W-:Y:S02]  /*47d50*/  DMUL R4, R88, R48 ;  /* 0x0000003058047228 */ /* 0x000fe40000000000 */
[----:B------:R-:W-:Y:S02]  /*47d60*/  DMUL R84, R64, R20 ;  /* 0x0000001440547228 */ /* 0x000fe40000000000 */
[----:B------:R-:W-:Y:S02]  /*47d70*/  DMUL R86, R48, R22 ;  /* 0x0000001630567228 */ /* 0x000fe40000000000 */
[----:B------:R-:W-:Y:S02]  /*47d80*/  DMUL R20, R138, R6 ;  /* 0x000000068a147228 */ /* 0x000fe40000000000 */
[----:B------:R-:W-:Y:S01]  /*47d90*/  DMUL R80, R48, R4 ;  /* 0x0000000430507228 */ /* 0x000fe20000000000 */
[----:B------:R-:W-:Y:S01]  /*47da0*/  IMAD.MOV.U32 R4, RZ, RZ, R76 ;  /* 0x000000ffff047224 */ /* 0x000fe200078e004c */
[----:B------:R-:W-:-:S02]  /*47db0*/  MOV R5, R77 ;  /* 0x0000004d00057202 */ /* 0x000fc40000000f00 */
[----:B------:R-:W-:Y:S02]  /*47dc0*/  IMAD.MOV.U32 R6, RZ, RZ, R84 ;  /* 0x000000ffff067224 */ /* 0x000fe400078e0054 */
[----:B------:R-:W-:Y:S01]  /*47dd0*/  IMAD.MOV.U32 R7, RZ, RZ, R85 ;  /* 0x000000ffff077224 */ /* 0x000fe200078e0055 */
[----:B------:R-:W-:Y:S01]  /*47de0*/  MOV R22, R86 ;  /* 0x0000005600167202 */ /* 0x000fe20000000f00 */
[----:B------:R-:W-:-:S03]  /*47df0*/  IMAD.MOV.U32 R23, RZ, RZ, R87 ;  /* 0x000000ffff177224 */ /* 0x000fc600078e0057 */
[----:B------:R0:W-:Y:S02]  /*47e00*/  STL.128 [R1+0xb0], R4 ;  /* 0x0000b00401007387 */ /* 0x0001e40000100c00 */
[----:B0-----:R-:W-:Y:S01]  /*47e10*/  DMUL R4, R100, R20 ;  /* 0x0000001464047228 */ /* 0x001fe20000000000 */
[----:B------:R-:W-:Y:S01]  /*47e20*/  IMAD.MOV.U32 R20, RZ, RZ, R80 ;  /* 0x000000ffff147224 */ /* 0x000fe200078e0050 */
[----:B------:R-:W-:-:S05]  /*47e30*/  MOV R21, R81 ;  /* 0x0000005100157202 */ /* 0x000fca0000000f00 */
[----:B------:R0:W-:Y:S02]  /*47e40*/  STL.128 [R1+0x70], R20 ;  /* 0x0000701401007387 */ /* 0x0001e40000100c00 */
[----:B0-----:R-:W-:Y:S02]  /*47e50*/  DMUL R22, R116, R108 ;  /* 0x0000006c74167228 */ /* 0x001fe40000000000 */
[----:B------:R-:W3:Y:S01]  /*47e60*/  LDL.64 R116, [R1+0x4228] ;  /* 0x0042280001747983 */ /* 0x000ee20000100a00 */
[----:B------:R-:W-:Y:S02]  /*47e70*/  DMUL R10, R164, R10 ;  /* 0x0000000aa40a7228 */ /* 0x000fe40000000000 */
[----:B------:R-:W-:Y:S02]  /*47e80*/  DADD R70, R118, R118 ;  /* 0x0000000076467229 */ /* 0x000fe40000000076 */
[----:B------:R-:W-:-:S04]  /*47e90*/  DMUL R114, R114, R100 ;  /* 0x0000006472727228 */ /* 0x000fc80000000000 */
[----:B------:R-:W-:Y:S02]  /*47ea0*/  DMUL R88, R12, R10 ;  /* 0x0000000a0c587228 */ /* 0x000fe40000000000 */
[----:B------:R-:W-:Y:S02]  /*47eb0*/  DMUL R10, R78, UR4 ;  /* 0x000000044e0a7c28 */ /* 0x000fe40008000000 */
[----:B------:R-:W-:Y:S02]  /*47ec0*/  DMUL R6, R134, R8 ;  /* 0x0000000886067228 */ /* 0x000fe40000000000 */
[--C-:B------:R-:W-:Y:S01]  /*47ed0*/  DFMA R20, R48, R114, R4.reuse ;  /* 0x000000723014722b */ /* 0x100fe20000000004 */
[----:B------:R-:W-:Y:S01]  /*47ee0*/  IMAD.MOV.U32 R8, RZ, RZ, R70 ;  /* 0x000000ffff087224 */ /* 0x000fe200078e0046 */
[----:B------:R-:W-:Y:S02]  /*47ef0*/  DADD R134, -R84, -R4 ;  /* 0x0000000054867229 */ /* 0x000fe40000000904 */
[----:B------:R-:W-:Y:S01]  /*47f00*/  DFMA R10, R88, UR4, R10 ;  /* 0x00000004580a7c2b */ /* 0x000fe2000800000a */
[----:B------:R-:W-:Y:S01]  /*47f10*/  IMAD.MOV.U32 R9, RZ, RZ, R71 ;  /* 0x000000ffff097224 */ /* 0x000fe200078e0047 */
[----:B------:R-:W-:Y:S01]  /*47f20*/  DFMA R138, R2, R6, R84 ;  /* 0x00000006028a722b */ /* 0x000fe20000000054 */
[----:B------:R-:W-:Y:S01]  /*47f30*/  UMOV UR4, 0xb552a552 ;  /* 0xb552a55200047882 */ /* 0x000fe20000000000 */
[----:B------:R-:W-:-:S03]  /*47f40*/  UMOV UR5, 0x3d7faa7a ;  /* 0x3d7faa7a00057882 */ /* 0x000fc60000000000 */
[----:B------:R0:W-:Y:S03]  /*47f50*/  STL.128 [R1+0x50], R8 ;  /* 0x0000500801007387 */ /* 0x0001e60000100c00 */
[----:B------:R-:W-:Y:S02]  /*47f60*/  DADD R138, -R86, R138 ;  /* 0x00000000568a7229 */ /* 0x000fe4000000018a */
[----:B0-----:R-:W-:Y:S02]  /*47f70*/  DMUL R8, R108, R22 ;  /* 0x000000166c087228 */ /* 0x001fe40000000000 */
[----:B------:R-:W-:Y:S02]  /*47f80*/  DADD R22, -R76, R20 ;  /* 0x000000004c167229 */ /* 0x000fe40000000114 */
[----:B------:R-:W-:Y:S02]  /*47f90*/  DADD R20, R86, R134 ;  /* 0x0000000056147229 */ /* 0x000fe40000000086 */
[----:B------:R-:W-:-:S06]  /*47fa0*/  DMUL R108, R36, UR4 ;  /* 0x00000004246c7c28 */ /* 0x000fcc0008000000 */
[CC--:B------:R-:W-:Y:S02]  /*47fb0*/  DFMA R134, -R48.reuse, R114.reuse, R20 ;  /* 0x000000723086722b */ /* 0x0c0fe40000000114 */
[----:B------:R-:W-:Y:S02]  /*47fc0*/  DFMA R20, -R48, R114, R138 ;  /* 0x000000723014722b */ /* 0x000fe4000000018a */
[----:B------:R-:W-:Y:S02]  /*47fd0*/  DFMA R22, R100, R108, R22 ;  /* 0x0000006c6416722b */ /* 0x000fe40000000016 */
[----:B------:R-:W-:Y:S02]  /*47fe0*/  DADD R114, R8, R8 ;  /* 0x0000000008727229 */ /* 0x000fe40000000008 */
[----:B------:R-:W-:Y:S02]  /*47ff0*/  DMUL R138, R128, R18 ;  /* 0x00000012808a7228 */ /* 0x000fe40000000000 */
[----:B------:R-:W-:Y:S01]  /*48000*/  DMUL R46, R124, R46 ;  /* 0x0000002e7c2e7228 */ /* 0x000fe20000000000 */
[----:B------:R-:W4:Y:S03]  /*48010*/  LDL.64 R128, [R1+0x4260] ;  /* 0x0042600001807983 */ /* 0x000f260000100a00 */
[----:B------:R-:W-:Y:S01]  /*48020*/  DADD R114, R22, -R114 ;  /* 0x0000000016727229 */ /* 0x000fe20000000872 */
[----:B------:R-:W2:Y:S01]  /*48030*/  LDL.64 R124, [R1+0x3cb8] ;  /* 0x003cb800017c7983 */ /* 0x000ea20000100a00 */
[----:B------:R-:W-:-:S02]  /*48040*/  DMUL R22, R112, 1000000 ;  /* 0x412e848070167828 */ /* 0x000fc40000000000 */
[----:B------:R-:W-:-:S06]  /*48050*/  DMUL R112, R18, R138 ;  /* 0x0000008a12707228 */ /* 0x000fcc0000000000 */
[----:B------:R-:W-:Y:S02]  /*48060*/  DFMA R114, R22, 2, R114 ;  /* 0x400000001672782b */ /* 0x000fe40000000072 */
[----:B------:R-:W-:Y:S02]  /*48070*/  DFMA R112, R18, R138, R112 ;  /* 0x0000008a1270722b */ /* 0x000fe40000000070 */
[----:B------:R-:W-:Y:S02]  /*48080*/  DMUL R138, R126, R56 ;  /* 0x000000387e8a7228 */ /* 0x000fe40000000000 */
[C---:B------:R-:W-:Y:S01]  /*48090*/  DMUL R56, R100.reuse, R46 ;  /* 0x0000002e64387228 */ /* 0x040fe20000000000 */
[----:B------:R-:W2:Y:S05]  /*480a0*/  LDL.64 R126, [R1+0x3988] ;  /* 0x00398800017e7983 */ /* 0x000eaa0000100a00 */
[----:B------:R-:W-:-:S08]  /*480b0*/  DFMA R114, R100, R138, R114 ;  /* 0x0000008a6472722b */ /* 0x000fd00000000072 */
[----:B------:R-:W-:Y:S02]  /*480c0*/  DADD R114, R56, R114 ;  /* 0x0000000038727229 */ /* 0x000fe40000000072 */
[----:B------:R-:W-:Y:S02]  /*480d0*/  DMUL R144, R120, R96 ;  /* 0x0000006078907228 */ /* 0x000fe40000000000 */
[----:B---3--:R-:W-:Y:S01]  /*480e0*/  DMUL R106, R116, R106 ;  /* 0x0000006a746a7228 */ /* 0x008fe20000000000 */
[----:B------:R-:W3:Y:S07]  /*480f0*/  LDL.64 R116, [R1+0x4258] ;  /* 0x0042580001747983 */ /* 0x000eee0000100a00 */
[----:B------:R-:W-:-:S02]  /*48100*/  DFMA R120, R100, R106, R114 ;  /* 0x0000006a6478722b */ /* 0x000fc40000000072 */
[----:B------:R-:W-:Y:S01]  /*48110*/  DMUL R114, R122, R18 ;  /* 0x000000127a727228 */ /* 0x000fe20000000000 */
[----:B------:R-:W3:Y:S01]  /*48120*/  LDL.64 R122, [R1+0x3cb0] ;  /* 0x003cb000017a7983 */ /* 0x000ee20000100a00 */
[----:B------:R-:W-:Y:S01]  /*48130*/  DFMA R134, R76, 2, R134 ;  /* 0x400000004c86782b */ /* 0x000fe20000000086 */
[----:B------:R-:W-:Y:S01]  /*48140*/  UMOV UR4, 0x831653c8 ;  /* 0x831653c800047882 */ /* 0x000fe20000000000 */
[----:B------:R-:W-:Y:S01]  /*48150*/  UMOV UR5, 0x3dd037c1 ;  /* 0x3dd037c100057882 */ /* 0x000fe20000000000 */
[----:B------:R-:W-:Y:S02]  /*48160*/  DMUL R46, R100, R138 ;  /* 0x0000008a642e7228 */ /* 0x000fe40000000000 */
[----:B------:R-:W-:-:S03]  /*48170*/  DMUL R138, R98, UR4 ;  /* 0x00000004628a7c28 */ /* 0x000fc60008000000 */
[----:B------:R-:W-:-:S05]  /*48180*/  DFMA R134, R100, -R108, R134 ;  /* 0x8000006c6486722b */ /* 0x000fca0000000086 */
[----:B------:R-:W-:Y:S02]  /*48190*/  DMUL R166, R12, R138 ;  /* 0x0000008a0ca67228 */ /* 0x000fe40000000000 */
[----:B------:R-:W-:Y:S02]  /*481a0*/  DADD R138, R80, R80 ;  /* 0x00000000508a7229 */ /* 0x000fe40000000050 */
[----:B------:R-:W-:-:S06]  /*481b0*/  DADD R134, -R46, R134 ;  /* 0x000000002e867229 */ /* 0x000fcc0000000186 */
[----:B------:R-:W-:Y:S02]  /*481c0*/  DADD R138, R20, -R138 ;  /* 0x00000000148a7229 */ /* 0x000fe4000000088a */
[----:B------:R-:W-:Y:S02]  /*481d0*/  DADD R20, R166, R134 ;  /* 0x00000000a6147229 */ /* 0x000fe40000000086 */
[----:B------:R-:W-:-:S06]  /*481e0*/  DMUL R174, R100, R106 ;  /* 0x0000006a64ae7228 */ /* 0x000fcc0000000000 */
[----:B------:R-:W-:Y:S02]  /*481f0*/  DADD R106, -R56, R20 ;  /* 0x00000000386a7229 */ /* 0x000fe40000000114 */
[----:B------:R-:W-:Y:S01]  /*48200*/  DMUL R20, R130, R28 ;  /* 0x0000001c82147228 */ /* 0x000fe20000000000 */
[----:B------:R-:W3:Y:S01]  /*48210*/  LDL.64 R130, [R1+0x3ca0] ;  /* 0x003ca00001827983 */ /* 0x000ee20000100a00 */
[----:B----4-:R-:W-:Y:S02]  /*48220*/  DMUL R168, R128, R44 ;  /* 0x0000002c80a87228 */ /* 0x010fe40000000000 */
[----:B------:R-:W-:Y:S01]  /*48230*/  DMUL R44, R100, R144 ;  /* 0x00000090642c7228 */ /* 0x000fe20000000000 */
[----:B------:R-:W4:Y:S01]  /*48240*/  LDL.64 R128, [R1+0x3c90] ;  /* 0x003c900001807983 */ /* 0x000f220000100a00 */
[----:B--2---:R-:W-:-:S03]  /*48250*/  DMUL R144, R126, R18 ;  /* 0x000000127e907228 */ /* 0x004fc60000000000 */
[----:B------:R-:W2:Y:S05]  /*48260*/  LDL.64 R126, [R1+0x41f8] ;  /* 0x0041f800017e7983 */ /* 0x000eaa0000100a00 */
[----:B------:R-:W-:Y:S02]  /*48270*/  DMUL R184, R18, R144 ;  /* 0x0000009012b87228 */ /* 0x000fe40000000000 */
[----:B------:R-:W-:Y:S02]  /*48280*/  DMUL R144, R172, R50 ;  /* 0x00000032ac907228 */ /* 0x000fe40000000000 */
[----:B---3--:R-:W-:Y:S01]  /*48290*/  DMUL R164, R116, R54 ;  /* 0x0000003674a47228 */ /* 0x008fe20000000000 */
[----:B------:R-:W3:Y:S07]  /*482a0*/  LDL.64 R116, [R1+0x4188] ;  /* 0x0041880001747983 */ /* 0x000eee0000100a00 */
[----:B------:R-:W-:-:S02]  /*482b0*/  DMUL R50, R100, R164 ;  /* 0x000000a464327228 */ /* 0x000fc40000000000 */
[----:B------:R-:W-:Y:S01]  /*482c0*/  DMUL R164, R122, R26 ;  /* 0x0000001a7aa47228 */ /* 0x000fe20000000000 */
[----:B------:R-:W3:Y:S01]  /*482d0*/  LDL.64 R122, [R1+0x4110] ;  /* 0x00411000017a7983 */ /* 0x000ee20000100a00 */
[----:B------:R-:W-:Y:S02]  /*482e0*/  DMUL R170, R18, R114 ;  /* 0x0000007212aa7228 */ /* 0x000fe40000000000 */
[----:B------:R-:W-:Y:S02]  /*482f0*/  DADD R96, R84, R86 ;  /* 0x0000000054607229 */ /* 0x000fe40000000056 */
[----:B------:R-:W-:Y:S02]  /*48300*/  DMUL R54, R100, R168 ;  /* 0x000000a864367228 */ /* 0x000fe40000000000 */
[----:B------:R-:W-:Y:S01]  /*48310*/  DMUL R168, R124, R26 ;  /* 0x0000001a7ca87228 */ /* 0x000fe20000000000 */
[----:B------:R-:W3:Y:S01]  /*48320*/  LDL.64 R124, [R1+0x4140] ;  /* 0x00414000017c7983 */ /* 0x000ee20000100a00 */
[----:B------:R-:W-:-:S02]  /*48330*/  DFMA R134, R18, R114, R170 ;  /* 0x000000721286722b */ /* 0x000fc400000000aa */
[----:B------:R-:W-:Y:S02]  /*48340*/  DADD R114, -R174, R106 ;  /* 0x00000000ae727229 */ /* 0x000fe4000000016a */
[----:B------:R-:W-:-:S08]  /*48350*/  DADD R106, R76, R96 ;  /* 0x000000004c6a7229 */ /* 0x000fd00000000060 */
[----:B------:R-:W-:-:S08]  /*48360*/  DADD R106, R106, R134 ;  /* 0x000000006a6a7229 */ /* 0x000fd00000000086 */
[----:B------:R-:W-:Y:S02]  /*48370*/  DADD R106, R106, R112 ;  /* 0x000000006a6a7229 */ /* 0x000fe40000000070 */
[----:B------:R-:W-:Y:S02]  /*48380*/  DMUL R176, R142, R34 ;  /* 0x000000228eb07228 */ /* 0x000fe40000000000 */
[----:B------:R-:W-:Y:S01]  /*48390*/  DMUL R34, R140, R18 ;  /* 0x000000128c227228 */ /* 0x000fe20000000000 */
[----:B------:R-:W-:Y:S01]  /*483a0*/  UMOV UR4, 0xd9d7bdbb ;  /* 0xd9d7bdbb00047882 */ /* 0x000fe20000000000 */
[----:B------:R-:W-:Y:S01]  /*483b0*/  DMUL R172, R136, R104 ;  /* 0x0000006888ac7228 */ /* 0x000fe20000000000 */
[----:B------:R-:W3:Y:S01]  /*483c0*/  LDL.64 R140, [R1+0x4138] ;  /* 0x00413800018c7983 */ /* 0x000ee20000100a00 */
[----:B------:R-:W-:Y:S02]  /*483d0*/  DADD R106, R184, R106 ;  /* 0x00000000b86a7229 */ /* 0x000fe4000000006a */
[----:B------:R-:W-:Y:S01]  /*483e0*/  DMUL R104, R14, R164 ;  /* 0x000000a40e687228 */ /* 0x000fe20000000000 */
[----:B------:R-:W-:Y:S01]  /*483f0*/  UMOV UR5, 0x3ddb7cdf ;  /* 0x3ddb7cdf00057882 */ /* 0x000fe20000000000 */
[----:B------:R-:W-:Y:S01]  /*48400*/  DMUL R164, R130, R110 ;  /* 0x0000006e82a47228 */ /* 0x000fe20000000000 */
[----:B------:R-:W3:Y:S03]  /*48410*/  LDL.64 R142, [R1+0x4220] ;  /* 0x00422000018e7983 */ /* 0x000ee60000100a00 */
[CC--:B------:R-:W-:Y:S01]  /*48420*/  DFMA R106, R60.reuse, R34.reuse, R106 ;  /* 0x000000223c6a722b */ /* 0x0c0fe2000000006a */
[----:B------:R-:W3:Y:S01]  /*48430*/  LDL.64 R130, [R1+0x4178] ;  /* 0x0041780001827983 */ /* 0x000ee20000100a00 */
[----:B------:R-:W-:-:S02]  /*48440*/  DMUL R34, R60, R34 ;  /* 0x000000223c227228 */ /* 0x000fc40000000000 */
[----:B----4-:R-:W-:Y:S02]  /*48450*/  DMUL R110, R128, R72 ;  /* 0x00000048806e7228 */ /* 0x010fe40000000000 */
[----:B--2---:R-:W-:Y:S01]  /*48460*/  DMUL R72, R126, R60 ;  /* 0x0000003c7e487228 */ /* 0x004fe20000000000 */
[----:B------:R-:W2:Y:S01]  /*48470*/  LDL.64 R126, [R1+0x4128] ;  /* 0x00412800017e7983 */ /* 0x000ea20000100a00 */
[----:B------:R-:W-:-:S08]  /*48480*/  DMUL R20, R100, R20 ;  /* 0x0000001464147228 */ /* 0x000fd00000000000 */
[----:B------:R-:W-:Y:S02]  /*48490*/  DADD R114, -R20, R114 ;  /* 0x0000000014727229 */ /* 0x000fe40000000172 */
[----:B---3--:R-:W-:Y:S02]  /*484a0*/  DMUL R182, R116, R60 ;  /* 0x0000003c74b67228 */ /* 0x008fe40000000000 */
[----:B------:R-:W-:Y:S02]  /*484b0*/  DMUL R60, R74, UR4 ;  /* 0x000000044a3c7c28 */ /* 0x000fe40008000000 */
[----:B------:R-:W-:Y:S02]  /*484c0*/  DMUL R74, R100, R164 ;  /* 0x000000a4644a7228 */ /* 0x000fe40000000000 */
[----:B------:R-:W-:Y:S01]  /*484d0*/  DMUL R164, R122, R92 ;  /* 0x0000005c7aa47228 */ /* 0x000fe20000000000 */
[----:B------:R-:W3:Y:S01]  /*484e0*/  LDL.64 R122, [R1+0x3970] ;  /* 0x00397000017a7983 */ /* 0x000ee20000100a00 */
[----:B------:R-:W-:-:S08]  /*484f0*/  DADD R114, -R44, R114 ;  /* 0x000000002c727229 */ /* 0x000fd00000000172 */
[----:B------:R-:W-:Y:S02]  /*48500*/  DADD R114, -R54, R114 ;  /* 0x0000000036727229 */ /* 0x000fe40000000172 */
[----:B------:R-:W-:-:S06]  /*48510*/  DMUL R26, R100, R144 ;  /* 0x00000090641a7228 */ /* 0x000fcc0000000000 */
[----:B------:R-:W-:Y:S02]  /*48520*/  DADD R144, -R50, R114 ;  /* 0x0000000032907229 */ /* 0x000fe40000000172 */
[C---:B------:R-:W-:Y:S02]  /*48530*/  DMUL R214, R100.reuse, R176 ;  /* 0x000000b064d67228 */ /* 0x040fe40000000000 */
[----:B------:R-:W-:Y:S01]  /*48540*/  DMUL R218, R100, R172 ;  /* 0x000000ac64da7228 */ /* 0x000fe20000000000 */
[----:B------:R-:W4:Y:S03]  /*48550*/  LDL.64 R176, [R1+0x3940] ;  /* 0x0039400001b07983 */ /* 0x000f260000100a00 */
[----:B------:R-:W-:-:S08]  /*48560*/  DADD R144, -R26, R144 ;  /* 0x000000001a907229 */ /* 0x000fd00000000190 */
[----:B------:R-:W-:-:S08]  /*48570*/  DADD R144, -R214, R144 ;  /* 0x00000000d6907229 */ /* 0x000fd00000000190 */
[----:B------:R-:W-:Y:S02]  /*48580*/  DADD R144, -R218, R144 ;  /* 0x00000000da907229 */ /* 0x000fe40000000190 */
[----:B------:R-:W-:-:S06]  /*48590*/  DFMA R114, R12, -R168, R166 ;  /* 0x800000a80c72722b */ /* 0x000fcc00000000a6 */
[----:B------:R-:W-:Y:S02]  /*485a0*/  DADD R172, -R74, R144 ;  /* 0x000000004aac7229 */ /* 0x000fe40000000190 */
[----:B------:R-:W-:Y:S02]  /*485b0*/  DADD R114, R34, R114 ;  /* 0x0000000022727229 */ /* 0x000fe40000000072 */
[----:B------:R-:W-:-:S04]  /*485c0*/  DMUL R144, R124, R92 ;  /* 0x0000005c7c907228 */ /* 0x000fc80000000000 */
[----:B------:R-:W-:Y:S02]  /*485d0*/  DFMA R124, R100, -R164, R172 ;  /* 0x800000a4647c722b */ /* 0x000fe400000000ac */
[----:B------:R-:W4:Y:S01]  /*485e0*/  LDL.64 R172, [R1+0x4118] ;  /* 0x0041180001ac7983 */ /* 0x000f220000100a00 */
[----:B------:R-:W-:Y:S02]  /*485f0*/  DADD R114, -R104, R114 ;  /* 0x0000000068727229 */ /* 0x000fe40000000172 */
[----:B------:R-:W-:-:S06]  /*48600*/  DMUL R90, R132, R90 ;  /* 0x0000005a845a7228 */ /* 0x000fcc0000000000 */
[----:B------:R-:W-:Y:S02]  /*48610*/  DFMA R114, R16, R72, R114 ;  /* 0x000000481072722b */ /* 0x000fe40000000072 */
[----:B------:R-:W-:Y:S02]  /*48620*/  DMUL R116, R2, R90 ;  /* 0x0000005a02747228 */ /* 0x000fe40000000000 */
[----:B------:R-:W-:Y:S02]  /*48630*/  DMUL R90, R92, R110 ;  /* 0x0000006e5c5a7228 */ /* 0x000fe40000000000 */
[----:B------:R-:W-:Y:S02]  /*48640*/  DMUL R60, R100, R60 ;  /* 0x0000003c643c7228 */ /* 0x000fe40000000000 */
[----:B------:R-:W-:Y:S02]  /*48650*/  DFMA R110, R16, R182, R114 ;  /* 0x000000b6106e722b */ /* 0x000fe40000000072 */
[----:B------:R-:W-:-:S02]  /*48660*/  DMUL R114, R100, R144 ;  /* 0x0000009064727228 */ /* 0x000fc40000000000 */
[CC--:B------:R-:W-:Y:S02]  /*48670*/  DFMA R178, R100.reuse, R108.reuse, R138 ;  /* 0x0000006c64b2722b */ /* 0x0c0fe4000000008a */
[----:B------:R-:W-:Y:S02]  /*48680*/  DFMA R128, R100, -R108, R80 ;  /* 0x8000006c6480722b */ /* 0x000fe40000000050 */
[----:B------:R-:W-:Y:S02]  /*48690*/  DADD R108, R116, -R84 ;  /* 0x00000000746c7229 */ /* 0x000fe40000000854 */
[CC--:B------:R-:W-:Y:S02]  /*486a0*/  DFMA R132, R100.reuse, R164.reuse, R110 ;  /* 0x000000a46484722b */ /* 0x0c0fe4000000006e */
[CC--:B------:R-:W-:Y:S02]  /*486b0*/  DFMA R136, R100.reuse, R164.reuse, R90 ;  /* 0x000000a46488722b */ /* 0x0c0fe4000000005a */
[----:B------:R-:W-:-:S02]  /*486c0*/  DFMA R110, R100, -R164, -R114 ;  /* 0x800000a4646e722b */ /* 0x000fc40000000872 */
[----:B------:R-:W-:Y:S02]  /*486d0*/  DFMA R208, R100, R144, -R60 ;  /* 0x0000009064d0722b */ /* 0x000fe4000000083c */
[-C--:B------:R-:W-:Y:S02]  /*486e0*/  DMUL R100, R140, R64.reuse ;  /* 0x000000408c647228 */ /* 0x080fe40000000000 */
[----:B------:R-:W-:Y:S02]  /*486f0*/  DADD R138, -R86, R108 ;  /* 0x00000000568a7229 */ /* 0x000fe4000000016c */
[----:B--2---:R-:W-:Y:S01]  /*48700*/  DMUL R144, R126, R64 ;  /* 0x000000407e907228 */ /* 0x004fe20000000000 */
[----:B------:R-:W2:Y:S05]  /*48710*/  LDL.64 R126, [R1+0x4200] ;  /* 0x00420000017e7983 */ /* 0x000eaa0000100a00 */
[----:B------:R-:W-:-:S02]  /*48720*/  DFMA R140, R12, -R100, R138 ;  /* 0x800000640c8c722b */ /* 0x000fc4000000008a */
[----:B---3--:R-:W-:Y:S01]  /*48730*/  DMUL R138, R122, R18 ;  /* 0x000000127a8a7228 */ /* 0x008fe20000000000 */
[----:B------:R-:W3:Y:S01]  /*48740*/  LDL.64 R122, [R1+0x4130] ;  /* 0x00413000017a7983 */ /* 0x000ee20000100a00 */
[----:B------:R-:W-:Y:S01]  /*48750*/  UMOV UR4, 0x7fdfbfd ;  /* 0x07fdfbfd00047882 */ /* 0x000fe20000000000 */
[----:B------:R-:W-:Y:S01]  /*48760*/  UMOV UR5, 0x3d87bfdc ;  /* 0x3d87bfdc00057882 */ /* 0x000fe20000000000 */
[CC--:B------:R-:W-:Y:S02]  /*48770*/  DFMA R108, R12.reuse, R100.reuse, -R134 ;  /* 0x000000640c6c722b */ /* 0x0c0fe40000000886 */
[----:B------:R-:W-:Y:S02]  /*48780*/  DFMA R188, R12, -R100, R112 ;  /* 0x800000640cbc722b */ /* 0x000fe40000000070 */
[----:B------:R-:W-:-:S04]  /*48790*/  DMUL R100, R16, UR4 ;  /* 0x0000000410647c28 */ /* 0x000fc80008000000 */
[----:B------:R-:W-:-:S04]  /*487a0*/  DADD R108, -R112, R108 ;  /* 0x00000000706c7229 */ /* 0x000fc8000000016c */
[----:B------:R-:W-:-:S08]  /*487b0*/  DMUL R112, R16, R100 ;  /* 0x0000006410707228 */ /* 0x000fd00000000000 */
[----:B------:R-:W-:Y:S02]  /*487c0*/  DFMA R100, R16, R100, R112 ;  /* 0x000000641064722b */ /* 0x000fe40000000070 */
[----:B------:R-:W-:-:S08]  /*487d0*/  DADD R112, R184, R184 ;  /* 0x00000000b8707229 */ /* 0x000fd000000000b8 */
[----:B------:R-:W-:Y:S02]  /*487e0*/  DADD R108, R108, -R112 ;  /* 0x000000006c6c7229 */ /* 0x000fe40000000870 */
[----:B------:R-:W-:Y:S01]  /*487f0*/  DMUL R112, R130, R16 ;  /* 0x0000001082707228 */ /* 0x000fe20000000000 */
[----:B------:R-:W3:Y:S07]  /*48800*/  LDL.64 R130, [R1+0x3c98] ;  /* 0x003c980001827983 */ /* 0x000eee0000100a00 */
[----:B------:R-:W-:-:S02]  /*48810*/  DMUL R186, R16, R112 ;  /* 0x0000007010ba7228 */ /* 0x000fc40000000000 */
[--C-:B------:R-:W-:Y:S02]  /*48820*/  DADD R134, R106, R100.reuse ;  /* 0x000000006a867229 */ /* 0x100fe40000000064 */
[----:B------:R-:W-:-:S04]  /*48830*/  DFMA R112, R14, R144, -R100 ;  /* 0x000000900e70722b */ /* 0x000fc80000000864 */
[----:B------:R-:W-:Y:S02]  /*48840*/  DADD R106, R186, R186 ;  /* 0x00000000ba6a7229 */ /* 0x000fe400000000ba */
[----:B------:R-:W-:-:S06]  /*48850*/  DMUL R138, R18, R138 ;  /* 0x0000008a128a7228 */ /* 0x000fcc0000000000 */
[----:B------:R-:W-:Y:S02]  /*48860*/  DADD R112, -R106, R112 ;  /* 0x000000006a707229 */ /* 0x000fe40000000170 */
[--C-:B------:R-:W-:Y:S02]  /*48870*/  DADD R180, R134, R106.reuse ;  /* 0x0000000086b47229 */ /* 0x100fe4000000006a */
[----:B------:R-:W-:Y:S02]  /*48880*/  DADD R164, R100, R106 ;  /* 0x0000000064a47229 */ /* 0x000fe4000000006a */
[----:B------:R-:W-:Y:S02]  /*48890*/  DFMA R100, R14, -R144, R100 ;  /* 0x800000900e64722b */ /* 0x000fe40000000064 */
[----:B----4-:R-:W-:Y:S02]  /*488a0*/  DMUL R106, R172, R14 ;  /* 0x0000000eac6a7228 */ /* 0x010fe40000000000 */
[----:B------:R-:W-:Y:S01]  /*488b0*/  DADD R134, R138, R138 ;  /* 0x000000008a867229 */ /* 0x000fe2000000008a */
[----:B------:R-:W-:Y:S01]  /*488c0*/  UMOV UR4, 0xdce4e6a ;  /* 0x0dce4e6a00047882 */ /* 0x000fe20000000000 */
[----:B------:R-:W-:Y:S01]  /*488d0*/  DMUL R36, R142, R36 ;  /* 0x000000248e247228 */ /* 0x000fe20000000000 */
[----:B------:R-:W-:Y:S01]  /*488e0*/  UMOV UR5, 0x3dcaf023 ;  /* 0x3dcaf02300057882 */ /* 0x000fe20000000000 */
[----:B------:R-:W4:Y:S02]  /*488f0*/  LDL.64 R142, [R1+0x3398] ;  /* 0x00339800018e7983 */ /* 0x000f240000100a00 */
[----:B------:R-:W-:-:S02]  /*48900*/  DFMA R100, R48, -R106, R100 ;  /* 0x8000006a3064722b */ /* 0x000fc40000000064 */
[----:B------:R-:W-:Y:S02]  /*48910*/  DADD R172, R108, -R134 ;  /* 0x000000006cac7229 */ /* 0x000fe40000000886 */
[----:B------:R-:W-:-:S04]  /*48920*/  DMUL R134, R42, UR4 ;  /* 0x000000042a867c28 */ /* 0x000fc80008000000 */
[----:B------:R-:W-:Y:S02]  /*48930*/  DADD R100, R174, R100 ;  /* 0x00000000ae647229 */ /* 0x000fe40000000064 */
[----:B------:R-:W-:Y:S02]  /*48940*/  DMUL R190, R190, R66 ;  /* 0x00000042bebe7228 */ /* 0x000fe40000000000 */
[----:B------:R-:W-:Y:S02]  /*48950*/  DMUL R108, R192, R24 ;  /* 0x00000018c06c7228 */ /* 0x000fe40000000000 */
[----:B------:R-:W-:Y:S02]  /*48960*/  DMUL R24, R14, R134 ;  /* 0x000000860e187228 */ /* 0x000fe40000000000 */
[----:B------:R-:W-:Y:S02]  /*48970*/  DADD R134, R20, R100 ;  /* 0x0000000014867229 */ /* 0x000fe40000000064 */
[----:B------:R-:W-:-:S02]  /*48980*/  DMUL R100, R176, R18 ;  /* 0x00000012b0647228 */ /* 0x000fc40000000000 */
[CC--:B------:R-:W-:Y:S02]  /*48990*/  DFMA R176, R16.reuse, R190.reuse, R164 ;  /* 0x000000be10b0722b */ /* 0x0c0fe400000000a4 */
[----:B------:R-:W-:Y:S02]  /*489a0*/  DMUL R164, R16, R190 ;  /* 0x000000be10a47228 */ /* 0x000fe40000000000 */
[----:B------:R-:W-:Y:S02]  /*489b0*/  DFMA R190, R108, 2, R172 ;  /* 0x400000006cbe782b */ /* 0x000fe400000000ac */
[----:B------:R-:W-:Y:S02]  /*489c0*/  DADD R172, -R24, R134 ;  /* 0x0000000018ac7229 */ /* 0x000fe40000000186 */
[----:B------:R-:W-:-:S06]  /*489d0*/  DADD R194, R184, R188 ;  /* 0x00000000b8c27229 */ /* 0x000fcc00000000bc */
[----:B------:R-:W-:Y:S02]  /*489e0*/  DADD R188, R164, R172 ;  /* 0x00000000a4bc7229 */ /* 0x000fe400000000ac */
[----:B--2---:R-:W-:Y:S01]  /*489f0*/  DMUL R172, R126, R98 ;  /* 0x000000627eac7228 */ /* 0x004fe20000000000 */
[----:B------:R-:W2:Y:S01]  /*48a00*/  LDL.64 R126, [R1+0x4268] ;  /* 0x00426800017e7983 */ /* 0x000ea20000100a00 */
[----:B---3--:R-:W-:-:S03]  /*48a10*/  DMUL R98, R122, R38 ;  /* 0x000000267a627228 */ /* 0x008fc60000000000 */
[----:B------:R-:W3:Y:S01]  /*48a20*/  LDL.64 R122, [R1+0x4208] ;  /* 0x00420800017a7983 */ /* 0x000ee20000100a00 */
[----:B------:R-:W-:Y:S02]  /*48a30*/  DFMA R194, R12, -R36, R194 ;  /* 0x800000240cc2722b */ /* 0x000fe400000000c2 */
[----:B------:R-:W-:-:S06]  /*48a40*/  DMUL R100, R48, R100 ;  /* 0x0000006430647228 */ /* 0x000fcc0000000000 */
[----:B------:R-:W-:Y:S02]  /*48a50*/  DADD R194, R46, R194 ;  /* 0x000000002ec27229 */ /* 0x000fe400000000c2 */
[----:B------:R-:W-:Y:S02]  /*48a60*/  DADD R190, -R100, R190 ;  /* 0x0000000064be7229 */ /* 0x000fe400000001be */
[----:B------:R-:W-:Y:S02]  /*48a70*/  DFMA R178, R12, R36, R178 ;  /* 0x000000240cb2722b */ /* 0x000fe400000000b2 */
[----:B------:R-:W-:-:S08]  /*48a80*/  DMUL R134, R130, R66 ;  /* 0x0000004282867228 */ /* 0x000fd00000000000 */
[----:B------:R-:W-:-:S08]  /*48a90*/  DMUL R66, R18, R134 ;  /* 0x0000008612427228 */ /* 0x000fd00000000000 */
[C---:B------:R-:W-:Y:S01]  /*48aa0*/  DADD R210, R66.reuse, R194 ;  /* 0x0000000042d27229 */ /* 0x040fe200000000c2 */
[----:B------:R-:W3:Y:S01]  /*48ab0*/  LDL.64 R194, [R1+0x3930] ;  /* 0x0039300001c27983 */ /* 0x000ee20000100a00 */
[----:B------:R-:W-:Y:S02]  /*48ac0*/  DADD R190, -R66, R190 ;  /* 0x0000000042be7229 */ /* 0x000fe400000001be */
[----:B------:R-:W-:Y:S02]  /*48ad0*/  DADD R178, -R100, R178 ;  /* 0x0000000064b27229 */ /* 0x000fe400000001b2 */
[----:B------:R-:W-:-:S04]  /*48ae0*/  DADD R188, -R104, R188 ;  /* 0x0000000068bc7229 */ /* 0x000fc800000001bc */
[----:B------:R-:W-:Y:S02]  /*48af0*/  DFMA R190, -R18, R98, R190 ;  /* 0x0000006212be722b */ /* 0x000fe400000001be */
[----:B------:R-:W-:Y:S02]  /*48b00*/  DFMA R178, R12, R168, R178 ;  /* 0x000000a80cb2722b */ /* 0x000fe400000000b2 */
[----:B------:R-:W-:Y:S02]  /*48b10*/  DFMA R188, -R14, R172, R188 ;  /* 0x000000ac0ebc722b */ /* 0x000fe400000001bc */
[----:B----4-:R-:W-:Y:S02]  /*48b20*/  DMUL R192, R142, R32 ;  /* 0x000000208ec07228 */ /* 0x010fe40000000000 */
[----:B------:R-:W-:-:S06]  /*48b30*/  DFMA R66, -R18, R98, R66 ;  /* 0x000000621242722b */ /* 0x000fcc0000000142 */
[----:B------:R-:W-:Y:S02]  /*48b40*/  DFMA R130, R18, R98, -R192 ;  /* 0x000000621282722b */ /* 0x000fe400000008c0 */
[----:B------:R-:W-:Y:S02]  /*48b50*/  DADD R98, R192, R190 ;  /* 0x00000000c0627229 */ /* 0x000fe400000000be */
[----:B------:R-:W-:Y:S01]  /*48b60*/  DADD R190, R34, R178 ;  /* 0x0000000022be7229 */ /* 0x000fe200000000b2 */
[----:B------:R-:W4:Y:S01]  /*48b70*/  LDL.64 R192, [R1+0x4238] ;  /* 0x0042380001c07983 */ /* 0x000f220000100a00 */
[----:B------:R-:W-:Y:S01]  /*48b80*/  DFMA R178, R16, R182, R188 ;  /* 0x000000b610b2722b */ /* 0x000fe200000000bc */
[----:B------:R-:W-:Y:S01]  /*48b90*/  UMOV UR4, 0xd9d7bdbb ;  /* 0xd9d7bdbb00047882 */ /* 0x000fe20000000000 */
[----:B------:R-:W-:Y:S01]  /*48ba0*/  UMOV UR5, 0x3dcb7cdf ;  /* 0x3dcb7cdf00057882 */ /* 0x000fe20000000000 */
[----:B------:R-:W-:Y:S02]  /*48bb0*/  DFMA R212, R48, R106, -R174 ;  /* 0x0000006a30d4722b */ /* 0x000fe400000008ae */
[----:B------:R-:W-:-:S03]  /*48bc0*/  DMUL R62, R62, UR4 ;  /* 0x000000043e3e7c28 */ /* 0x000fc60008000000 */
[----:B------:R-:W-:Y:S02]  /*48bd0*/  DADD R174, R44, R178 ;  /* 0x000000002cae7229 */ /* 0x000fe400000000b2 */
[----:B------:R-:W-:Y:S02]  /*48be0*/  DMUL R178, R224, R94 ;  /* 0x0000005ee0b27228 */ /* 0x000fe40000000000 */
[C---:B------:R-:W-:Y:S02]  /*48bf0*/  DFMA R190, R48.reuse, -R106, R190 ;  /* 0x8000006a30be722b */ /* 0x040fe400000000be */
[----:B------:R-:W-:Y:S02]  /*48c00*/  DMUL R62, R48, R62 ;  /* 0x0000003e303e7228 */ /* 0x000fe40000000000 */
[----:B------:R-:W-:Y:S02]  /*48c10*/  DMUL R188, R220, R48 ;  /* 0x00000030dcbc7228 */ /* 0x000fe40000000000 */
[----:B------:R-:W-:Y:S01]  /*48c20*/  DMUL R48, R12, R178 ;  /* 0x000000b20c307228 */ /* 0x000fe20000000000 */
[----:B------:R-:W-:Y:S01]  /*48c30*/  UMOV UR4, 0x1723dbb3 ;  /* 0x1723dbb300047882 */ /* 0x000fe20000000000 */
[----:B------:R-:W-:Y:S01]  /*48c40*/  DADD R174, -R78, R174 ;  /* 0x000000004eae7229 */ /* 0x000fe200000001ae */
[----:B------:R-:W-:Y:S01]  /*48c50*/  UMOV UR5, 0x3cede766 ;  /* 0x3cede76600057882 */ /* 0x000fe20000000000 */
[----:B------:R-:W-:Y:S01]  /*48c60*/  DMUL R94, R222, R102 ;  /* 0x00000066de5e7228 */ /* 0x000fe20000000000 */
[----:B------:R-:W4:Y:S01]  /*48c70*/  LDL.64 R220, [R1+0x3790] ;  /* 0x0037900001dc7983 */ /* 0x000f220000100a00 */
[----:B--2---:R-:W-:-:S03]  /*48c80*/  DMUL R178, R126, R30 ;  /* 0x0000001e7eb27228 */ /* 0x004fc60000000000 */
[----:B------:R-:W2:Y:S01]  /*48c90*/  LDL.64 R126, [R1+0x41e8] ;  /* 0x0041e800017e7983 */ /* 0x000ea20000100a00 */
[----:B---3--:R-:W-:-:S03]  /*48ca0*/  DMUL R30, R122, R102 ;  /* 0x000000667a1e7228 */ /* 0x008fc60000000000 */
[----:B------:R-:W3:Y:S01]  /*48cb0*/  LDL.64 R122, [R1+0x3390] ;  /* 0x00339000017a7983 */ /* 0x000ee20000100a00 */
[----:B------:R-:W-:Y:S02]  /*48cc0*/  DMUL R94, R14, R94 ;  /* 0x0000005e0e5e7228 */ /* 0x000fe40000000000 */
[----:B------:R-:W-:-:S08]  /*48cd0*/  DFMA R102, R16, -R188, R112 ;  /* 0x800000bc1066722b */ /* 0x000fd00000000070 */
[----:B------:R-:W-:Y:S02]  /*48ce0*/  DADD R102, -R164, R102 ;  /* 0x00000000a4667229 */ /* 0x000fe40000000166 */
[----:B------:R-:W-:-:S08]  /*48cf0*/  DMUL R106, R194, R82 ;  /* 0x00000052c26a7228 */ /* 0x000fd00000000000 */
[----:B------:R-:W-:-:S08]  /*48d00*/  DMUL R106, R14, R106 ;  /* 0x0000006a0e6a7228 */ /* 0x000fd00000000000 */
[----:B------:R-:W-:Y:S02]  /*48d10*/  DADD R174, -R106, R174 ;  /* 0x000000006aae7229 */ /* 0x000fe400000001ae */
[----:B------:R-:W-:-:S06]  /*48d20*/  DADD R194, R48, -R34 ;  /* 0x0000000030c27229 */ /* 0x000fcc0000000822 */
[----:B------:R-:W-:Y:S02]  /*48d30*/  DADD R174, -R94, R174 ;  /* 0x000000005eae7229 */ /* 0x000fe400000001ae */
[----:B------:R-:W-:Y:S02]  /*48d40*/  DFMA R194, R12, R30, R194 ;  /* 0x0000001e0cc2722b */ /* 0x000fe400000000c2 */
[----:B----4-:R-:W-:Y:S02]  /*48d50*/  DMUL R112, R192, R38 ;  /* 0x00000026c0707228 */ /* 0x010fe40000000000 */
[----:B------:R-:W-:Y:S02]  /*48d60*/  DMUL R38, R12, R178 ;  /* 0x000000b20c267228 */ /* 0x000fe40000000000 */
[----:B------:R-:W-:Y:S02]  /*48d70*/  DFMA R174, R54, 3, R174 ;  /* 0x4008000036ae782b */ /* 0x000fe400000000ae */
[----:B------:R-:W-:-:S02]  /*48d80*/  DMUL R178, R68, UR4 ;  /* 0x0000000444b27c28 */ /* 0x000fc40008000000 */
[----:B------:R-:W-:Y:S02]  /*48d90*/  DFMA R102, -R16, R112, R102 ;  /* 0x000000701066722b */ /* 0x000fe40000000166 */
[----:B------:R-:W-:Y:S02]  /*48da0*/  DADD R194, R38, R194 ;  /* 0x0000000026c27229 */ /* 0x000fe400000000c2 */
[----:B------:R-:W-:Y:S02]  /*48db0*/  DFMA R192, R50, 2, R174 ;  /* 0x4000000032c0782b */ /* 0x000fe400000000ae */
[----:B------:R-:W-:Y:S01]  /*48dc0*/  DMUL R178, R14, R178 ;  /* 0x000000b20eb27228 */ /* 0x000fe20000000000 */
[----:B------:R-:W-:Y:S01]  /*48dd0*/  UMOV UR4, 0xc864deb1 ;  /* 0xc864deb100047882 */ /* 0x000fe20000000000 */
[----:B------:R-:W-:Y:S01]  /*48de0*/  UMOV UR5, 0x3cd3d0da ;  /* 0x3cd3d0da00057882 */ /* 0x000fe20000000000 */
[----:B------:R-:W-:Y:S02]  /*48df0*/  DFMA R190, R16, -R188, R190 ;  /* 0x800000bc10be722b */ /* 0x000fe400000000be */
[----:B------:R-:W-:-:S02]  /*48e00*/  DFMA R194, R14, R172, R194 ;  /* 0x000000ac0ec2722b */ /* 0x000fc400000000c2 */
[----:B------:R-:W-:Y:S02]  /*48e10*/  DMUL R174, R40, UR4 ;  /* 0x0000000428ae7c28 */ /* 0x000fe40008000000 */
[----:B------:R-:W-:Y:S02]  /*48e20*/  DADD R192, -R178, R192 ;  /* 0x00000000b2c07229 */ /* 0x000fe400000001c0 */
[----:B------:R-:W-:Y:S02]  /*48e30*/  DADD R190, R104, R190 ;  /* 0x0000000068be7229 */ /* 0x000fe400000000be */
[----:B--2---:R-:W-:Y:S02]  /*48e40*/  DMUL R40, R126, R28 ;  /* 0x0000001c7e287228 */ /* 0x004fe40000000000 */
[----:B------:R-:W-:Y:S02]  /*48e50*/  DFMA R28, R16, -R72, R194 ;  /* 0x80000048101c722b */ /* 0x000fe400000000c2 */
[----:B------:R-:W-:Y:S01]  /*48e60*/  DFMA R192, -R14, R174, R192 ;  /* 0x000000ae0ec0722b */ /* 0x000fe200000001c0 */
[----:B------:R-:W2:Y:S01]  /*48e70*/  LDL.64 R194, [R1+0x41d8] ;  /* 0x0041d80001c27983 */ /* 0x000ea20000100a00 */
[----:B------:R-:W-:-:S02]  /*48e80*/  DFMA R126, R16, R182, R176 ;  /* 0x000000b6107e722b */ /* 0x000fc400000000b0 */
[CC--:B------:R-:W-:Y:S02]  /*48e90*/  DFMA R222, R16.reuse, R182.reuse, R190 ;  /* 0x000000b610de722b */ /* 0x0c0fe400000000be */
[CC--:B------:R-:W-:Y:S02]  /*48ea0*/  DFMA R224, -R16.reuse, R182.reuse, R28 ;  /* 0x000000b610e0722b */ /* 0x0c0fe4000000011c */
[----:B------:R-:W-:Y:S02]  /*48eb0*/  DFMA R28, R16, R182, R180 ;  /* 0x000000b6101c722b */ /* 0x000fe400000000b4 */
[----:B---3--:R-:W-:-:S08]  /*48ec0*/  DFMA R102, R122, R42, R102 ;  /* 0x0000002a7a66722b */ /* 0x008fd00000000066 */
[----:B------:R-:W-:-:S08]  /*48ed0*/  DFMA R102, R16, -R72, R102 ;  /* 0x800000481066722b */ /* 0x000fd00000000066 */
[----:B------:R-:W-:Y:S02]  /*48ee0*/  DFMA R102, -R16, R182, R102 ;  /* 0x000000b61066722b */ /* 0x000fe40000000166 */
[----:B------:R-:W-:Y:S01]  /*48ef0*/  DFMA R182, R12, R40, R192 ;  /* 0x000000280cb6722b */ /* 0x000fe200000000c0 */
[----:B------:R-:W3:Y:S01]  /*48f00*/  LDL.64 R192, [R1+0x4160] ;  /* 0x0041600001c07983 */ /* 0x000ee20000100a00 */
[----:B------:R-:W-:-:S08]  /*48f10*/  DMUL R190, R220, R18 ;  /* 0x00000012dcbe7228 */ /* 0x000fd00000000000 */
[----:B------:R-:W-:Y:S02]  /*48f20*/  DFMA R180, R16, R190, R28 ;  /* 0x000000be10b4722b */ /* 0x000fe4000000001c */
[----:B------:R-:W-:Y:S02]  /*48f30*/  DFMA R28, R142, R32, R66 ;  /* 0x000000208e1c722b */ /* 0x000fe40000000042 */
[----:B------:R-:W-:Y:S01]  /*48f40*/  DADD R98, -R34, R98 ;  /* 0x0000000022627229 */ /* 0x000fe20000000162 */
[----:B------:R-:W-:Y:S01]  /*48f50*/  UMOV UR4, 0x3a23383f ;  /* 0x3a23383f00047882 */ /* 0x000fe20000000000 */
[CC--:B------:R-:W-:Y:S01]  /*48f60*/  DFMA R176, R16.reuse, -R190.reuse, R102 ;  /* 0x800000be10b0722b */ /* 0x0c0fe20000000066 */
[----:B------:R-:W-:Y:S01]  /*48f70*/  UMOV UR5, 0x3dafe2c6 ;  /* 0x3dafe2c600057882 */ /* 0x000fe20000000000 */
[CC--:B------:R-:W-:Y:S01]  /*48f80*/  DFMA R182, R16.reuse, R190.reuse, R182 ;  /* 0x000000be10b6722b */ /* 0x0c0fe200000000b6 */
[----:B------:R-:W-:Y:S01]  /*48f90*/  UMOV UR10, 0xd91d9bf5 ;  /* 0xd91d9bf5000a7882 */ /* 0x000fe20000000000 */
[CC--:B------:R-:W-:Y:S01]  /*48fa0*/  DFMA R102, R16.reuse, R190.reuse, R184 ;  /* 0x000000be1066722b */ /* 0x0c0fe200000000b8 */
[----:B------:R-:W-:Y:S01]  /*48fb0*/  UMOV UR11, 0x3d5ef655 ;  /* 0x3d5ef655000b7882 */ /* 0x000fe20000000000 */
[----:B------:R-:W-:Y:S01]  /*48fc0*/  DFMA R220, R16, -R190, R98 ;  /* 0x800000be10dc722b */ /* 0x000fe20000000062 */
[----:B------:R4:W5:Y:S01]  /*48fd0*/  LDL.LU.64 R142, [R1+0x4540] ;  /* 0x00454000018e7983 */ /* 0x0009620000300a00 */
[----:B------:R-:W-:-:S02]  /*48fe0*/  DADD R184, R164, R28 ;  /* 0x00000000a4b87229 */ /* 0x000fc4000000001c */
[CCC-:B------:R-:W-:Y:S02]  /*48ff0*/  DFMA R98, R18.reuse, R134.reuse, R164.reuse ;  /* 0x000000861262722b */ /* 0x1c0fe400000000a4 */
[----:B------:R-:W-:Y:S02]  /*49000*/  DFMA R28, R18, -R134, -R164 ;  /* 0x80000086121c722b */ /* 0x000fe400000008a4 */
[----:B---3--:R-:W-:-:S08]  /*49010*/  DMUL R66, R192, R18 ;  /* 0x00000012c0427228 */ /* 0x008fd00000000000 */
[----:B------:R-:W-:-:S08]  /*49020*/  DMUL R66, R16, R66 ;  /* 0x0000004210427228 */ /* 0x000fd00000000000 */
[----:B------:R-:W-:Y:S01]  /*49030*/  DADD R190, -R66, R176 ;  /* 0x0000000042be7229 */ /* 0x000fe200000001b0 */
[----:B------:R-:W3:Y:S01]  /*49040*/  LDL.64 R176, [R1+0x41e0] ;  /* 0x0041e00001b07983 */ /* 0x000ee20000100a00 */
[----:B------:R-:W-:Y:S02]  /*49050*/  DFMA R192, R18, R134, R34 ;  /* 0x0000008612c0722b */ /* 0x000fe40000000022 */
[----:B--2---:R-:W-:Y:S01]  /*49060*/  DMUL R18, R194, R18 ;  /* 0x00000012c2127228 */ /* 0x004fe20000000000 */
[----:B------:R-:W2:Y:S01]  /*49070*/  LDL.64 R194, [R1+0x4218] ;  /* 0x0042180001c27983 */ /* 0x000ea20000100a00 */
[----:B------:R-:W-:Y:S02]  /*49080*/  DMUL R164, R68, UR4 ;  /* 0x0000000444a47c28 */ /* 0x000fe40008000000 */
[----:B------:R-:W-:-:S04]  /*49090*/  DADD R134, R66, R182 ;  /* 0x0000000042867229 */ /* 0x000fc800000000b6 */
[----:B------:R-:W-:Y:S02]  /*490a0*/  DMUL R68, R16, R18 ;  /* 0x0000001210447228 */ /* 0x000fe40000000000 */
[----:B------:R-:W-:Y:S02]  /*490b0*/  DFMA R18, R66, 2, R180 ;  /* 0x400000004212782b */ /* 0x000fe400000000b4 */
[----:B------:R-:W-:-:S06]  /*490c0*/  DFMA R134, R12, R164, R134 ;  /* 0x000000a40c86722b */ /* 0x000fcc0000000086 */
[----:B------:R-:W-:Y:S02]  /*490d0*/  DFMA R18, R68, 2, R18 ;  /* 0x400000004412782b */ /* 0x000fe40000000012 */
[----:B------:R-:W-:Y:S01]  /*490e0*/  DADD R134, R26, R134 ;  /* 0x000000001a867229 */ /* 0x000fe20000000086 */
[----:B------:R-:W-:Y:S01]  /*490f0*/  UMOV UR4, 0xe0852fba ;  /* 0xe0852fba00047882 */ /* 0x000fe20000000000 */
[----:B------:R-:W-:Y:S01]  /*49100*/  UMOV UR5, 0x3df6ad6b ;  /* 0x3df6ad6b00057882 */ /* 0x000fe20000000000 */
[----:B------:R-:W-:-:S03]  /*49110*/  DADD R182, -R90, R110 ;  /* 0x000000005ab67229 */ /* 0x000fc6000000016e */
[----:B------:R-:W-:Y:S02]  /*49120*/  DADD R180, R74, R18 ;  /* 0x000000004ab47229 */ /* 0x000fe40000000012 */
[----:B------:R-:W-:Y:S02]  /*49130*/  DMUL R18, R92, UR4 ;  /* 0x000000045c127c28 */ /* 0x000fe40008000000 */
[----:B------:R-:W-:Y:S02]  /*49140*/  DFMA R188, R16, R188, R20 ;  /* 0x000000bc10bc722b */ /* 0x000fe40000000014 */
[----:B------:R-:W-:Y:S01]  /*49150*/  DFMA R110, R214, 2, R134 ;  /* 0x40000000d66e782b */ /* 0x000fe20000000086 */
[----:B------:R-:W-:Y:S01]  /*49160*/  UMOV UR4, 0xce3718e1 ;  /* 0xce3718e100047882 */ /* 0x000fe20000000000 */
[----:B------:R-:W-:Y:S02]  /*49170*/  UMOV UR5, 0x3d551c51 ;  /* 0x3d551c5100057882 */ /* 0x000fe40000000000 */
[----:B------:R-:W-:-:S02]  /*49180*/  DFMA R134, R12, -R18, R182 ;  /* 0x800000120c86722b */ /* 0x000fc400000000b6 */
[----:B------:R-:W-:Y:S02]  /*49190*/  DFMA R72, R16, R72, R188 ;  /* 0x000000481048722b */ /* 0x000fe400000000bc */
[----:B------:R-:W-:Y:S02]  /*491a0*/  DADD R182, R218, R110 ;  /* 0x00000000dab67229 */ /* 0x000fe4000000006e */
[----:B------:R-:W-:Y:S02]  /*491b0*/  DADD R188, R90, R180 ;  /* 0x000000005abc7229 */ /* 0x000fe400000000b4 */
[----:B------:R-:W-:-:S08]  /*491c0*/  DMUL R110, R58, UR4 ;  /* 0x000000043a6e7c28 */ /* 0x000fd00008000000 */
[----:B------:R-:W-:Y:S02]  /*491d0*/  DFMA R188, R64, R110, R188 ;  /* 0x0000006e40bc722b */ /* 0x000fe400000000bc */
[----:B---3--:R-:W-:Y:S02]  /*491e0*/  DMUL R176, R176, R92 ;  /* 0x0000005cb0b07228 */ /* 0x008fe40000000000 */
[----:B------:R-:W-:-:S06]  /*491f0*/  DMUL R92, R92, UR10 ;  /* 0x0000000a5c5c7c28 */ /* 0x000fcc0008000000 */
[-C--:B------:R-:W-:Y:S02]  /*49200*/  DFMA R180, R14, -R176.reuse, R134 ;  /* 0x800000b00eb4722b */ /* 0x080fe40000000086 */
[----:B------:R-:W-:Y:S02]  /*49210*/  DADD R134, -R68, R190 ;  /* 0x0000000044867229 */ /* 0x000fe400000001be */
[----:B------:R-:W-:Y:S02]  /*49220*/  DFMA R190, R14, -R176, R182 ;  /* 0x800000b00ebe722b */ /* 0x000fe400000000b6 */
[----:B--2---:R-:W-:Y:S02]  /*49230*/  DMUL R182, R194, R32 ;  /* 0x00000020c2b67228 */ /* 0x004fe40000000000 */
[CC--:B------:R-:W-:Y:S02]  /*49240*/  DFMA R32, R16.reuse, R92.reuse, R208 ;  /* 0x0000005c1020722b */ /* 0x0c0fe400000000d0 */
[----:B------:R-:W-:-:S02]  /*49250*/  DFMA R208, R16, R92, R188 ;  /* 0x0000005c10d0722b */ /* 0x000fc400000000bc */
[----:B------:R-:W-:Y:S02]  /*49260*/  DFMA R188, R16, R92, R190 ;  /* 0x0000005c10bc722b */ /* 0x000fe400000000be */
[----:B------:R-:W-:Y:S02]  /*49270*/  DFMA R190, R12, -R182, R210 ;  /* 0x800000b60cbe722b */ /* 0x000fe400000000d2 */
[CC--:B------:R-:W-:Y:S01]  /*49280*/  DFMA R180, R16.reuse, -R92.reuse, R180 ;  /* 0x8000005c10b4722b */ /* 0x0c0fe200000000b4 */
[----:B------:R-:W2:Y:S01]  /*49290*/  LDL.64 R210, [R1+0x3ce0] ;  /* 0x003ce00001d27983 */ /* 0x000ea20000100a00 */
[C---:B------:R-:W-:Y:S02]  /*492a0*/  DFMA R134, R16.reuse, -R92, R134 ;  /* 0x8000005c1086722b */ /* 0x040fe40000000086 */
[CC--:B------:R-:W-:Y:S02]  /*492b0*/  DFMA R92, -R16.reuse, R112.reuse, R184 ;  /* 0x00000070105c722b */ /* 0x0c0fe400000001b8 */
[----:B------:R-:W-:-:S02]  /*492c0*/  DFMA R112, R16, R112, -R24 ;  /* 0x000000701070722b */ /* 0x000fc40000000818 */
[----:B------:R-:W-:-:S08]  /*492d0*/  DADD R16, -R48, R190 ;  /* 0x0000000030107229 */ /* 0x000fd000000001be */
[----:B------:R-:W-:Y:S02]  /*492e0*/  DFMA R184, R12, -R168, R16 ;  /* 0x800000a80cb8722b */ /* 0x000fe40000000010 */
[----:B------:R-:W-:Y:S01]  /*492f0*/  DADD R16, R104, R212 ;  /* 0x0000000068107229 */ /* 0x000fe200000000d4 */
[----:B------:R-:W3:Y:S01]  /*49300*/  LDL.64 R212, [R1+0x3408] ;  /* 0x0034080001d47983 */ /* 0x000ee20000100a00 */
[----:B------:R-:W-:-:S08]  /*49310*/  DFMA R46, R12, R36, -R46 ;  /* 0x000000240c2e722b */ /* 0x000fd0000000082e */
[----:B------:R-:W-:Y:S02]  /*49320*/  DADD R46, R48, R46 ;  /* 0x00000000302e7229 */ /* 0x000fe4000000002e */
[----:B------:R-:W-:-:S06]  /*49330*/  DADD R184, -R166, R184 ;  /* 0x00000000a6b87229 */ /* 0x000fcc00000001b8 */
[----:B------:R-:W-:Y:S02]  /*49340*/  DFMA R46, R12, R168, R46 ;  /* 0x000000a80c2e722b */ /* 0x000fe4000000002e */
[----:B------:R-:W-:-:S06]  /*49350*/  DADD R184, R34, R184 ;  /* 0x0000000022b87229 */ /* 0x000fcc00000000b8 */
[----:B------:R-:W-:Y:S02]  /*49360*/  DADD R194, R166, R46 ;  /* 0x00000000a6c27229 */ /* 0x000fe4000000002e */
[----:B------:R-:W-:Y:S02]  /*49370*/  DMUL R46, R56, 3 ;  /* 0x40080000382e7828 */ /* 0x000fe40000000000 */
[CC--:B------:R-:W-:Y:S02]  /*49380*/  DFMA R16, R14.reuse, R172.reuse, R16 ;  /* 0x000000ac0e10722b */ /* 0x0c0fe40000000010 */
[----:B------:R-:W-:-:S04]  /*49390*/  DFMA R34, -R14, R172, -R166 ;  /* 0x000000ac0e22722b */ /* 0x000fc800000009a6 */
[----:B------:R-:W-:Y:S01]  /*493a0*/  DADD R166, R46, R184 ;  /* 0x000000002ea67229 */ /* 0x000fe200000000b8 */
[----:B------:R-:W-:Y:S01]  /*493b0*/  UMOV UR4, 0xe1796495 ;  /* 0xe179649500047882 */ /* 0x000fe20000000000 */
[----:B------:R-:W-:Y:S01]  /*493c0*/  UMOV UR5, 0x3dd5fd7f ;  /* 0x3dd5fd7f00057882 */ /* 0x000fe20000000000 */
[----:B------:R-:W-:Y:S02]  /*493d0*/  DADD R190, R78, R16 ;  /* 0x000000004ebe7229 */ /* 0x000fe40000000010 */
[----:B------:R-:W-:-:S03]  /*493e0*/  DMUL R184, R82, UR4 ;  /* 0x0000000452b87c28 */ /* 0x000fc60008000000 */
[----:B------:R-:W-:Y:S02]  /*493f0*/  DADD R16, -R88, R166 ;  /* 0x0000000058107229 */ /* 0x000fe400000001a6 */
[----:B------:R-:W-:Y:S02]  /*49400*/  DADD R82, R90, R132 ;  /* 0x000000005a527229 */ /* 0x000fe40000000084 */
[----:B------:R-:W-:Y:S02]  /*49410*/  DADD R166, R106, R190 ;  /* 0x000000006aa67229 */ /* 0x000fe400000000be */
[----:B------:R-:W-:Y:S02]  /*49420*/  DFMA R170, R12, R182, R170 ;  /* 0x000000b60caa722b */ /* 0x000fe400000000aa */
[----:B------:R-:W-:Y:S02]  /*49430*/  DFMA R144, R14, -R144, R140 ;  /* 0x800000900e90722b */ /* 0x000fe4000000008c */
[----:B------:R-:W-:-:S02]  /*49440*/  DFMA R104, R12, R168, R104 ;  /* 0x000000a80c68722b */ /* 0x000fc40000000068 */
[C---:B------:R-:W-:Y:S01]  /*49450*/  DFMA R36, R12.reuse, -R36, R128 ;  /* 0x800000240c24722b */ /* 0x040fe20000000080 */
[----:B------:R-:W-:Y:S01]  /*49460*/  UMOV UR4, 0x33333333 ;  /* 0x3333333300047882 */ /* 0x000fe20000000000 */
[----:B------:R-:W-:Y:S01]  /*49470*/  DFMA R16, -R12, R184, R16 ;  /* 0x000000b80c10722b */ /* 0x000fe20000000110 */
[----:B------:R-:W-:Y:S01]  /*49480*/  UMOV UR5, 0x3fe33333 ;  /* 0x3fe3333300057882 */ /* 0x000fe20000000000 */
[----:B------:R-:W-:Y:S01]  /*49490*/  DADD R82, R60, R82 ;  /* 0x000000003c527229 */ /* 0x000fe20000000052 */
[----:B------:R4:W5:Y:S01]  /*494a0*/  LDL.LU.64 R140, [R1+0x4538] ;  /* 0x00453800018c7983 */ /* 0x0009620000300a00 */
[----:B------:R-:W-:-:S03]  /*494b0*/  DADD R166, R94, R166 ;  /* 0x000000005ea67229 */ /* 0x000fc600000000a6 */
[----:B------:R4:W5:Y:S01]  /*494c0*/  LDL.LU.64 R132, [R1+0x4528] ;  /* 0x0045280001847983 */ /* 0x0009620000300a00 */
[C---:B------:R-:W-:Y:S02]  /*494d0*/  DFMA R16, R12.reuse, -R30, R16 ;  /* 0x8000001e0c10722b */ /* 0x040fe40000000010 */
[----:B------:R-:W-:Y:S01]  /*494e0*/  DFMA R82, R12, R18, R82 ;  /* 0x000000120c52722b */ /* 0x000fe20000000052 */
[----:B------:R4:W5:Y:S05]  /*494f0*/  LDL.LU.64 R128, [R1+0x4518] ;  /* 0x0045180001807983 */ /* 0x00096a0000300a00 */
[----:B------:R-:W-:Y:S02]  /*49500*/  DADD R16, -R38, R16 ;  /* 0x0000000026107229 */ /* 0x000fe40000000110 */
[----:B------:R-:W-:-:S02]  /*49510*/  DFMA R166, R14, R176, R166 ;  /* 0x000000b00ea6722b */ /* 0x000fc400000000a6 */
[----:B---3--:R-:W-:Y:S02]  /*49520*/  DFMA R172, -R212, R58, R136 ;  /* 0x0000003ad4ac722b */ /* 0x008fe40000000188 */
[----:B--2---:R-:W-:Y:S01]  /*49530*/  DMUL R52, R210, R52 ;  /* 0x00000034d2347228 */ /* 0x004fe20000000000 */
[----:B------:R4:W5:Y:S05]  /*49540*/  LDL.LU.64 R136, [R1+0x4530] ;  /* 0x0045300001887983 */ /* 0x00096a0000300a00 */
[----:B------:R-:W-:-:S08]  /*49550*/  DFMA R172, R64, -R110, R172 ;  /* 0x8000006e40ac722b */ /* 0x000fd000000000ac */
[----:B------:R-:W-:-:S08]  /*49560*/  DFMA R172, R12, R18, R172 ;  /* 0x000000120cac722b */ /* 0x000fd000000000ac */
[CC--:B------:R-:W-:Y:S02]  /*49570*/  DFMA R172, R14.reuse, R176.reuse, R172 ;  /* 0x000000b00eac722b */ /* 0x0c0fe400000000ac */
[----:B------:R-:W-:Y:S02]  /*49580*/  DFMA R176, R14, R176, R82 ;  /* 0x000000b00eb0722b */ /* 0x000fe40000000052 */
[----:B------:R-:W-:Y:S02]  /*49590*/  DADD R82, R186, -R20 ;  /* 0x00000000ba527229 */ /* 0x000fe40000000814 */
[----:B------:R-:W-:Y:S02]  /*495a0*/  DADD R186, R178, R16 ;  /* 0x00000000b2ba7229 */ /* 0x000fe40000000010 */
[----:B------:R-:W-:-:S04]  /*495b0*/  DFMA R16, -R14, R174, R170 ;  /* 0x000000ae0e10722b */ /* 0x000fc800000001aa */
[----:B------:R-:W-:Y:S02]  /*495c0*/  DADD R82, R24, R82 ;  /* 0x0000000018527229 */ /* 0x000fe40000000052 */
[-C--:B------:R-:W-:Y:S02]  /*495d0*/  DFMA R170, R14, R174.reuse, R186 ;  /* 0x000000ae0eaa722b */ /* 0x080fe400000000ba */
[----:B------:R-:W-:Y:S02]  /*495e0*/  DADD R186, R88, R194 ;  /* 0x0000000058ba7229 */ /* 0x000fe400000000c2 */
[----:B------:R-:W-:Y:S02]  /*495f0*/  DFMA R14, R14, R174, -R178 ;  /* 0x000000ae0e0e722b */ /* 0x000fe400000008b2 */
[----:B------:R-:W-:Y:S02]  /*49600*/  DADD R174, R178, R82 ;  /* 0x00000000b2ae7229 */ /* 0x000fe40000000052 */
[----:B------:R-:W-:-:S02]  /*49610*/  DFMA R82, R12, R182, R24 ;  /* 0x000000b60c52722b */ /* 0x000fc40000000018 */
[C---:B------:R-:W-:Y:S02]  /*49620*/  DFMA R178, R12.reuse, -R182, R130 ;  /* 0x800000b60cb2722b */ /* 0x040fe40000000082 */
[C---:B------:R-:W-:Y:S01]  /*49630*/  DFMA R182, R12.reuse, R184, R186 ;  /* 0x000000b80cb6722b */ /* 0x040fe200000000ba */
[----:B------:R4:W5:Y:S01]  /*49640*/  LDL.LU.64 R130, [R1+0x4520] ;  /* 0x0045200001827983 */ /* 0x0009620000300a00 */
[CC--:B------:R-:W-:Y:S02]  /*49650*/  DFMA R168, R12.reuse, -R40.reuse, R170 ;  /* 0x800000280ca8722b */ /* 0x0c0fe400000000aa */
[CC--:B------:R-:W-:Y:S02]  /*49660*/  DFMA R14, R12.reuse, R40.reuse, R14 ;  /* 0x000000280c0e722b */ /* 0x0c0fe4000000000e */
[C---:B------:R-:W-:Y:S02]  /*49670*/  DFMA R170, R12.reuse, -R40, R174 ;  /* 0x800000280caa722b */ /* 0x040fe400000000ae */
[----:B------:R-:W-:-:S02]  /*49680*/  DFMA R40, R12, R30, R182 ;  /* 0x0000001e0c28722b */ /* 0x000fc400000000b6 */
[----:B------:R-:W-:Y:S02]  /*49690*/  DADD R182, R66, R168 ;  /* 0x0000000042b67229 */ /* 0x000fe400000000a8 */
[----:B------:R-:W-:-:S04]  /*496a0*/  DADD R174, R68, R14 ;  /* 0x0000000044ae7229 */ /* 0x000fc8000000000e */
[----:B------:R-:W-:Y:S02]  /*496b0*/  DADD R168, R38, R40 ;  /* 0x0000000026a87229 */ /* 0x000fe40000000028 */
[----:B------:R-:W-:-:S06]  /*496c0*/  DFMA R14, R12, -R164, R182 ;  /* 0x800000a40c0e722b */ /* 0x000fcc00000000b6 */
[CC--:B------:R-:W-:Y:S02]  /*496d0*/  DFMA R168, R12.reuse, R18.reuse, R168 ;  /* 0x000000120ca8722b */ /* 0x0c0fe400000000a8 */
[----:B------:R-:W-:Y:S02]  /*496e0*/  DFMA R186, R12, -R18, R14 ;  /* 0x800000120cba722b */ /* 0x000fe4000000000e */
[----:B------:R-:W-:Y:S02]  /*496f0*/  DADD R18, R74, R222 ;  /* 0x000000004a127229 */ /* 0x000fe400000000de */
[C---:B------:R-:W-:Y:S02]  /*49700*/  DFMA R24, -R12.reuse, R184, -R106 ;  /* 0x000000b80c18722b */ /* 0x040fe4000000096a */
[C---:B------:R-:W-:Y:S02]  /*49710*/  DFMA R40, R12.reuse, R164, R16 ;  /* 0x000000a40c28722b */ /* 0x040fe40000000010 */
[----:B------:R-:W-:-:S02]  /*49720*/  DFMA R106, R12, R184, R106 ;  /* 0x000000b80c6a722b */ /* 0x000fc4000000006a */
[C---:B------:R-:W-:Y:S02]  /*49730*/  DFMA R164, R12.reuse, -R164, R174 ;  /* 0x800000a40ca4722b */ /* 0x040fe400000000ae */
[----:B------:R-:W-:Y:S02]  /*49740*/  DFMA R30, R12, -R30, -R94 ;  /* 0x8000001e0c1e722b */ /* 0x000fe4000000085e */
[----:B------:R-:W-:Y:S02]  /*49750*/  DADD R16, R94, R224 ;  /* 0x000000005e107229 */ /* 0x000fe400000000e0 */
[C---:B------:R-:W-:Y:S02]  /*49760*/  DADD R14, R66.reuse, R192 ;  /* 0x00000000420e7229 */ /* 0x040fe400000000c0 */
[C---:B------:R-:W-:Y:S02]  /*49770*/  DADD R12, R66.reuse, R126 ;  /* 0x00000000420c7229 */ /* 0x040fe4000000007e */
[----:B------:R-:W-:Y:S01]  /*49780*/  DADD R94, -R66, R220 ;  /* 0x00000000425e7229 */ /* 0x000fe200000001dc */
[----:B------:R4:W5:Y:S01]  /*49790*/  LDL.LU.64 R126, [R1+0x4510] ;  /* 0x00451000017e7983 */ /* 0x0009620000300a00 */
[----:B------:R-:W-:-:S02]  /*497a0*/  DADD R66, R114, R18 ;  /* 0x0000000072427229 */ /* 0x000fc40000000012 */
[----:B------:R-:W-:Y:S02]  /*497b0*/  DADD R18, -R114, R124 ;  /* 0x0000000072127229 */ /* 0x000fe4000000017c */
[----:B------:R-:W-:Y:S01]  /*497c0*/  DADD R114, R8, -R22 ;  /* 0x0000000008727229 */ /* 0x000fe20000000816 */
[----:B------:R4:W5:Y:S01]  /*497d0*/  LDL.LU.64 R124, [R1+0x4508] ;  /* 0x00450800017c7983 */ /* 0x0009620000300a00 */
[C---:B------:R-:W-:Y:S02]  /*497e0*/  DFMA R20, R60.reuse, UR4, R20 ;  /* 0x000000043c147c2b */ /* 0x040fe40008000014 */
[----:B------:R-:W-:Y:S02]  /*497f0*/  DFMA R8, R60, UR4, -R74 ;  /* 0x000000043c087c2b */ /* 0x000fe4000800084a */
[C---:B------:R-:W-:Y:S02]  /*49800*/  DADD R14, R68.reuse, R14 ;  /* 0x00000000440e7229 */ /* 0x040fe4000000000e */
[----:B------:R-:W-:-:S02]  /*49810*/  DADD R12, R68, R12 ;  /* 0x00000000440c7229 */ /* 0x000fc4000000000c */
[----:B------:R-:W-:Y:S02]  /*49820*/  DADD R190, -R68, R94 ;  /* 0x0000000044be7229 */ /* 0x000fe4000000015e */
[----:B------:R-:W-:Y:S02]  /*49830*/  DFMA R68, R60, UR4, R16 ;  /* 0x000000043c447c2b */ /* 0x000fe40008000010 */
[----:B------:R-:W-:Y:S02]  /*49840*/  DFMA R184, R64, -R110, R144 ;  /* 0x8000006e40b8722b */ /* 0x000fe40000000090 */
[----:B------:R-:W-:Y:S02]  /*49850*/  DFMA R16, R212, R58, R20 ;  /* 0x0000003ad410722b */ /* 0x000fe40000000014 */
[----:B------:R-:W-:Y:S02]  /*49860*/  DADD R22, -R88, -R78 ;  /* 0x0000000058167229 */ /* 0x000fe4000000094e */
[----:B------:R-:W-:-:S02]  /*49870*/  DFMA R64, R64, R110, -R62 ;  /* 0x0000006e4040722b */ /* 0x000fc4000000083e */
[----:B------:R-:W-:Y:S02]  /*49880*/  DFMA R174, -R122, R42, R112 ;  /* 0x0000002a7aae722b */ /* 0x000fe40000000170 */
[----:B------:R-:W-:Y:S02]  /*49890*/  DFMA R20, R212, R58, R8 ;  /* 0x0000003ad414722b */ /* 0x000fe40000000008 */
[----:B------:R-:W-:Y:S02]  /*498a0*/  DFMA R42, R122, R42, R92 ;  /* 0x0000002a7a2a722b */ /* 0x000fe4000000005c */
[----:B------:R-:W-:Y:S01]  /*498b0*/  DADD R8, R44, R120 ;  /* 0x000000002c087229 */ /* 0x000fe20000000078 */
[----:B------:R4:W5:Y:S01]  /*498c0*/  LDL.LU.64 R122, [R1+0x4500] ;  /* 0x00450000017a7983 */ /* 0x0009620000300a00 */
[----:B------:R-:W-:Y:S02]  /*498d0*/  DFMA R78, R118, 3, R208 ;  /* 0x40080000764e782b */ /* 0x000fe400000000d0 */
[----:B------:R-:W-:Y:S01]  /*498e0*/  DADD R88, -RZ, -R118 ;  /* 0x00000000ff587229 */ /* 0x000fe20000000976 */
[----:B------:R4:W5:Y:S01]  /*498f0*/  LDL.LU.64 R120, [R1+0x44f8] ;  /* 0x0044f80001787983 */ /* 0x0009620000300a00 */
[----:B------:R-:W-:-:S02]  /*49900*/  DFMA R112, R2, R52, -R116 ;  /* 0x000000340270722b */ /* 0x000fc40000000874 */
[C---:B------:R-:W-:Y:S01]  /*49910*/  DFMA R94, -R2.reuse, R52, -R76 ;  /* 0x00000034025e722b */ /* 0x040fe2000000094c */
[----:B------:R4:W5:Y:S01]  /*49920*/  LDL.LU.64 R118, [R1+0x44f0] ;  /* 0x0044f00001767983 */ /* 0x0009620000300a00 */
[----:B------:R-:W-:-:S03]  /*49930*/  DFMA R110, -R2, R6, R4 ;  /* 0x00000006026e722b */ /* 0x000fc60000000104 */
[----:B------:R4:W5:Y:S04]  /*49940*/  LDL.LU.64 R116, [R1+0x44e8] ;  /* 0x0044e80001747983 */ /* 0x0009680000300a00 */
[----:B------:R4:W5:Y:S01]  /*49950*/  LDL.LU.64 R2, [R1+0x44e0] ;  /* 0x0044e00001027983 */ /* 0x0009620000300a00 */
[----:B------:R-:W-:Y:S02]  /*49960*/  DADD R182, -R60, R18 ;  /* 0x000000003cb67229 */ /* 0x000fe40000000112 */
[----:B------:R-:W-:Y:S02]  /*49970*/  DADD R8, R54, R8 ;  /* 0x0000000036087229 */ /* 0x000fe40000000008 */
[----:B------:R-:W-:-:S06]  /*49980*/  DADD R18, R50, R50 ;  /* 0x0000000032127229 */ /* 0x000fcc0000000032 */
[----:B------:R-:W-:Y:S02]  /*49990*/  DADD R8, R50, R8 ;  /* 0x0000000032087229 */ /* 0x000fe40000000008 */
[----:B------:R-:W-:Y:S01]  /*499a0*/  DFMA R18, R54, 3, R18 ;  /* 0x400800003612782b */ /* 0x000fe20000000012 */
[----:B------:R-:W-:Y:S01]  /*499b0*/  UMOV UR4, 0x9999999a ;  /* 0x9999999a00047882 */ /* 0x000fe20000000000 */
[----:B------:R-:W-:-:S04]  /*499c0*/  UMOV UR5, 0x3fd99999 ;  /* 0x3fd9999900057882 */ /* 0x000fc80000000000 */
[C---:B------:R-:W-:Y:S02]  /*499d0*/  DADD R8, R26.reuse, R8 ;  /* 0x000000001a087229 */ /* 0x040fe40000000008 */
[----:B------:R-:W-:Y:S02]  /*499e0*/  DADD R18, R26, R18 ;  /* 0x000000001a127229 */ /* 0x000fe40000000012 */
[----:B------:R-:W-:Y:S02]  /*499f0*/  DFMA R192, R212, R58, R68 ;  /* 0x0000003ad4c0722b */ /* 0x000fe40000000044 */
[----:B------:R-:W-:Y:S02]  /*49a00*/  DFMA R58, R60, UR4, R66 ;  /* 0x000000043c3a7c2b */ /* 0x000fe40008000042 */
[----:B------:R-:W-:Y:S02]  /*49a10*/  DADD R92, -RZ, -R4 ;  /* 0x00000000ff5c7229 */ /* 0x000fe40000000904 */
[----:B------:R-:W-:-:S02]  /*49a20*/  DFMA R6, R214, 2, R18 ;  /* 0x40000000d606782b */ /* 0x000fc40000000012 */
[----:B------:R-:W-:Y:S02]  /*49a30*/  DADD R4, R214, R8 ;  /* 0x00000000d6047229 */ /* 0x000fe40000000008 */
[----:B------:R-:W-:Y:S02]  /*49a40*/  DADD R194, -R62, R58 ;  /* 0x000000003ec27229 */ /* 0x000fe4000000013a */
[----:B------:R-:W-:Y:S02]  /*49a50*/  DFMA R68, R60, UR4, R62 ;  /* 0x000000043c447c2b */ /* 0x000fe4000800003e */
[----:B------:R-:W-:Y:S02]  /*49a60*/  DADD R52, -RZ, -R50 ;  /* 0x00000000ff347229 */ /* 0x000fe40000000932 */
[----:B------:R-:W-:Y:S02]  /*49a70*/  DADD R66, -RZ, -R56 ;  /* 0x00000000ff427229 */ /* 0x000fe40000000938 */
[----:B------:R-:W-:-:S02]  /*49a80*/  DADD R62, -RZ, -R26 ;  /* 0x00000000ff3e7229 */ /* 0x000fc4000000091a */
[----:B------:R-:W-:Y:S02]  /*49a90*/  DADD R50, -RZ, -R38 ;  /* 0x00000000ff327229 */ /* 0x000fe40000000926 */
[----:B------:R-:W-:Y:S02]  /*49aa0*/  DADD R108, R138, -R108 ;  /* 0x000000008a6c7229 */ /* 0x000fe4000000086c */
[----:B------:R-:W-:Y:S02]  /*49ab0*/  DADD R54, -RZ, -R54 ;  /* 0x00000000ff367229 */ /* 0x000fe40000000936 */
[----:B------:R-:W-:Y:S02]  /*49ac0*/  DADD R56, -RZ, -R214 ;  /* 0x00000000ff387229 */ /* 0x000fe400000009d6 */
[C---:B------:R-:W-:Y:S02]  /*49ad0*/  DADD R18, R218.reuse, R6 ;  /* 0x00000000da127229 */ /* 0x040fe40000000006 */
[----:B------:R-:W-:-:S02]  /*49ae0*/  DADD R26, R218, R4 ;  /* 0x00000000da1a7229 */ /* 0x000fc40000000004 */
[----:B------:R-:W-:Y:S02]  /*49af0*/  DADD R58, -RZ, -R218 ;  /* 0x00000000ff3a7229 */ /* 0x000fe400000009da */
[----:B------:R-:W-:Y:S02]  /*49b00*/  DADD R48, -RZ, -R48 ;  /* 0x00000000ff307229 */ /* 0x000fe40000000930 */
[----:B------:R-:W-:Y:S02]  /*49b10*/  DADD R60, -RZ, -R44 ;  /* 0x00000000ff3c7229 */ /* 0x000fe4000000092c */
[----:B------:R-:W-:Y:S01]  /*49b20*/  DADD R38, -R90, R82 ;  /* 0x000000005a267229 */ /* 0x000fe20000000152 */
[----:B------:R4:W-:Y:S04]  /*49b30*/  STL.128 [R1+0x60], R84 ;  /* 0x0000605401007387 */ /* 0x0009e80000100c00 */
[----:B------:R4:W-:Y:S04]  /*49b40*/  STL.128 [R1], R88 ;  /* 0x0000005801007387 */ /* 0x0009e80000100c00 */
[----:B------:R4:W-:Y:S04]  /*49b50*/  STL.128 [R1+0xe0], R112 ;  /* 0x0000e07001007387 */ /* 0x0009e80000100c00 */
        /* <DEDUP_REMOVED lines=25> */
[----:B------:R4:W-:Y:S04]  /*49cf0*/  STL.64 [R1+0x240], R134 ;  /* 0x0002408601007387 */ /* 0x0009e80000100a00 */
[----:B------:R4:W-:Y:S04]  /*49d00*/  STL.128 [R1+0x230], R192 ;  /* 0x000230c001007387 */ /* 0x0009e80000100c00 */
[----:B------:R4:W-:Y:S04]  /*49d10*/  STL.128 [R1+0x80], R76 ;  /* 0x0000804c01007387 */ /* 0x0009e80000100c00 */
[----:B------:R4:W-:Y:S04]  /*49d20*/  STL.128 [R1+0x200], R180 ;  /* 0x000200b401007387 */ /* 0x0009e80000100c00 */
[----:B------:R4:W-:Y:S04]  /*49d30*/  STL.128 [R1+0x210], R184 ;  /* 0x000210b801007387 */ /* 0x0009e80000100c00 */
[----:B------:R4:W-:Y:S01]  /*49d40*/  STL.128 [R1+0x220], R188 ;  /* 0x000220bc01007387 */ /* 0x0009e20000100c00 */
[----:B------:R-:W-:Y:S01]  /*49d50*/  IADD3 R252, PT, PT, R252, 0x1, RZ ;  /* 0x00000001fcfc7810 */ /* 0x000fe20007ffe0ff */
[----:B------:R-:W-:Y:S01]  /*49d60*/  IMAD.MOV.U32 R6, RZ, RZ, R84 ;  /* 0x000000ffff067224 */ /* 0x000fe200078e0054 */
[----:B------:R-:W-:Y:S01]  /*49d70*/  MOV R82, R86 ;  /* 0x0000005600527202 */ /* 0x000fe20000000f00 */
[----:B------:R-:W-:Y:S01]  /*49d80*/  IMAD.MOV.U32 R7, RZ, RZ, R85 ;  /* 0x000000ffff077224 */ /* 0x000fe200078e0055 */
[----:B------:R-:W-:Y:S01]  /*49d90*/  MOV R5, R77 ;  /* 0x0000004d00057202 */ /* 0x000fe20000000f00 */
[----:B------:R-:W-:-:S02]  /*49da0*/  IMAD.MOV.U32 R83, RZ, RZ, R87 ;  /* 0x000000ffff537224 */ /* 0x000fc400078e0057 */
[----:B------:R-:W-:Y:S02]  /*49db0*/  IMAD.MOV.U32 R4, RZ, RZ, R76 ;  /* 0x000000ffff047224 */ /* 0x000fe400078e004c */
[----:B------:R-:W-:Y:S02]  /*49dc0*/  IMAD.MOV.U32 R8, RZ, RZ, R70 ;  /* 0x000000ffff087224 */ /* 0x000fe400078e0046 */
[----:B------:R-:W-:-:S07]  /*49dd0*/  IMAD.MOV.U32 R9, RZ, RZ, R71 ;  /* 0x000000ffff097224 */ /* 0x000fce00078e0047 */
.L_x_745:
[C---:B0-----:R-:W-:Y:S01]  /*49de0*/  IMAD R0, R216.reuse, 0x49, RZ ;  /* 0x00000049d8007824 */ /* 0x041fe200078e02ff */
[----:B------:R-:W-:-:S04]  /*49df0*/  ISETP.NE.AND P1, PT, R216, RZ, PT ;  /* 0x000000ffd800720c */ /* 0x000fc80003f25270 */
[----:B------:R-:W-:-:S05]  /*49e00*/  LEA R145, R0, UR8, 0x3 ;  /* 0x0000000800917c11 */ /* 0x000fca000f8e18ff */
[----:B-----5:R0:W-:Y:S04]  /*49e10*/  STL.64 [R145], R88 ;  /* 0x0000005891007387 */ /* 0x0201e80000100a00 */
        /* <DEDUP_REMOVED lines=72> */
[----:B------:R-:W-:Y:S05]  /*4a2a0*/  @!P1 BRA `(.L_x_748) ;  /* 0x0000001000089947 */ /* 0x000fea0003800000 */
[----:B------:R-:W-:Y:S01]  /*4a2b0*/  IADD3 R0, PT, PT, R216, -0x1, RZ ;  /* 0xffffffffd8007810 */ /* 0x000fe20007ffe0ff */
[----:B------:R-:W-:-:S04]  /*4a2c0*/  IMAD.MOV.U32 R138, RZ, RZ, RZ ;  /* 0x000000ffff8a7224 */ /* 0x000fc800078e00ff */
[----:B------:R-:W-:-:S05]  /*4a2d0*/  IMAD R0, R0, R216, RZ ;  /* 0x000000d800007224 */ /* 0x000fca00078e02ff */
[----:B------:R-:W-:-:S04]  /*4a2e0*/  LEA.HI R0, R0, R0, RZ, 0x1 ;  /* 0x0000000000007211 */ /* 0x000fc800078f08ff */
[----:B------:R-:W-:-:S07]  /*4a2f0*/  SHF.R.S32.HI R139, RZ, 0x1, R0 ;  /* 0x00000001ff8b7819 */ /* 0x000fce0000011400 */
.L_x_751:
[----:B0--3--:R-:W0:Y:S01]  /*4a300*/  MUFU.RCP64H R145, R3 ;  /* 0x0000000300917308 */ /* 0x009e220000001800 */
[----:B------:R-:W3:Y:S01]  /*4a310*/  LDC R210, c[0x0][0x3b4] ;  /* 0x0000ed00ffd27b82 */ /* 0x000ee20000000800 */
[----:B------:R-:W-:Y:S01]  /*4a320*/  IMAD.MOV.U32 R144, RZ, RZ, 0x1 ;  /* 0x00000001ff907424 */ /* 0x000fe200078e00ff */
[----:B------:R-:W-:Y:S01]  /*4a330*/  IADD3 R0, PT, PT, R139, R138, RZ ;  /* 0x0000008a8b007210 */ /* 0x000fe20007ffe0ff */
[----:B------:R-:W-:Y:S04]  /*4a340*/  BSSY.RECONVERGENT B3, `(.L_x_749) ;  /* 0x0000016000037945 */ /* 0x000fe80003800200 */
[----:B------:R-:W-:Y:S01]  /*4a350*/  IMAD.SHL.U32 R0, R0, 0x8, RZ ;  /* 0x0000000800007824 */ /* 0x000fe200078e00ff */
[----:B0-----:R-:W-:-:S08]  /*4a360*/  DFMA R208, -R2, R144, 1 ;  /* 0x3ff0000002d0742b */ /* 0x001fd00000000190 */
[----:B------:R-:W-:Y:S01]  /*4a370*/  DFMA R208, R208, R208, R208 ;  /* 0x000000d0d0d0722b */ /* 0x000fe200000000d0 */
[----:B---3--:R-:W-:-:S07]  /*4a380*/  IMAD R0, R210, 0x1e0, R0 ;  /* 0x000001e0d2007824 */ /* 0x008fce00078e0200 */
[----:B------:R-:W-:Y:S01]  /*4a390*/  DFMA R208, R144, R208, R144 ;  /* 0x000000d090d0722b */ /* 0x000fe20000000090 */
[----:B------:R-:W0:Y:S07]  /*4a3a0*/  LDC.64 R144, c[0x3][R0+-0x168] ;  /* 0x00ffa60000907b82 */ /* 0x000e2e0000000a00 */
[----:B------:R-:W-:-:S08]  /*4a3b0*/  DFMA R210, -R2, R208, 1 ;  /* 0x3ff0000002d2742b */ /* 0x000fd000000001d0 */
[----:B------:R-:W-:-:S08]  /*4a3c0*/  DFMA R208, R208, R210, R208 ;  /* 0x000000d2d0d0722b */ /* 0x000fd000000000d0 */
[----:B0-----:R-:W-:Y:S01]  /*4a3d0*/  DMUL R210, R144, R208 ;  /* 0x000000d090d27228 */ /* 0x001fe20000000000 */
[----:B------:R-:W-:-:S07]  /*4a3e0*/  FSETP.GEU.AND P2, PT, |R145|, 6.5827683646048100446e-37, PT ;  /* 0x036000009100780b */ /* 0x000fce0003f4e200 */
[----:B------:R-:W-:-:S08]  /*4a3f0*/  DFMA R212, -R2, R210, R144 ;  /* 0x000000d202d4722b */ /* 0x000fd00000000190 */
[----:B------:R-:W-:-:S10]  /*4a400*/  DFMA R220, R208, R212, R210 ;  /* 0x000000d4d0dc722b */ /* 0x000fd400000000d2 */
[----:B------:R-:W-:-:S05]  /*4a410*/  FFMA R0, RZ, R3, R221 ;  /* 0x00000003ff007223 */ /* 0x000fca00000000dd */
[----:B------:R-:W-:-:S13]  /*4a420*/  FSETP.GT.AND P1, PT, |R0|, 1.469367938527859385e-39, PT ;  /* 0x001000000000780b */ /* 0x000fda0003f24200 */
[----:B------:R-:W-:Y:S05]  /*4a430*/  @P1 BRA P2, `(.L_x_750) ;  /* 0x0000000000181947 */ /* 0x000fea0001000000 */
[----:B------:R-:W-:Y:S01]  /*4a440*/  IMAD.MOV.U32 R210, RZ, RZ, R144 ;  /* 0x000000ffffd27224 */ /* 0x000fe200078e0090 */
[----:B------:R-:W-:Y:S01]  /*4a450*/  MOV R211, R145 ;  /* 0x0000009100d37202 */ /* 0x000fe20000000f00 */
[----:B------:R-:W-:Y:S01]  /*4a460*/  IMAD.MOV.U32 R212, RZ, RZ, R2 ;  /* 0x000000ffffd47224 */ /* 0x000fe200078e0002 */
[----:B------:R-:W-:Y:S01]  /*4a470*/  MOV R0, 0x4a4a0 ;  /* 0x0004a4a000007802 */ /* 0x000fe20000000f00 */
[----:B------:R-:W-:-:S07]  /*4a480*/  IMAD.MOV.U32 R213, RZ, RZ, R3 ;  /* 0x000000ffffd57224 */ /* 0x000fce00078e0003 */
[----:B-12-4-:R-:W-:Y:S05]  /*4a490*/  CALL.REL.NOINC `($__internal_1_$__cuda_sm20_div_rn_f64_full) ;  /* 0x0000013c00e87944 */ /* 0x016fea0003c00000 */
.L_x_750:
[----:B------:R-:W-:Y:S05]  /*4a4a0*/  BSYNC.RECONVERGENT B3 ;  /* 0x0000000000037941 */ /* 0x000fea0003800200 */
.L_x_749:
[----:B------:R-:W-:-:S05]  /*4a4b0*/  MOV R0, 0x248 ;  /* 0x0000024800007802 */ /* 0x000fca0000000f00 */
[----:B------:R-:W-:-:S05]  /*4a4c0*/  IMAD R0, R138, R0, UR8 ;  /* 0x000000088a007e24 */ /* 0x000fca000f8e0200 */
[----:B------:R-:W4:Y:S02]  /*4a4d0*/  LDL.64 R144, [R0] ;  /* 0x0000000000907983 */ /* 0x000f240000100a00 */
[----:B----4-:R-:W-:Y:S01]  /*4a4e0*/  DFMA R88, R144, R220, R88 ;  /* 0x000000dc9058722b */ /* 0x010fe20000000058 */
[----:B------:R-:W-:-:S04]  /*4a4f0*/  IMAD.MOV.U32 R145, RZ, RZ, 0x248 ;  /* 0x00000248ff917424 */ /* 0x000fc800078e00ff */
[----:B------:R-:W-:-:S05]  /*4a500*/  IMAD R145, R216, R145, UR8 ;  /* 0x00000008d8917e24 */ /* 0x000fca000f8e0291 */
[----:B------:R3:W-:Y:S04]  /*4a510*/  STL.64 [R145], R88 ;  /* 0x0000005891007387 */ /* 0x0007e80000100a00 */
[----:B------:R-:W4:Y:S02]  /*4a520*/  LDL.64 R208, [R0+0x8] ;  /* 0x0000080000d07983 */ /* 0x000f240000100a00 */
[----:B----4-:R-:W-:-:S07]  /*4a530*/  DFMA R90, R208, R220, R90 ;  /* 0x000000dcd05a722b */ /* 0x010fce000000005a */
[----:B------:R3:W-:Y:S04]  /*4a540*/  STL.64 [R145+0x8], R90 ;  /* 0x0000085a91007387 */ /* 0x0007e80000100a00 */
        /* <DEDUP_REMOVED lines=66> */
[----:B------:R-:W1:Y:S02]  /*4a970*/  LDL.64 R208, [R0+0xc0] ;  /* 0x0000c00000d07983 */ /* 0x000e640000100a00 */
[----:B-1----:R-:W-:-:S07]  /*4a980*/  DFMA R44, R208, R220, R44 ;  /* 0x000000dcd02c722b */ /* 0x002fce000000002c */
        /* <DEDUP_REMOVED lines=142> */
[----:B------:R-:W4:Y:S01]  /*4b270*/  LDL.64 R208, [R0+0x240] ;  /* 0x0002400000d07983 */ /* 0x000f220000100a00 */
[----:B------:R-:W-:-:S05]  /*4b280*/  VIADD R138, R138, 0x1 ;  /* 0x000000018a8a7836 */ /* 0x000fca0000000000 */
[----:B------:R-:W-:Y:S01]  /*4b290*/  ISETP.NE.AND P1, PT, R138, R216, PT ;  /* 0x000000d88a00720c */ /* 0x000fe20003f25270 */
[----:B----4-:R-:W-:-:S07]  /*4b2a0*/  DFMA R134, R208, R220, R134 ;  /* 0x000000dcd086722b */ /* 0x010fce0000000086 */
[----:B------:R3:W-:Y:S05]  /*4b2b0*/  STL.64 [R145+0x240], R134 ;  /* 0x0002408691007387 */ /* 0x0007ea0000100a00 */
[----:B------:R-:W-:Y:S05]  /*4b2c0*/  @P1 BRA `(.L_x_751) ;  /* 0xfffffff0000c1947 */ /* 0x000fea000383ffff */
.L_x_748:
[----:B------:R-:W5:Y:S01]  /*4b2d0*/  LDL.64 R218, [R1+0x32c8] ;  /* 0x0032c80001da7983 */ /* 0x000f620000100a00 */
[----:B------:R-:W1:Y:S01]  /*4b2e0*/  LDCU UR4, c[0x0][0x3a8] ;  /* 0x00007500ff0477ac */ /* 0x000e620008000800 */
[----:B------:R-:W-:Y:S01]  /*4b2f0*/  MOV R138, 0x1 ;  /* 0x00000001008a7802 */ /* 0x000fe20000000f00 */
[----:B-1----:R-:W-:Y:S01]  /*4b300*/  UISETP.NE.AND UP0, UPT, UR4, URZ, UPT ;  /* 0x000000ff0400728c */ /* 0x002fe2000bf05270 */
[----:B-----5:R-:W1:Y:S04]  /*4b310*/  MUFU.RCP64H R139, R219 ;  /* 0x000000db008b7308 */ /* 0x020e680000001800 */
[----:B-1----:R-:W-:-:S08]  /*4b320*/  DFMA R208, -R218, R138, 1 ;  /* 0x3ff00000dad0742b */ /* 0x002fd0000000018a */
[----:B------:R-:W-:-:S08]  /*4b330*/  DFMA R208, R208, R208, R208 ;  /* 0x000000d0d0d0722b */ /* 0x000fd000000000d0 */
[----:B------:R-:W-:Y:S01]  /*4b340*/  DFMA R208, R138, R208, R138 ;  /* 0x000000d08ad0722b */ /* 0x000fe2000000008a */
[----:B------:R-:W-:Y:S10]  /*4b350*/  BRA.U UP0, `(.L_x_752) ;  /* 0x0000000900d47547 */ /* 0x000ff4000b800000 */
[----:B------:R-:W1:Y:S01]  /*4b360*/  LDC R138, c[0x0][0x3b4] ;  /* 0x0000ed00ff8a7b82 */ /* 0x000e620000000800 */
[----:B------:R-:W-:-:S04]  /*4b370*/  IMAD.SHL.U32 R0, R216, 0x8, RZ ;  /* 0x00000008d8007824 */ /* 0x000fc800078e00ff */
[----:B-1----:R-:W-:-:S04]  /*4b380*/  IMAD R0, R138, 0x1e0, R0 ;  /* 0x000001e08a007824 */ /* 0x002fc800078e0200 */
[----:B------:R-:W1:Y:S02]  /*4b390*/  LDC.64 R138, c[0x3][R0+-0x40] ;  /* 0x00fff000008a7b82 */ /* 0x000e640000000a00 */
[----:B-1----:R-:W-:-:S14]  /*4b3a0*/  DSETP.NEU.AND P1, PT, R138, RZ, PT ;  /* 0x000000ff8a00722a */ /* 0x002fdc0003f2d000 */
[----:B------:R-:W-:Y:S05]  /*4b3b0*/  @!P1 BRA `(.L_x_752) ;  /* 0x0000000800bc9947 */ /* 0x000fea0003800000 */
[----:B------:R1:W-:Y:S04]  /*4b3c0*/  STL.64 [R1+0x4518], R130 ;  /* 0x0045188201007387 */ /* 0x0003e80000100a00 */
[----:B------:R-:W2:Y:S04]  /*4b3d0*/  LDL.64 R224, [R1+0x4450] ;  /* 0x0044500001e07983 */ /* 0x000ea80000100a00 */
[----:B------:R-:W2:Y:S04]  /*4b3e0*/  LDL.64 R222, [R1+0x4448] ;  /* 0x0044480001de7983 */ /* 0x000ea80000100a00 */
[----:B-1----:R-:W0:Y:S01]  /*4b3f0*/  LDL.64 R130, [R1+0x4468] ;  /* 0x0044680001827983 */ /* 0x002e220000100a00 */
[----:B------:R-:W1:Y:S03]  /*4b400*/  LDC.64 R138, c[0x3][R0+-0x40] ;  /* 0x00fff000008a7b82 */ /* 0x000e660000000a00 */
[----:B------:R3:W-:Y:S04]  /*4b410*/  STL.64 [R1+0x4528], R136 ;  /* 0x0045288801007387 */ /* 0x0007e80000100a00 */
[----:B------:R4:W-:Y:S04]  /*4b420*/  STL.64 [R1+0x4520], R132 ;  /* 0x0045208401007387 */ /* 0x0009e80000100a00 */
[----:B------:R4:W-:Y:S04]  /*4b430*/  STL.64 [R1+0x4510], R128 ;  /* 0x0045108001007387 */ /* 0x0009e80000100a00 */
[----:B------:R4:W-:Y:S04]  /*4b440*/  STL.64 [R1+0x4508], R126 ;  /* 0x0045087e01007387 */ /* 0x0009e80000100a00 */
[----:B------:R4:W-:Y:S04]  /*4b450*/  STL.64 [R1+0x4500], R124 ;  /* 0x0045007c01007387 */ /* 0x0009e80000100a00 */
[----:B------:R4:W-:Y:S01]  /*4b460*/  STL.64 [R1+0x44f8], R122 ;  /* 0x0044f87a01007387 */ /* 0x0009e20000100a00 */
[----:B-1----:R-:W-:-:S03]  /*4b470*/  DMUL R138, R2, R138 ;  /* 0x0000008a028a7228 */ /* 0x002fc60000000000 */
[----:B------:R1:W-:Y:S04]  /*4b480*/  STL.64 [R1+0x44f0], R120 ;  /* 0x0044f07801007387 */ /* 0x0003e80000100a00 */
[----:B------:R1:W-:Y:S04]  /*4b490*/  STL.64 [R1+0x44e8], R118 ;  /* 0x0044e87601007387 */ /* 0x0003e80000100a00 */
[----:B------:R1:W-:Y:S04]  /*4b4a0*/  STL.64 [R1+0x44e0], R116 ;  /* 0x0044e07401007387 */ /* 0x0003e80000100a00 */
[----:B---3--:R-:W3:Y:S04]  /*4b4b0*/  LDL.64 R136, [R1+0x4458] ;  /* 0x0044580001887983 */ /* 0x008ee80000100a00 */
[----:B----4-:R-:W4:Y:S04]  /*4b4c0*/  LDL.64 R132, [R1+0x4460] ;  /* 0x0044600001847983 */ /* 0x010f280000100a00 */
[----:B------:R-:W2:Y:S04]  /*4b4d0*/  LDL.64 R128, [R1+0x4410] ;  /* 0x0044100001807983 */ /* 0x000ea80000100a00 */
[----:B------:R-:W2:Y:S04]  /*4b4e0*/  LDL.64 R126, [R1+0x4280] ;  /* 0x00428000017e7983 */ /* 0x000ea80000100a00 */
[----:B------:R-:W2:Y:S04]  /*4b4f0*/  LDL.64 R124, [R1+0x4420] ;  /* 0x00442000017c7983 */ /* 0x000ea80000100a00 */
[----:B------:R-:W2:Y:S04]  /*4b500*/  LDL.64 R122, [R1+0x4418] ;  /* 0x00441800017a7983 */ /* 0x000ea80000100a00 */
[----:B-1----:R-:W2:Y:S04]  /*4b510*/  LDL.64 R120, [R1+0x3d30] ;  /* 0x003d300001787983 */ /* 0x002ea80000100a00 */
[----:B------:R-:W2:Y:S04]  /*4b520*/  LDL.64 R118, [R1+0x4408] ;  /* 0x0044080001767983 */ /* 0x000ea80000100a00 */
[----:B------:R-:W2:Y:S04]  /*4b530*/  LDL.64 R116, [R1+0x4400] ;  /* 0x0044000001747983 */ /* 0x000ea80000100a00 */
[----:B------:R-:W2:Y:S04]  /*4b540*/  LDL.64 R220, [R1+0x4440] ;  /* 0x0044400001dc7983 */ /* 0x000ea80000100a00 */
[----:B------:R-:W2:Y:S04]  /*4b550*/  LDL.64 R214, [R1+0x4438] ;  /* 0x0044380001d67983 */ /* 0x000ea80000100a00 */
[----:B------:R-:W2:Y:S04]  /*4b560*/  LDL.64 R212, [R1+0x4430] ;  /* 0x0044300001d47983 */ /* 0x000ea80000100a00 */
[----:B------:R-:W2:Y:S01]  /*4b570*/  LDL.64 R210, [R1+0x4428] ;  /* 0x0044280001d27983 */ /* 0x000ea20000100a00 */
[----:B0-----:R-:W-:-:S03]  /*4b580*/  DFMA R88, R130, R138, R88 ;  /* 0x0000008a8258722b */ /* 0x001fc60000000058 */
[----:B------:R-:W2:Y:S01]  /*4b590*/  LDL.64 R130, [R1+0x3d68] ;  /* 0x003d680001827983 */ /* 0x000ea20000100a00 */
[----:B---3--:R-:W-:-:S03]  /*4b5a0*/  DFMA R104, R136, R138, R104 ;  /* 0x0000008a8868722b */ /* 0x008fc60000000068 */
[----:B------:R-:W3:Y:S01]  /*4b5b0*/  LDL.64 R136, [R1+0x43d0] ;  /* 0x0043d00001887983 */ /* 0x000ee20000100a00 */
[----:B----4-:R-:W-:-:S03]  /*4b5c0*/  DFMA R90, R132, R138, R90 ;  /* 0x0000008a845a722b */ /* 0x010fc6000000005a */
[----:B------:R-:W4:Y:S01]  /*4b5d0*/  LDL.64 R132, [R1+0x43c8] ;  /* 0x0043c80001847983 */ /* 0x000f220000100a00 */
[----:B--2---:R-:W-:-:S03]  /*4b5e0*/  DFMA R78, R128, R138, R78 ;  /* 0x0000008a804e722b */ /* 0x004fc6000000004e */
[----:B------:R-:W2:Y:S01]  /*4b5f0*/  LDL.64 R128, [R1+0x43b8] ;  /* 0x0043b80001807983 */ /* 0x000ea20000100a00 */
[----:B------:R-:W-:-:S03]  /*4b600*/  DFMA R134, R126, R138, R134 ;  /* 0x0000008a7e86722b */ /* 0x000fc60000000086 */
[----:B------:R-:W3:Y:S01]  /*4b610*/  LDL.64 R126, [R1+0x3d20] ;  /* 0x003d2000017e7983 */ /* 0x000ee20000100a00 */
[----:B------:R-:W-:-:S03]  /*4b620*/  DFMA R10, R124, R138, R10 ;  /* 0x0000008a7c0a722b */ /* 0x000fc6000000000a */
[----:B------:R-:W2:Y:S01]  /*4b630*/  LDL.64 R124, [R1+0x43b0] ;  /* 0x0043b000017c7983 */ /* 0x000ea20000100a00 */
[----:B------:R-:W-:-:S03]  /*4b640*/  DFMA R80, R122, R138, R80 ;  /* 0x0000008a7a50722b */ /* 0x000fc60000000050 */
[----:B------:R-:W2:Y:S01]  /*4b650*/  LDL.64 R122, [R1+0x43a8] ;  /* 0x0043a800017a7983 */ /* 0x000ea20000100a00 */
[CC--:B------:R-:W-:Y:S02]  /*4b660*/  DFMA R86, R120.reuse, R138.reuse, R86 ;  /* 0x0000008a7856722b */ /* 0x0c0fe40000000056 */
[-C--:B------:R-:W-:Y:S02]  /*4b670*/  DFMA R82, R120, R138.reuse, R82 ;  /* 0x0000008a7852722b */ /* 0x080fe40000000052 */
[-C--:B------:R-:W-:Y:S01]  /*4b680*/  DFMA R12, R118, R138.reuse, R12 ;  /* 0x0000008a760c722b */ /* 0x080fe2000000000c */
[----:B------:R-:W2:Y:S01]  /*4b690*/  LDL.64 R120, [R1+0x43a0] ;  /* 0x0043a00001787983 */ /* 0x000ea20000100a00 */
[----:B------:R-:W-:-:S03]  /*4b6a0*/  DFMA R14, R116, R138, R14 ;  /* 0x0000008a740e722b */ /* 0x000fc6000000000e */
[----:B------:R-:W2:Y:S04]  /*4b6b0*/  LDL.64 R118, [R1+0x4398] ;  /* 0x0043980001767983 */ /* 0x000ea80000100a00 */
[----:B------:R-:W2:Y:S01]  /*4b6c0*/  LDL.64 R116, [R1+0x4390] ;  /* 0x0043900001747983 */ /* 0x000ea20000100a00 */
[CC--:B------:R-:W-:Y:S02]  /*4b6d0*/  DFMA R70, R130.reuse, R138.reuse, R70 ;  /* 0x0000008a8246722b */ /* 0x0c0fe40000000046 */
[-C--:B------:R-:W-:Y:S01]  /*4b6e0*/  DFMA R8, R130, R138.reuse, R8 ;  /* 0x0000008a8208722b */ /* 0x080fe20000000008 */
[----:B------:R-:W2:Y:S01]  /*4b6f0*/  LDL.64 R130, [R1+0x43c0] ;  /* 0x0043c00001827983 */ /* 0x000ea20000100a00 */
[-C--:B------:R-:W-:Y:S02]  /*4b700*/  DFMA R106, R224, R138.reuse, R106 ;  /* 0x0000008ae06a722b */ /* 0x080fe4000000006a */
[----:B------:R-:W-:-:S02]  /*4b710*/  DFMA R100, R222, R138, R100 ;  /* 0x0000008ade64722b */ /* 0x000fc40000000064 */
[-C--:B------:R-:W-:Y:S02]  /*4b720*/  DFMA R102, R220, R138.reuse, R102 ;  /* 0x0000008adc66722b */ /* 0x080fe40000000066 */
[-C--:B------:R-:W-:Y:S02]  /*4b730*/  DFMA R72, R214, R138.reuse, R72 ;  /* 0x0000008ad648722b */ /* 0x080fe40000000048 */
[-C--:B------:R-:W-:Y:S02]  /*4b740*/  DFMA R74, R212, R138.reuse, R74 ;  /* 0x0000008ad44a722b */ /* 0x080fe4000000004a */
[-C--:B------:R-:W-:Y:S01]  /*4b750*/  DFMA R68, R210, R138.reuse, R68 ;  /* 0x0000008ad244722b */ /* 0x080fe20000000044 */
[----:B------:R-:W-:Y:S04]  /*4b760*/  STL.64 [R145], R88 ;  /* 0x0000005891007387 */ /* 0x000fe80000100a00 */
        /* <DEDUP_REMOVED lines=10> */
[----:B------:R0:W-:Y:S04]  /*4b810*/  STL.64 [R145+0x88], R78 ;  /* 0x0000884e91007387 */ /* 0x0001e80000100a00 */
[----:B------:R-:W2:Y:S04]  /*4b820*/  LDL.64 R220, [R1+0x3d28] ;  /* 0x003d280001dc7983 */ /* 0x000ea80000100a00 */
[----:B------:R-:W2:Y:S04]  /*4b830*/  LDL.64 R214, [R1+0x3d40] ;  /* 0x003d400001d67983 */ /* 0x000ea80000100a00 */
[----:B------:R-:W2:Y:S04]  /*4b840*/  LDL.64 R224, [R1+0x43f8] ;  /* 0x0043f80001e07983 */ /* 0x000ea80000100a00 */
[----:B------:R-:W2:Y:S04]  /*4b850*/  LDL.64 R222, [R1+0x43f0] ;  /* 0x0043f00001de7983 */ /* 0x000ea80000100a00 */
[----:B------:R-:W2:Y:S04]  /*4b860*/  LDL.64 R212, [R1+0x43e8] ;  /* 0x0043e80001d47983 */ /* 0x000ea80000100a00 */
[----:B------:R-:W2:Y:S04]  /*4b870*/  LDL.64 R210, [R1+0x43e0] ;  /* 0x0043e00001d27983 */ /* 0x000ea80000100a00 */
[----:B0-----:R-:W2:Y:S01]  /*4b880*/  LDL.64 R144, [R1+0x43d8] ;  /* 0x0043d80001907983 */ /* 0x001ea20000100a00 */
[----:B---3--:R-:W-:-:S02]  /*4b890*/  DFMA R44, R126, R138, R44 ;  /* 0x0000008a7e2c722b */ /* 0x008fc4000000002c */
[-C--:B------:R-:W-:Y:S02]  /*4b8a0*/  DFMA R112, R136, R138.reuse, R112 ;  /* 0x0000008a8870722b */ /* 0x080fe40000000070 */
[-C--:B----4-:R-:W-:Y:S01]  /*4b8b0*/  DFMA R114, R132, R138.reuse, R114 ;  /* 0x0000008a8472722b */ /* 0x090fe20000000072 */
[----:B------:R-:W3:Y:S01]  /*4b8c0*/  LDL.64 R136, [R1+0x4358] ;  /* 0x0043580001887983 */ /* 0x000ee20000100a00 */
[-C--:B--2---:R-:W-:Y:S02]  /*4b8d0*/  DFMA R110, R128, R138.reuse, R110 ;  /* 0x0000008a806e722b */ /* 0x084fe4000000006e */
[-C--:B------:R-:W-:Y:S01]  /*4b8e0*/  DFMA R60, R126, R138.reuse, R60 ;  /* 0x0000008a7e3c722b */ /* 0x080fe2000000003c */
[----:B------:R-:W2:Y:S01]  /*4b8f0*/  LDL.64 R132, [R1+0x4350] ;  /* 0x0043500001847983 */ /* 0x000ea20000100a00 */
[-C--:B------:R-:W-:Y:S02]  /*4b900*/  DFMA R62, R124, R138.reuse, R62 ;  /* 0x0000008a7c3e722b */ /* 0x080fe4000000003e */
[-C--:B------:R-:W-:Y:S01]  /*4b910*/  DFMA R56, R122, R138.reuse, R56 ;  /* 0x0000008a7a38722b */ /* 0x080fe20000000038 */
[----:B------:R-:W4:Y:S01]  /*4b920*/  LDL.64 R128, [R1+0x4340] ;  /* 0x0043400001807983 */ /* 0x000f220000100a00 */
[----:B------:R-:W-:-:S02]  /*4b930*/  DFMA R58, R120, R138, R58 ;  /* 0x0000008a783a722b */ /* 0x000fc4000000003a */
[-C--:B------:R-:W-:Y:S01]  /*4b940*/  DFMA R52, R118, R138.reuse, R52 ;  /* 0x0000008a7634722b */ /* 0x080fe20000000034 */
[----:B------:R-:W4:Y:S01]  /*4b950*/  LDL.64 R126, [R1+0x4338] ;  /* 0x00433800017e7983 */ /* 0x000f220000100a00 */
[----:B------:R-:W-:-:S03]  /*4b960*/  DFMA R54, R116, R138, R54 ;  /* 0x0000008a7436722b */ /* 0x000fc60000000036 */
[----:B------:R-:W4:Y:S04]  /*4b970*/  LDL.64 R124, [R1+0x4330] ;  /* 0x00433000017c7983 */ /* 0x000f280000100a00 */
[----:B------:R-:W4:Y:S04]  /*4b980*/  LDL.64 R122, [R1+0x4328] ;  /* 0x00432800017a7983 */ /* 0x000f280000100a00 */
[----:B------:R-:W4:Y:S04]  /*4b990*/  LDL.64 R120, [R1+0x4320] ;  /* 0x0043200001787983 */ /* 0x000f280000100a00 */
[----:B------:R-:W4:Y:S04]  /*4b9a0*/  LDL.64 R118, [R1+0x4318] ;  /* 0x0043180001767983 */ /* 0x000f280000100a00 */
[----:B------:R-:W4:Y:S01]  /*4b9b0*/  LDL.64 R116, [R1+0x4310] ;  /* 0x0043100001747983 */ /* 0x000f220000100a00 */
[----:B------:R-:W-:-:S03]  /*4b9c0*/  DFMA R108, R130, R138, R108 ;  /* 0x0000008a826c722b */ /* 0x000fc6000000006c */
[----:B------:R-:W4:Y:S01]  /*4b9d0*/  LDL.64 R130, [R1+0x4348] ;  /* 0x0043480001827983 */ /* 0x000f220000100a00 */
[CC--:B------:R-:W-:Y:S02]  /*4b9e0*/  DFMA R76, R220.reuse, R138.reuse, R76 ;  /* 0x0000008adc4c722b */ /* 0x0c0fe4000000004c */
[-C--:B------:R-:W-:Y:S02]  /*4b9f0*/  DFMA R4, R220, R138.reuse, R4 ;  /* 0x0000008adc04722b */ /* 0x080fe40000000004 */
[CC--:B------:R-:W-:Y:S01]  /*4ba00*/  DFMA R84, R214.reuse, R138.reuse, R84 ;  /* 0x0000008ad654722b */ /* 0x0c0fe20000000054 */
[----:B------:R-:W4:Y:S01]  /*4ba10*/  LDL.64 R220, [R1+0x4378] ;  /* 0x0043780001dc7983 */ /* 0x000f220000100a00 */
[-C--:B------:R-:W-:Y:S02]  /*4ba20*/  DFMA R6, R214, R138.reuse, R6 ;  /* 0x0000008ad606722b */ /* 0x080fe40000000006 */
[-C--:B------:R-:W-:Y:S01]  /*4ba30*/  DFMA R96, R224, R138.reuse, R96 ;  /* 0x0000008ae060722b */ /* 0x080fe20000000060 */
[----:B------:R-:W4:Y:S01]  /*4ba40*/  LDL.64 R214, [R1+0x4370] ;  /* 0x0043700001d67983 */ /* 0x000f220000100a00 */
[----:B------:R-:W-:-:S03]  /*4ba50*/  DFMA R98, R222, R138, R98 ;  /* 0x0000008ade62722b */ /* 0x000fc60000000062 */
[----:B------:R-:W4:Y:S01]  /*4ba60*/  LDL.64 R224, [R1+0x4388] ;  /* 0x0043880001e07983 */ /* 0x000f220000100a00 */
[----:B------:R-:W-:-:S03]  /*4ba70*/  DFMA R46, R212, R138, R46 ;  /* 0x0000008ad42e722b */ /* 0x000fc6000000002e */
[----:B------:R-:W4:Y:S01]  /*4ba80*/  LDL.64 R222, [R1+0x4380] ;  /* 0x0043800001de7983 */ /* 0x000f220000100a00 */
[----:B------:R-:W-:-:S03]  /*4ba90*/  DFMA R16, R210, R138, R16 ;  /* 0x0000008ad210722b */ /* 0x000fc60000000010 */
[----:B------:R-:W4:Y:S01]  /*4baa0*/  LDL.64 R212, [R1+0x4368] ;  /* 0x0043680001d47983 */ /* 0x000f220000100a00 */
[----:B------:R-:W-:-:S03]  /*4bab0*/  DFMA R18, R144, R138, R18 ;  /* 0x0000008a9012722b */ /* 0x000fc60000000012 */
[----:B------:R-:W4:Y:S04]  /*4bac0*/  LDL.64 R210, [R1+0x4278] ;  /* 0x0042780001d27983 */ /* 0x000f280000100a00 */
[----:B------:R-:W4:Y:S01]  /*4bad0*/  LDL.64 R144, [R1+0x4360] ;  /* 0x0043600001907983 */ /* 0x000f220000100a00 */
[----:B---3--:R-:W-:-:S03]  /*4bae0*/  DFMA R22, R136, R138, R22 ;  /* 0x0000008a8816722b */ /* 0x008fc60000000016 */
[----:B------:R-:W3:Y:S01]  /*4baf0*/  LDL.64 R136, [R1+0x4308] ;  /* 0x0043080001887983 */ /* 0x000ee20000100a00 */
[----:B--2---:R-:W-:-:S03]  /*4bb00*/  DFMA R24, R132, R138, R24 ;  /* 0x0000008a8418722b */ /* 0x004fc60000000018 */
[----:B------:R-:W2:Y:S01]  /*4bb10*/  LDL.64 R132, [R1+0x4300] ;  /* 0x0043000001847983 */ /* 0x000ea20000100a00 */
[----:B----4-:R-:W-:-:S03]  /*4bb20*/  DFMA R28, R128, R138, R28 ;  /* 0x0000008a801c722b */ /* 0x010fc6000000001c */
        /* <DEDUP_REMOVED lines=29> */
[----:B---3--:R-:W-:-:S03]  /*4bd00*/  DFMA R42, R136, R138, R42 ;  /* 0x0000008a882a722b */ /* 0x008fc6000000002a */
[----:B------:R1:W5:Y:S01]  /*4bd10*/  LDL.LU.64 R136, [R1+0x4528] ;  /* 0x0045280001887983 */ /* 0x0003620000300a00 */
[----:B--2---:R-:W-:-:S03]  /*4bd20*/  DFMA R164, R132, R138, R164 ;  /* 0x0000008a84a4722b */ /* 0x004fc600000000a4 */
[----:B------:R1:W5:Y:S01]  /*4bd30*/  LDL.LU.64 R132, [R1+0x4520] ;  /* 0x0045200001847983 */ /* 0x0003620000300a00 */
[----:B----4-:R-:W-:-:S03]  /*4bd40*/  DFMA R168, R128, R138, R168 ;  /* 0x0000008a80a8722b */ /* 0x010fc600000000a8 */
[----:B------:R1:W5:Y:S01]  /*4bd50*/  LDL.LU.64 R128, [R1+0x4510] ;  /* 0x0045100001807983 */ /* 0x0003620000300a00 */
[----:B------:R-:W-:-:S03]  /*4bd60*/  DFMA R170, R126, R138, R170 ;  /* 0x0000008a7eaa722b */ /* 0x000fc600000000aa */
        /* <DEDUP_REMOVED lines=13> */
[-C--:B------:R-:W-:Y:S02]  /*4be40*/  DFMA R186, R220, R138.reuse, R186 ;  /* 0x0000008adcba722b */ /* 0x080fe400000000ba */
[-C--:B------:R-:W-:Y:S02]  /*4be50*/  DFMA R188, R214, R138.reuse, R188 ;  /* 0x0000008ad6bc722b */ /* 0x080fe400000000bc */
[-C--:B------:R-:W-:Y:S02]  /*4be60*/  DFMA R182, R224, R138.reuse, R182 ;  /* 0x0000008ae0b6722b */ /* 0x080fe400000000b6 */
[-C--:B------:R-:W-:Y:S02]  /*4be70*/  DFMA R184, R222, R138.reuse, R184 ;  /* 0x0000008adeb8722b */ /* 0x080fe400000000b8 */
[-C--:B------:R-:W-:Y:S02]  /*4be80*/  DFMA R190, R212, R138.reuse, R190 ;  /* 0x0000008ad4be722b */ /* 0x080fe400000000be */
[----:B------:R-:W-:-:S02]  /*4be90*/  DFMA R192, R210, R138, R192 ;  /* 0x0000008ad2c0722b */ /* 0x000fc400000000c0 */
[----:B-1----:R-:W-:-:S11]  /*4bea0*/  DFMA R194, R144, R138, R194 ;  /* 0x0000008a90c2722b */ /* 0x002fd600000000c2 */
.L_x_752:
[----:B------:R-:W2:Y:S04]  /*4beb0*/  LDL.64 R212, [R1+0x3b50] ;  /* 0x003b500001d47983 */ /* 0x000ea80000100a00 */
[----:B0--3--:R-:W3:Y:S04]  /*4bec0*/  LDL.64 R144, [R1+0x3da0] ;  /* 0x003da00001907983 */ /* 0x009ee80000100a00 */
[----:B------:R-:W3:Y:S04]  /*4bed0*/  LDL.64 R224, [R1+0x3ea8] ;  /* 0x003ea80001e07983 */ /* 0x000ee80000100a00 */
[----:B------:R-:W3:Y:S04]  /*4bee0*/  LDL.64 R138, [R1+0x3ce8] ;  /* 0x003ce800018a7983 */ /* 0x000ee80000100a00 */
[----:B------:R0:W-:Y:S04]  /*4bef0*/  STL.64 [R1+0x44e8], R4 ;  /* 0x0044e80401007387 */ /* 0x0001e80000100a00 */
[----:B------:R1:W-:Y:S04]  /*4bf00*/  STL.64 [R1+0x44e0], R2 ;  /* 0x0044e00201007387 */ /* 0x0003e80000100a00 */
[----:B------:R-:W3:Y:S04]  /*4bf10*/  LDL.64 R214, [R1+0x3de8] ;  /* 0x003de80001d67983 */ /* 0x000ee80000100a00 */
[----:B0-----:R-:W3:Y:S04]  /*4bf20*/  LDL.64 R4, [R1+0x3df0] ;  /* 0x003df00001047983 */ /* 0x001ee80000100a00 */
[----:B-1----:R-:W3:Y:S04]  /*4bf30*/  LDL.64 R2, [R1+0x3e10] ;  /* 0x003e100001027983 */ /* 0x002ee80000100a00 */
[----:B------:R-:W3:Y:S01]  /*4bf40*/  LDL.64 R210, [R1+0x3cf8] ;  /* 0x003cf80001d27983 */ /* 0x000ee20000100a00 */
[----:B--2---:R-:W-:-:S03]  /*4bf50*/  DFMA R212, R38, R212, R180 ;  /* 0x000000d426d4722b */ /* 0x004fc600000000b4 */
[----:B----4-:R-:W2:Y:S01]  /*4bf60*/  LDL.64 R180, [R1+0x3ea0] ;  /* 0x003ea00001b47983 */ /* 0x010ea20000100a00 */
[----:B---3--:R-:W-:-:S03]  /*4bf70*/  DFMA R144, R60, R144, R182 ;  /* 0x000000903c90722b */ /* 0x008fc600000000b6 */
[----:B------:R-:W3:Y:S01]  /*4bf80*/  LDL.64 R182, [R1+0x3a68] ;  /* 0x003a680001b67983 */ /* 0x000ee20000100a00 */
[----:B------:R-:W-:-:S03]  /*4bf90*/  DFMA R26, R114, R224, R26 ;  /* 0x000000e0721a722b */ /* 0x000fc6000000001a */
[----:B------:R0:W-:Y:S01]  /*4bfa0*/  STL.64 [R1+0x44f0], R6 ;  /* 0x0044f00601007387 */ /* 0x0001e20000100a00 */
[----:B------:R-:W-:-:S03]  /*4bfb0*/  DFMA R222, R40, R138, R164 ;  /* 0x0000008a28de722b */ /* 0x000fc600000000a4 */
[----:B------:R1:W-:Y:S04]  /*4bfc0*/  STL.64 [R1+0x44f8], R10 ;  /* 0x0044f80a01007387 */ /* 0x0003e80000100a00 */
[----:B------:R-:W4:Y:S04]  /*4bfd0*/  LDL.64 R164, [R1+0x3b38] ;  /* 0x003b380001a47983 */ /* 0x000f280000100a00 */
[----:B0-----:R-:W4:Y:S01]  /*4bfe0*/  LDL.64 R6, [R1+0x3d88] ;  /* 0x003d880001067983 */ /* 0x001f220000100a00 */
[----:B------:R-:W-:-:S03]  /*4bff0*/  DFMA R214, R22, R214, R166 ;  /* 0x000000d616d6722b */ /* 0x000fc600000000a6 */
[----:B-1----:R-:W4:Y:S04]  /*4c000*/  LDL.64 R10, [R1+0x3d80] ;  /* 0x003d8000010a7983 */ /* 0x002f280000100a00 */
[----:B------:R-:W4:Y:S04]  /*4c010*/  LDL.64 R166, [R1+0x3ab8] ;  /* 0x003ab80001a67983 */ /* 0x000f280000100a00 */
[----:B------:R-:W4:Y:S01]  /*4c020*/  LDL.64 R224, [R1+0x39c0] ;  /* 0x0039c00001e07983 */ /* 0x000f220000100a00 */
[----:B------:R-:W-:-:S03]  /*4c030*/  DFMA R210, R112, R210, R184 ;  /* 0x000000d270d2722b */ /* 0x000fc600000000b8 */
[----:B------:R0:W-:Y:S04]  /*4c040*/  STL.64 [R1+0x4500], R12 ;  /* 0x0045000c01007387 */ /* 0x0001e80000100a00 */
[----:B------:R-:W4:Y:S04]  /*4c050*/  LDL.64 R138, [R1+0x3c58] ;  /* 0x003c5800018a7983 */ /* 0x000f280000100a00 */
[----:B0-----:R-:W4:Y:S01]  /*4c060*/  LDL.64 R12, [R1+0x3e98] ;  /* 0x003e9800010c7983 */ /* 0x001f220000100a00 */
[----:B--2---:R-:W-:Y:S02]  /*4c070*/  DFMA R180, R60, R180, R26 ;  /* 0x000000b43cb4722b */ /* 0x004fe4000000001a */
[----:B---3--:R-:W-:-:S02]  /*4c080*/  DFMA R26, R48, R182, R192 ;  /* 0x000000b6301a722b */ /* 0x008fc400000000c0 */
[----:B------:R-:W-:Y:S01]  /*4c090*/  DFMA R182, R28, R4, R42 ;  /* 0x000000041cb6722b */ /* 0x000fe2000000002a */
[----:B------:R-:W2:Y:S01]  /*4c0a0*/  LDL.64 R192, [R1+0x3c10] ;  /* 0x003c100001c07983 */ /* 0x000ea20000100a00 */
[----:B------:R-:W-:-:S03]  /*4c0b0*/  DFMA R42, R48, R2, R168 ;  /* 0x00000002302a722b */ /* 0x000fc600000000a8 */
[----:B------:R-:W3:Y:S04]  /*4c0c0*/  LDL.64 R168, [R1+0x3b40] ;  /* 0x003b400001a87983 */ /* 0x000ee80000100a00 */
[----:B------:R-:W2:Y:S01]  /*4c0d0*/  LDL.64 R2, [R1+0x3d78] ;  /* 0x003d780001027983 */ /* 0x000ea20000100a00 */
[----:B----4-:R-:W-:-:S03]  /*4c0e0*/  DFMA R164, R60, R164, R188 ;  /* 0x000000a43ca4722b */ /* 0x010fc600000000bc */
[----:B------:R-:W4:Y:S01]  /*4c0f0*/  LDL.64 R4, [R1+0x3c78] ;  /* 0x003c780001047983 */ /* 0x000f220000100a00 */
[----:B------:R-:W-:-:S03]  /*4c100*/  DFMA R184, R62, R6, R144 ;  /* 0x000000063eb8722b */ /* 0x000fc60000000090 */
[----:B------:R-:W2:Y:S05]  /*4c110*/  LDL.64 R6, [R1+0x3c88] ;  /* 0x003c880001067983 */ /* 0x000eaa0000100a00 */
[----:B------:R-:W-:Y:S02]  /*4c120*/  DFMA R188, R56, R10, R184 ;  /* 0x0000000a38bc722b */ /* 0x000fe400000000b8 */
[----:B------:R-:W-:Y:S01]  /*4c130*/  DFMA R166, R108, R166, R190 ;  /* 0x000000a66ca6722b */ /* 0x000fe200000000be */
[----:B------:R-:W4:Y:S04]  /*4c140*/  LDL.64 R10, [R1+0x3cf0] ;  /* 0x003cf000010a7983 */ /* 0x000f280000100a00 */
[----:B------:R-:W4:Y:S01]  /*4c150*/  LDL.64 R190, [R1+0x38f8] ;  /* 0x0038f80001be7983 */ /* 0x000f220000100a00 */
[----:B---3--:R-:W-:-:S03]  /*4c160*/  DFMA R184, R222, R168, R170 ;  /* 0x000000a8deb8722b */ /* 0x008fc600000000aa */
[----:B------:R-:W3:Y:S01]  /*4c170*/  LDL.64 R170, [R1+0x3d08] ;  /* 0x003d080001aa7983 */ /* 0x000ee20000100a00 */
[----:B------:R-:W-:-:S03]  /*4c180*/  DFMA R144, R110, R224, R194 ;  /* 0x000000e06e90722b */ /* 0x000fc600000000c2 */
[----:B------:R-:W3:Y:S01]  /*4c190*/  LDL.64 R224, [R1+0x3de0] ;  /* 0x003de00001e07983 */ /* 0x000ee20000100a00 */
[----:B------:R-:W-:Y:S02]  /*4c1a0*/  DFMA R138, R66, R138, R186 ;  /* 0x0000008a428a722b */ /* 0x000fe400000000ba */
[----:B--2---:R-:W-:Y:S01]  /*4c1b0*/  DFMA R168, R182, R6, R174 ;  /* 0x00000006b6a8722b */ /* 0x004fe200000000ae */
[----:B------:R-:W2:Y:S04]  /*4c1c0*/  LDL.64 R194, [R1+0x3e08] ;  /* 0x003e080001c27983 */ /* 0x000ea80000100a00 */
[----:B------:R-:W2:Y:S01]  /*4c1d0*/  LDL.64 R174, [R1+0x3e90] ;  /* 0x003e900001ae7983 */ /* 0x000ea20000100a00 */
[----:B----4-:R-:W-:-:S03]  /*4c1e0*/  DFMA R134, R28, R190, R134 ;  /* 0x000000be1c86722b */ /* 0x010fc60000000086 */
[----:B------:R-:W4:Y:S04]  /*4c1f0*/  LDL.64 R6, [R1+0x3d70] ;  /* 0x003d700001067983 */ /* 0x000f280000100a00 */
[----:B------:R-:W4:Y:S01]  /*4c200*/  LDL.64 R190, [R1+0x3a40] ;  /* 0x003a400001be7983 */ /* 0x000f220000100a00 */
[----:B---3--:R-:W-:Y:S02]  /*4c210*/  DFMA R170, R32, R170, R176 ;  /* 0x000000aa20aa722b */ /* 0x008fe400000000b0 */
[----:B------:R-:W-:Y:S01]  /*4c220*/  DFMA R176, R58, R2, R188 ;  /* 0x000000023ab0722b */ /* 0x000fe200000000bc */
[----:B------:R-:W3:Y:S01]  /*4c230*/  LDL.64 R2, [R1+0x3c38] ;  /* 0x003c380001027983 */ /* 0x000ee20000100a00 */
[----:B------:R-:W-:Y:S02]  /*4c240*/  DFMA R186, R62, R12, R180 ;  /* 0x0000000c3eba722b */ /* 0x000fe400000000b4 */
[----:B------:R-:W-:Y:S01]  /*4c250*/  DFMA R180, R38, R192, R172 ;  /* 0x000000c026b4722b */ /* 0x000fe200000000ac */
[----:B------:R-:W3:Y:S04]  /*4c260*/  LDL.64 R12, [R1+0x3d58] ;  /* 0x003d5800010c7983 */ /* 0x000ee80000100a00 */
[----:B------:R-:W3:Y:S01]  /*4c270*/  LDL.64 R192, [R1+0x3e88] ;  /* 0x003e880001c07983 */ /* 0x000ee20000100a00 */
[----:B------:R-:W-:-:S02]  /*4c280*/  DFMA R172, R182, R4, R178 ;  /* 0x00000004b6ac722b */ /* 0x000fc400000000b2 */
[----:B--2---:R-:W-:Y:S01]  /*4c290*/  DFMA R174, R56, R174, R186 ;  /* 0x000000ae38ae722b */ /* 0x004fe200000000ba */
[----:B------:R-:W2:Y:S01]  /*4c2a0*/  LDL.64 R4, [R1+0x3b30] ;  /* 0x003b300001047983 */ /* 0x000ea20000100a00 */
[----:B------:R-:W-:-:S03]  /*4c2b0*/  DFMA R178, R24, R224, R214 ;  /* 0x000000e018b2722b */ /* 0x000fc600000000d6 */
[----:B------:R-:W2:Y:S01]  /*4c2c0*/  LDL.64 R224, [R1+0x3d60] ;  /* 0x003d600001e07983 */ /* 0x000ea20000100a00 */
[----:B------:R-:W-:-:S03]  /*4c2d0*/  DFMA R188, R94, R10, R210 ;  /* 0x0000000a5ebc722b */ /* 0x000fc600000000d2 */
[----:B------:R-:W2:Y:S01]  /*4c2e0*/  LDL.64 R10, [R1+0x3b20] ;  /* 0x003b2000010a7983 */ /* 0x000ea20000100a00 */
[----:B----4-:R-:W-:-:S03]  /*4c2f0*/  DFMA R176, R52, R6, R176 ;  /* 0x0000000634b0722b */ /* 0x010fc600000000b0 */
[----:B------:R-:W4:Y:S04]  /*4c300*/  LDL.64 R6, [R1+0x3750] ;  /* 0x0037500001067983 */ /* 0x000f280000100a00 */
[----:B------:R-:W4:Y:S01]  /*4c310*/  LDL.64 R214, [R1+0x3900] ;  /* 0x0039000001d67983 */ /* 0x000f220000100a00 */
[----:B------:R-:W-:-:S03]  /*4c320*/  DFMA R42, R50, R194, R42 ;  /* 0x000000c2322a722b */ /* 0x000fc6000000002a */
[----:B------:R-:W4:Y:S04]  /*4c330*/  LDL.64 R210, [R1+0x3dd8] ;  /* 0x003dd80001d27983 */ /* 0x000f280000100a00 */
[----:B------:R-:W4:Y:S01]  /*4c340*/  LDL.64 R194, [R1+0x3b08] ;  /* 0x003b080001c27983 */ /* 0x000f220000100a00 */
[----:B---3--:R-:W-:Y:S02]  /*4c350*/  DFMA R186, R48, R2, R138 ;  /* 0x0000000230ba722b */ /* 0x008fe4000000008a */
[----:B------:R-:W-:Y:S01]  /*4c360*/  DFMA R138, R28, R190, R166 ;  /* 0x000000be1c8a722b */ /* 0x000fe200000000a6 */
[----:B------:R-:W3:Y:S04]  /*4c370*/  LDL.64 R2, [R1+0x3d50] ;  /* 0x003d500001027983 */ /* 0x000ee80000100a00 */
[----:B------:R-:W4:Y:S01]  /*4c380*/  LDL.64 R166, [R1+0x3e80] ;  /* 0x003e800001a67983 */ /* 0x000f220000100a00 */
[----:B------:R-:W-:-:S03]  /*4c390*/  DFMA R174, R58, R192, R174 ;  /* 0x000000c03aae722b */ /* 0x000fc600000000ae */
[----:B------:R-:W3:Y:S01]  /*4c3a0*/  LDL.64 R190, [R1+0x3b58] ;  /* 0x003b580001be7983 */ /* 0x000ee20000100a00 */
[----:B--2---:R-:W-:-:S03]  /*4c3b0*/  DFMA R164, R62, R4, R164 ;  /* 0x000000043ea4722b */ /* 0x004fc600000000a4 */
[----:B------:R-:W2:Y:S04]  /*4c3c0*/  LDL.64 R4, [R1+0x3e48] ;  /* 0x003e480001047983 */ /* 0x000ea80000100a00 */
[----:B------:R-:W3:Y:S01]  /*4c3d0*/  LDL.64 R192, [R1+0x3dc8] ;  /* 0x003dc80001c07983 */ /* 0x000ee20000100a00 */
[----:B------:R-:W-:-:S03]  /*4c3e0*/  DFMA R164, R56, R10, R164 ;  /* 0x0000000a38a4722b */ /* 0x000fc600000000a4 */
[----:B------:R-:W3:Y:S01]  /*4c3f0*/  LDL.64 R10, [R1+0x3e40] ;  /* 0x003e4000010a7983 */ /* 0x000ee20000100a00 */
[----:B----4-:R-:W-:Y:S02]  /*4c400*/  DFMA R166, R52, R166, R174 ;  /* 0x000000a634a6722b */ /* 0x010fe400000000ae */
[C---:B------:R-:W-:Y:S01]  /*4c410*/  DFMA R174, R54.reuse, R224, R176 ;  /* 0x000000e036ae722b */ /* 0x040fe200000000b0 */
[----:B------:R-:W4:Y:S05]  /*4c420*/  LDL.64 R176, [R1+0x3c20] ;  /* 0x003c200001b07983 */ /* 0x000f2a0000100a00 */
[----:B--2---:R-:W-:Y:S01]  /*4c430*/  DFMA R166, R54, R4, R166 ;  /* 0x0000000436a6722b */ /* 0x004fe200000000a6 */
[----:B------:R-:W2:Y:S01]  /*4c440*/  LDL.64 R224, [R1+0x3e38] ;  /* 0x003e380001e07983 */ /* 0x000ea20000100a00 */
[----:B---3--:R-:W-:-:S03]  /*4c450*/  DFMA R174, R66, R2, R174 ;  /* 0x0000000242ae722b */ /* 0x008fc600000000ae */
[----:B------:R-:W3:Y:S01]  /*4c460*/  LDL.64 R2, [R1+0x3c50] ;  /* 0x003c500001027983 */ /* 0x000ee20000100a00 */
[----:B------:R-:W-:-:S03]  /*4c470*/  DFMA R134, R182, R6, R134 ;  /* 0x00000006b686722b */ /* 0x000fc60000000086 */
[----:B------:R-:W2:Y:S04]  /*4c480*/  LDL.64 R6, [R1+0x3d48] ;  /* 0x003d480001067983 */ /* 0x000ea80000100a00 */
[----:B------:R-:W2:Y:S01]  /*4c490*/  LDL.64 R4, [R1+0x3af8] ;  /* 0x003af80001047983 */ /* 0x000ea20000100a00 */
[----:B----4-:R-:W-:Y:S02]  /*4c4a0*/  DFMA R176, R50, R176, R186 ;  /* 0x000000b032b0722b */ /* 0x010fe400000000ba */
[----:B------:R-:W-:Y:S02]  /*4c4b0*/  DFMA R186, R66, R10, R166 ;  /* 0x0000000a42ba722b */ /* 0x000fe400000000a6 */
[----:B------:R-:W-:Y:S01]  /*4c4c0*/  DFMA R170, R34, R12, R170 ;  /* 0x0000000c22aa722b */ /* 0x000fe200000000aa */
[----:B------:R-:W4:Y:S01]  /*4c4d0*/  LDL.64 R10, [R1+0x3e30] ;  /* 0x003e3000010a7983 */ /* 0x000f220000100a00 */
[----:B---3--:R-:W-:-:S03]  /*4c4e0*/  DFMA R166, R168, R2, R172 ;  /* 0x00000002a8a6722b */ /* 0x008fc600000000ac */
[----:B------:R-:W3:Y:S04]  /*4c4f0*/  LDL.64 R12, [R1+0x3a60] ;  /* 0x003a6000010c7983 */ /* 0x000ee80000100a00 */
[----:B------:R-:W4:Y:S01]  /*4c500*/  LDL.64 R172, [R1+0x3c28] ;  /* 0x003c280001ac7983 */ /* 0x000f220000100a00 */
[----:B------:R-:W-:Y:S02]  /*4c510*/  DFMA R170, R38, R190, R170 ;  /* 0x000000be26aa722b */ /* 0x000fe400000000aa */
[----:B------:R-:W-:Y:S01]  /*4c520*/  DFMA R144, R64, R214, R144 ;  /* 0x000000d64090722b */ /* 0x000fe20000000090 */
[----:B------:R-:W3:Y:S04]  /*4c530*/  LDL.64 R190, [R1+0x3b18] ;  /* 0x003b180001be7983 */ /* 0x000ee80000100a00 */
[----:B------:R-:W3:Y:S01]  /*4c540*/  LDL.64 R214, [R1+0x3d38] ;  /* 0x003d380001d67983 */ /* 0x000ee20000100a00 */
[----:B------:R-:W-:-:S02]  /*4c550*/  DFMA R178, R30, R210, R178 ;  /* 0x000000d21eb2722b */ /* 0x000fc400000000b2 */
[----:B------:R-:W-:Y:S01]  /*4c560*/  DFMA R164, R58, R194, R164 ;  /* 0x000000c23aa4722b */ /* 0x000fe200000000a4 */
[----:B------:R-:W3:Y:S01]  /*4c570*/  LDL.64 R210, [R1+0x3ae8] ;  /* 0x003ae80001d27983 */ /* 0x000ee20000100a00 */
[----:B--2---:R-:W-:-:S03]  /*4c580*/  DFMA R174, R92, R6, R174 ;  /* 0x000000065cae722b */ /* 0x004fc600000000ae */
[----:B------:R-:W2:Y:S01]  /*4c590*/  LDL.64 R6, [R1+0x3c48] ;  /* 0x003c480001067983 */ /* 0x000ea20000100a00 */
[----:B------:R-:W-:Y:S02]  /*4c5a0*/  DFMA R42, R22, R192, R42 ;  /* 0x000000c0162a722b */ /* 0x000fe4000000002a */
[----:B------:R-:W-:Y:S01]  /*4c5b0*/  DFMA R164, R52, R4, R164 ;  /* 0x0000000434a4722b */ /* 0x000fe200000000a4 */
[----:B------:R-:W2:Y:S04]  /*4c5c0*/  LDL.64 R192, [R1+0x3968] ;  /* 0x0039680001c07983 */ /* 0x000ea80000100a00 */
[----:B------:R-:W2:Y:S04]  /*4c5d0*/  LDL.64 R4, [R1+0x3aa8] ;  /* 0x003aa80001047983 */ /* 0x000ea80000100a00 */
[----:B------:R-:W2:Y:S04]  /*4c5e0*/  LDL.64 R2, [R1+0x3a10] ;  /* 0x003a100001027983 */ /* 0x000ea80000100a00 */
[----:B------:R-:W2:Y:S01]  /*4c5f0*/  LDL.64 R194, [R1+0x3a00] ;  /* 0x003a000001c27983 */ /* 0x000ea20000100a00 */
[----:B----4-:R-:W-:-:S03]  /*4c600*/  DFMA R172, R168, R172, R212 ;  /* 0x000000aca8ac722b */ /* 0x010fc600000000d4 */
[----:B------:R-:W4:Y:S01]  /*4c610*/  LDL.64 R212, [R1+0x3b28] ;  /* 0x003b280001d47983 */ /* 0x000f220000100a00 */
[----:B---3--:R-:W-:Y:S02]  /*4c620*/  DFMA R174, R94, R214, R174 ;  /* 0x000000d65eae722b */ /* 0x008fe400000000ae */
[----:B------:R-:W-:Y:S01]  /*4c630*/  DFMA R186, R92, R224, R186 ;  /* 0x000000e05cba722b */ /* 0x000fe200000000ba */
[----:B------:R-:W3:Y:S01]  /*4c640*/  LDL.64 R214, [R1+0x3c30] ;  /* 0x003c300001d67983 */ /* 0x000ee20000100a00 */
[----:B------:R-:W-:-:S03]  /*4c650*/  DFMA R164, R54, R210, R164 ;  /* 0x000000d236a4722b */ /* 0x000fc600000000a4 */
[----:B------:R-:W3:Y:S01]  /*4c660*/  LDL.64 R210, [R1+0x3ac0] ;  /* 0x003ac00001d27983 */ /* 0x000ee20000100a00 */
[----:B--2---:R-:W-:-:S03]  /*4c670*/  DFMA R174, R20, R6, R174 ;  /* 0x0000000614ae722b */ /* 0x004fc600000000ae */
[----:B------:R-:W2:Y:S01]  /*4c680*/  LDL.64 R6, [R1+0x3aa0] ;  /* 0x003aa00001067983 */ /* 0x000ea20000100a00 */
[----:B------:R-:W-:-:S03]  /*4c690*/  DFMA R138, R182, R192, R138 ;  /* 0x000000c0b68a722b */ /* 0x000fc6000000008a */
[----:B------:R-:W3:Y:S01]  /*4c6a0*/  LDL.64 R192, [R1+0x3b00] ;  /* 0x003b000001c07983 */ /* 0x000ee20000100a00 */
[----:B------:R-:W-:-:S03]  /*4c6b0*/  DFMA R164, R22, R4, R164 ;  /* 0x0000000416a4722b */ /* 0x000fc600000000a4 */
[----:B------:R-:W3:Y:S04]  /*4c6c0*/  LDL.64 R4, [R1+0x3a90] ;  /* 0x003a900001047983 */ /* 0x000ee80000100a00 */
[----:B------:R-:W3:Y:S01]  /*4c6d0*/  LDL.64 R224, [R1+0x3af0] ;  /* 0x003af00001e07983 */ /* 0x000ee20000100a00 */
[----:B----4-:R-:W-:-:S03]  /*4c6e0*/  DFMA R176, R22, R212, R176 ;  /* 0x000000d416b0722b */ /* 0x010fc600000000b0 */
[----:B------:R-:W4:Y:S05]  /*4c6f0*/  LDL.64 R212, [R1+0x3708] ;  /* 0x0037080001d47983 */ /* 0x000f2a0000100a00 */
[----:B------:R-:W-:Y:S01]  /*4c700*/  DFMA R176, R24, R190, R176 ;  /* 0x000000be18b0722b */ /* 0x000fe200000000b0 */
[----:B------:R-:W4:Y:S01]  /*4c710*/  LDL.64 R190, [R1+0x3dd0] ;  /* 0x003dd00001be7983 */ /* 0x000f220000100a00 */
[----:B------:R-:W-:Y:S02]  /*4c720*/  DFMA R10, R94, R10, R186 ;  /* 0x0000000a5e0a722b */ /* 0x000fe400000000ba */
[----:B------:R-:W-:Y:S01]  /*4c730*/  DFMA R144, R92, R2, R144 ;  /* 0x000000025c90722b */ /* 0x000fe20000000090 */
[----:B------:R-:W4:Y:S01]  /*4c740*/  LDL.64 R186, [R1+0x3c18] ;  /* 0x003c180001ba7983 */ /* 0x000f220000100a00 */
[----:B------:R-:W-:-:S02]  /*4c750*/  DFMA R26, R50, R12, R26 ;  /* 0x0000000c321a722b */ /* 0x000fc4000000001a */
[----:B--2---:R-:W-:Y:S01]  /*4c760*/  DFMA R164, R24, R6, R164 ;  /* 0x0000000618a4722b */ /* 0x004fe200000000a4 */
[----:B------:R-:W2:Y:S01]  /*4c770*/  LDL.64 R2, [R1+0x3db0] ;  /* 0x003db00001027983 */ /* 0x000ea20000100a00 */
[----:B---3--:R-:W-:-:S03]  /*4c780*/  DFMA R174, R10, R210, R174 ;  /* 0x000000d20aae722b */ /* 0x008fc600000000ae */
[----:B------:R-:W3:Y:S01]  /*4c790*/  LDL.64 R210, [R1+0x3a88] ;  /* 0x003a880001d27983 */ /* 0x000ee20000100a00 */
[----:B------:R-:W-:Y:S02]  /*4c7a0*/  DFMA R26, R30, R194, R26 ;  /* 0x000000c21e1a722b */ /* 0x000fe4000000001a */
[C---:B------:R-:W-:Y:S01]  /*4c7b0*/  DFMA R164, R28.reuse, R4, R164 ;  /* 0x000000041ca4722b */ /* 0x040fe200000000a4 */
[----:B------:R-:W2:Y:S01]  /*4c7c0*/  LDL.64 R6, [R1+0x3da8] ;  /* 0x003da80001067983 */ /* 0x000ea20000100a00 */
[----:B------:R-:W-:-:S03]  /*4c7d0*/  DFMA R176, R28, R192, R176 ;  /* 0x000000c01cb0722b */ /* 0x000fc600000000b0 */
[----:B------:R-:W2:Y:S04]  /*4c7e0*/  LDL.64 R4, [R1+0x3ab0] ;  /* 0x003ab00001047983 */ /* 0x000ea80000100a00 */
[----:B------:R-:W3:Y:S04]  /*4c7f0*/  LDL.64 R194, [R1+0x3c80] ;  /* 0x003c800001c27983 */ /* 0x000ee80000100a00 */
[----:B------:R-:W2:Y:S01]  /*4c800*/  LDL.64 R192, [R1+0x3c68] ;  /* 0x003c680001c07983 */ /* 0x000ea20000100a00 */
[----:B----4-:R-:W-:Y:S02]  /*4c810*/  DFMA R134, R168, R212, R134 ;  /* 0x000000d4a886722b */ /* 0x010fe40000000086 */
[----:B------:R-:W-:Y:S01]  /*4c820*/  DFMA R190, R34, R190, R178 ;  /* 0x000000be22be722b */ /* 0x000fe200000000b2 */
[----:B------:R-:W4:Y:S04]  /*4c830*/  LDL.64 R212, [R1+0x3ae0] ;  /* 0x003ae00001d47983 */ /* 0x000f280000100a00 */
[----:B------:R-:W4:Y:S01]  /*4c840*/  LDL.64 R178, [R1+0x3dc0] ;  /* 0x003dc00001b27983 */ /* 0x000f220000100a00 */
[----:B------:R-:W-:-:S02]  /*4c850*/  DFMA R176, R30, R224, R176 ;  /* 0x000000e01eb0722b */ /* 0x000fc400000000b0 */
[----:B------:R-:W-:Y:S01]  /*4c860*/  DFMA R174, R32, R214, R174 ;  /* 0x000000d620ae722b */ /* 0x000fe200000000ae */
[----:B------:R-:W4:Y:S04]  /*4c870*/  LDL.64 R224, [R1+0x3b10] ;  /* 0x003b100001e07983 */ /* 0x000f280000100a00 */
[----:B------:R-:W4:Y:S04]  /*4c880*/  LDL.64 R214, [R1+0x3a50] ;  /* 0x003a500001d67983 */ /* 0x000f280000100a00 */
[----:B------:R0:W-:Y:S04]  /*4c890*/  STL.64 [R1+0x3120], R222 ;  /* 0x003120de01007387 */ /* 0x0001e80000100a00 */
[----:B------:R1:W-:Y:S01]  /*4c8a0*/  STL.64 [R1+0x3150], R10 ;  /* 0x0031500a01007387 */ /* 0x0003e20000100a00 */
[----:B---3--:R-:W-:-:S03]  /*4c8b0*/  DFMA R170, R168, R194, R170 ;  /* 0x000000c2a8aa722b */ /* 0x008fc600000000aa */
[----:B------:R3:W5:Y:S01]  /*4c8c0*/  LDL.LU.64 R12, [R1+0x4500] ;  /* 0x00450000010c7983 */ /* 0x0007620000300a00 */
[----:B--2---:R-:W-:-:S03]  /*4c8d0*/  DFMA R174, R34, R192, R174 ;  /* 0x000000c022ae722b */ /* 0x004fc600000000ae */
[----:B------:R-:W2:Y:S04]  /*4c8e0*/  LDL.64 R194, [R1+0x3a80] ;  /* 0x003a800001c27983 */ /* 0x000ea80000100a00 */
[----:B------:R-:W3:Y:S01]  /*4c8f0*/  LDL.64 R192, [R1+0x3d10] ;  /* 0x003d100001c07983 */ /* 0x000ee20000100a00 */
[----:B----4-:R-:W-:Y:S02]  /*4c900*/  DFMA R42, R24, R178, R42 ;  /* 0x000000b2182a722b */ /* 0x010fe4000000002a */
[----:B------:R-:W-:Y:S02]  /*4c910*/  DFMA R176, R34, R212, R176 ;  /* 0x000000d422b0722b */ /* 0x000fe400000000b0 */
[C---:B------:R-:W-:Y:S01]  /*4c920*/  DFMA R178, R30.reuse, R210, R164 ;  /* 0x000000d21eb2722b */ /* 0x040fe200000000a4 */
[----:B------:R-:W4:Y:S03]  /*4c930*/  LDL.64 R212, [R1+0x3960] ;  /* 0x0039600001d47983 */ /* 0x000f260000100a00 */
[----:B------:R-:W-:Y:S01]  /*4c940*/  DFMA R42, R30, R2, R42 ;  /* 0x000000021e2a722b */ /* 0x000fe2000000002a */
[----:B------:R-:W4:Y:S01]  /*4c950*/  LDL.64 R210, [R1+0x39a8] ;  /* 0x0039a80001d27983 */ /* 0x000f220000100a00 */
[----:B------:R-:W-:-:S03]  /*4c960*/  DFMA R164, R166, R186, R172 ;  /* 0x000000baa6a4722b */ /* 0x000fc600000000ac */
[----:B------:R-:W4:Y:S03]  /*4c970*/  LDL.64 R2, [R1+0x3958] ;  /* 0x0039580001027983 */ /* 0x000f260000100a00 */
[----:B------:R-:W-:Y:S01]  /*4c980*/  DFMA R186, R34, R6, R42 ;  /* 0x0000000622ba722b */ /* 0x000fe2000000002a */
[----:B------:R-:W4:Y:S01]  /*4c990*/  LDL.64 R172, [R1+0x3a58] ;  /* 0x003a580001ac7983 */ /* 0x000f220000100a00 */
[----:B------:R-:W-:-:S03]  /*4c9a0*/  DFMA R42, R36, R4, R176 ;  /* 0x00000004242a722b */ /* 0x000fc600000000b0 */
[----:B------:R-:W2:Y:S04]  /*4c9b0*/  LDL.64 R176, [R1+0x3bc8] ;  /* 0x003bc80001b07983 */ /* 0x000ea80000100a00 */
[----:B------:R-:W4:Y:S04]  /*4c9c0*/  LDL.64 R6, [R1+0x38e0] ;  /* 0x0038e00001067983 */ /* 0x000f280000100a00 */
[----:B------:R-:W4:Y:S01]  /*4c9d0*/  LDL.64 R4, [R1+0x3998] ;  /* 0x0039980001047983 */ /* 0x000f220000100a00 */
[----:B--2---:R-:W-:Y:S02]  /*4c9e0*/  DFMA R174, R36, R176, R174 ;  /* 0x000000b024ae722b */ /* 0x004fe400000000ae */
[----:B------:R-:W-:-:S02]  /*4c9f0*/  DFMA R176, R34, R194, R178 ;  /* 0x000000c222b0722b */ /* 0x000fc400000000b2 */
[----:B---3--:R-:W-:Y:S01]  /*4ca00*/  DFMA R178, R36, R192, R186 ;  /* 0x000000c024b2722b */ /* 0x008fe200000000ba */
[----:B------:R-:W2:Y:S04]  /*4ca10*/  LDL.64 R194, [R1+0x39f8] ;  /* 0x0039f80001c27983 */ /* 0x000ea80000100a00 */
[----:B------:R-:W3:Y:S01]  /*4ca20*/  LDL.64 R186, [R1+0x39d8] ;  /* 0x0039d80001ba7983 */ /* 0x000ee20000100a00 */
[----:B----4-:R-:W-:-:S03]  /*4ca30*/  DFMA R138, R168, R2, R138 ;  /* 0x00000002a88a722b */ /* 0x010fc6000000008a */
[----:B------:R-:W4:Y:S04]  /*4ca40*/  LDL.64 R2, [R1+0x3a48] ;  /* 0x003a480001027983 */ /* 0x000f280000100a00 */
[----:B------:R-:W2:Y:S01]  /*4ca50*/  LDL.64 R192, [R1+0x3860] ;  /* 0x0038600001c07983 */ /* 0x000ea20000100a00 */
[----:B------:R-:W-:-:S03]  /*4ca60*/  DFMA R144, R20, R6, R144 ;  /* 0x000000061490722b */ /* 0x000fc60000000090 */
[----:B------:R-:W2:Y:S01]  /*4ca70*/  LDL.64 R6, [R1+0x38c0] ;  /* 0x0038c00001067983 */ /* 0x000ea20000100a00 */
[----:B---3--:R-:W-:Y:S02]  /*4ca80*/  DFMA R42, R40, R186, R42 ;  /* 0x000000ba282a722b */ /* 0x008fe4000000002a */
[----:B------:R-:W-:Y:S01]  /*4ca90*/  DFMA R174, R190, R214, R174 ;  /* 0x000000d6beae722b */ /* 0x000fe200000000ae */
[----:B------:R-:W3:Y:S01]  /*4caa0*/  LDL.64 R186, [R1+0x39e8] ;  /* 0x0039e80001ba7983 */ /* 0x000ee20000100a00 */
[----:B------:R-:W-:Y:S02]  /*4cab0*/  DFMA R172, R10, R172, R188 ;  /* 0x000000ac0aac722b */ /* 0x000fe400000000bc */
[----:B------:R-:W-:Y:S01]  /*4cac0*/  DFMA R176, R40, R212, R176 ;  /* 0x000000d428b0722b */ /* 0x000fe200000000b0 */
[----:B------:R-:W3:Y:S01]  /*4cad0*/  LDL.64 R188, [R1+0x36f0] ;  /* 0x0036f00001bc7983 */ /* 0x000ee20000100a00 */
[----:B------:R-:W-:-:S03]  /*4cae0*/  DFMA R42, R222, R4, R42 ;  /* 0x00000004de2a722b */ /* 0x000fc6000000002a */
[----:B------:R-:W3:Y:S01]  /*4caf0*/  LDL.64 R4, [R1+0x3858] ;  /* 0x0038580001047983 */ /* 0x000ee20000100a00 */
[----:B------:R-:W-:-:S03]  /*4cb00*/  DFMA R26, R32, R210, R26 ;  /* 0x000000d2201a722b */ /* 0x000fc6000000001a */
[----:B------:R-:W3:Y:S01]  /*4cb10*/  LDL.64 R210, [R1+0x39e0] ;  /* 0x0039e00001d27983 */ /* 0x000ee20000100a00 */
[----:B----4-:R-:W-:Y:S02]  /*4cb20*/  DFMA R174, R178, R2, R174 ;  /* 0x00000002b2ae722b */ /* 0x010fe400000000ae */
[----:B------:R-:W-:Y:S01]  /*4cb30*/  DFMA R172, R36, R224, R172 ;  /* 0x000000e024ac722b */ /* 0x000fe200000000ac */
[----:B------:R-:W4:Y:S01]  /*4cb40*/  LDL.64 R2, [R1+0x3950] ;  /* 0x0039500001027983 */ /* 0x000f220000100a00 */
[----:B--2---:R-:W-:-:S03]  /*4cb50*/  DFMA R176, R222, R192, R176 ;  /* 0x000000c0deb0722b */ /* 0x004fc600000000b0 */
[----:B------:R-:W2:Y:S04]  /*4cb60*/  LDL.64 R224, [R1+0x3888] ;  /* 0x0038880001e07983 */ /* 0x000ea80000100a00 */
[----:B------:R-:W2:Y:S01]  /*4cb70*/  LDL.64 R214, [R1+0x39a0] ;  /* 0x0039a00001d67983 */ /* 0x000ea20000100a00 */
[----:B------:R-:W-:-:S03]  /*4cb80*/  DFMA R144, R32, R6, R144 ;  /* 0x000000062090722b */ /* 0x000fc60000000090 */
[----:B------:R-:W2:Y:S04]  /*4cb90*/  LDL.64 R6, [R1+0x3680] ;  /* 0x0036800001067983 */ /* 0x000ea80000100a00 */
[----:B------:R-:W2:Y:S01]  /*4cba0*/  LDL.64 R212, [R1+0x3990] ;  /* 0x0039900001d47983 */ /* 0x000ea20000100a00 */
[----:B------:R-:W-:-:S03]  /*4cbb0*/  DFMA R172, R190, R194, R172 ;  /* 0x000000c2beac722b */ /* 0x000fc600000000ac */
[----:B------:R-:W2:Y:S04]  /*4cbc0*/  LDL.64 R194, [R1+0x39d0] ;  /* 0x0039d00001c27983 */ /* 0x000ea80000100a00 */
[----:B------:R-:W2:Y:S04]  /*4cbd0*/  LDL.64 R192, [R1+0x37d0] ;  /* 0x0037d00001c07983 */ /* 0x000ea80000100a00 */
[----:B0-----:R-:W2:Y:S04]  /*4cbe0*/  LDL.64 R222, [R1+0x38c8] ;  /* 0x0038c80001de7983 */ /* 0x001ea80000100a00 */
[----:B-1----:R0:W5:Y:S01]  /*4cbf0*/  LDL.LU.64 R10, [R1+0x44f8] ;  /* 0x0044f800010a7983 */ /* 0x0021620000300a00 */
[----:B---3--:R-:W-:-:S03]  /*4cc00*/  DFMA R176, R190, R4, R176 ;  /* 0x00000004beb0722b */ /* 0x008fc600000000b0 */
[----:B------:R-:W3:Y:S01]  /*4cc10*/  LDL.64 R4, [R1+0x3a98] ;  /* 0x003a980001047983 */ /* 0x000ee20000100a00 */
[----:B------:R-:W-:Y:S02]  /*4cc20*/  DFMA R134, R166, R188, R134 ;  /* 0x000000bca686722b */ /* 0x000fe40000000086 */
[----:B------:R-:W-:Y:S01]  /*4cc30*/  DFMA R172, R178, R210, R172 ;  /* 0x000000d2b2ac722b */ /* 0x000fe200000000ac */
[----:B------:R-:W3:Y:S01]  /*4cc40*/  LDL.64 R188, [R1+0x39f0] ;  /* 0x0039f00001bc7983 */ /* 0x000ee20000100a00 */
[----:B------:R-:W-:Y:S02]  /*4cc50*/  DFMA R186, R184, R186, R174 ;  /* 0x000000bab8ba722b */ /* 0x000fe400000000ae */
[----:B----4-:R-:W-:Y:S01]  /*4cc60*/  DFMA R174, R166, R2, R138 ;  /* 0x00000002a6ae722b */ /* 0x010fe2000000008a */
[----:B------:R-:W4:Y:S01]  /*4cc70*/  LDL.64 R210, [R1+0x3ad0] ;  /* 0x003ad00001d27983 */ /* 0x000f220000100a00 */
[----:B--2---:R-:W-:-:S03]  /*4cc80*/  DFMA R138, R36, R224, R144 ;  /* 0x000000e0248a722b */ /* 0x004fc60000000090 */
[----:B------:R-:W2:Y:S01]  /*4cc90*/  LDL.64 R2, [R1+0x39b8] ;  /* 0x0039b80001027983 */ /* 0x000ea20000100a00 */
[----:B------:R-:W-:-:S03]  /*4cca0*/  DFMA R144, R180, R214, R172 ;  /* 0x000000d6b490722b */ /* 0x000fc600000000ac */
        /* <DEDUP_REMOVED lines=8> */
[----:B------:R-:W2:Y:S04]  /*4cd30*/  LDL.64 R192, [R1+0x37e8] ;  /* 0x0037e80001c07983 */ /* 0x000ea80000100a00 */
[----:B------:R-:W2:Y:S01]  /*4cd40*/  LDL.64 R214, [R1+0x3288] ;  /* 0x0032880001d67983 */ /* 0x000ea20000100a00 */
[----:B---3--:R-:W-:-:S03]  /*4cd50*/  DFMA R144, R168, R4, R144 ;  /* 0x00000004a890722b */ /* 0x008fc60000000090 */
[----:B------:R-:W3:Y:S04]  /*4cd60*/  LDL.64 R186, [R1+0x3ac8] ;  /* 0x003ac80001ba7983 */ /* 0x000ee80000100a00 */
[----:B------:R-:W3:Y:S01]  /*4cd70*/  LDL.64 R4, [R1+0x3700] ;  /* 0x0037000001047983 */ /* 0x000ee20000100a00 */
[----:B------:R-:W-:-:S03]  /*4cd80*/  DFMA R26, R34, R188, R26 ;  /* 0x000000bc221a722b */ /* 0x000fc6000000001a */
[----:B------:R-:W3:Y:S01]  /*4cd90*/  LDL.64 R188, [R1+0x38e8] ;  /* 0x0038e80001bc7983 */ /* 0x000ee20000100a00 */
[----:B----4-:R-:W-:Y:S02]  /*4cda0*/  DFMA R172, R168, R210, R172 ;  /* 0x000000d2a8ac722b */ /* 0x010fe400000000ac */
[----:B------:R-:W-:Y:S01]  /*4cdb0*/  DFMA R42, R184, R222, R42 ;  /* 0x000000deb82a722b */ /* 0x000fe2000000002a */
        /* <DEDUP_REMOVED lines=13> */
[----:B------:R-:W3:Y:S01]  /*4ce90*/  LDL.64 R4, [R1+0x3a70] ;  /* 0x003a700001047983 */ /* 0x000ee20000100a00 */
[----:B------:R-:W-:Y:S02]  /*4cea0*/  DFMA R144, R170, R188, R144 ;  /* 0x000000bcaa90722b */ /* 0x000fe40000000090 */
[----:B------:R-:W-:Y:S01]  /*4ceb0*/  DFMA R186, R166, R186, R172 ;  /* 0x000000baa6ba722b */ /* 0x000fe200000000ac */
[----:B------:R-:W3:Y:S01]  /*4cec0*/  LDL.64 R188, [R1+0x39c8] ;  /* 0x0039c80001bc7983 */ /* 0x000ee20000100a00 */
[----:B------:R-:W-:-:S03]  /*4ced0*/  DFMA R138, R168, R224, R138 ;  /* 0x000000e0a88a722b */ /* 0x000fc6000000008a */
[----:B------:R-:W3:Y:S01]  /*4cee0*/  LDL.64 R224, [R1+0x36d8] ;  /* 0x0036d80001e07983 */ /* 0x000ee20000100a00 */
[C---:B----4-:R-:W-:Y:S02]  /*4cef0*/  DFMA R144, R166.reuse, R210, R144 ;  /* 0x000000d2a690722b */ /* 0x050fe40000000090 */
[----:B--2---:R-:W-:Y:S01]  /*4cf00*/  DFMA R172, R166, R2, R176 ;  /* 0x00000002a6ac722b */ /* 0x004fe200000000b0 */
[----:B------:R-:W2:Y:S01]  /*4cf10*/  LDL.64 R210, [R1+0x3400] ;  /* 0x0034000001d27983 */ /* 0x000ea20000100a00 */
[----:B------:R-:W-:Y:S02]  /*4cf20*/  DFMA R26, R168, R222, R26 ;  /* 0x000000dea81a722b */ /* 0x000fe4000000001a */
[----:B------:R-:W-:Y:S01]  /*4cf30*/  DFMA R138, R170, R214, R138 ;  /* 0x000000d6aa8a722b */ /* 0x000fe2000000008a */
[----:B------:R-:W4:Y:S01]  /*4cf40*/  LDL.64 R2, [R1+0x37e0] ;  /* 0x0037e00001027983 */ /* 0x000f220000100a00 */
        /* <DEDUP_REMOVED lines=8> */
[----:B------:R-:W2:Y:S04]  /*4cfd0*/  LDL.64 R6, [R1+0x3948] ;  /* 0x0039480001067983 */ /* 0x000ea80000100a00 */
[----:B------:R-:W2:Y:S01]  /*4cfe0*/  LDL.64 R212, [R1+0x36a8] ;  /* 0x0036a80001d47983 */ /* 0x000ea20000100a00 */
[----:B---3--:R-:W-:-:S03]  /*4cff0*/  DFMA R144, R164, R4, R186 ;  /* 0x00000004a490722b */ /* 0x008fc600000000ba */
[----:B------:R-:W3:Y:S01]  /*4d000*/  LDL.64 R186, [R1+0x3910] ;  /* 0x0039100001ba7983 */ /* 0x000ee20000100a00 */
[----:B------:R-:W-:-:S03]  /*4d010*/  DFMA R42, R164, R188, R42 ;  /* 0x000000bca42a722b */ /* 0x000fc6000000002a */
[----:B------:R-:W2:Y:S04]  /*4d020*/  LDL.64 R4, [R1+0x3838] ;  /* 0x0038380001047983 */ /* 0x000ea80000100a00 */
[----:B------:R-:W2:Y:S01]  /*4d030*/  LDL.64 R188, [R1+0x3250] ;  /* 0x0032500001bc7983 */ /* 0x000ea20000100a00 */
[----:B----4-:R-:W-:-:S03]  /*4d040*/  DFMA R26, R164, R2, R26 ;  /* 0x00000002a41a722b */ /* 0x010fc6000000001a */
[----:B------:R-:W4:Y:S01]  /*4d050*/  LDL.64 R2, [R1+0x37a8] ;  /* 0x0037a80001027983 */ /* 0x000f220000100a00 */
[C---:B---3--:R-:W-:Y:S02]  /*4d060*/  DFMA R172, R164.reuse, R186, R172 ;  /* 0x000000baa4ac722b */ /* 0x048fe400000000ac */
[----:B------:R-:W-:Y:S02]  /*4d070*/  DFMA R186, R164, R224, R138 ;  /* 0x000000e0a4ba722b */ /* 0x000fe4000000008a */
[C---:B--2---:R-:W-:Y:S01]  /*4d080*/  DFMA R138, R144.reuse, R214, R176 ;  /* 0x000000d6908a722b */ /* 0x044fe200000000b0 */
[----:B------:R-:W2:Y:S01]  /*4d090*/  LDL.64 R224, [R1+0x3830] ;  /* 0x0038300001e07983 */ /* 0x000ea20000100a00 */
[C---:B------:R-:W-:Y:S02]  /*4d0a0*/  DFMA R176, R144.reuse, R194, R42 ;  /* 0x000000c290b0722b */ /* 0x040fe4000000002a */
[----:B------:R-:W-:Y:S01]  /*4d0b0*/  DFMA R42, R144, R192, R172 ;  /* 0x000000c0902a722b */ /* 0x000fe200000000ac */
[----:B------:R-:W3:Y:S04]  /*4d0c0*/  LDL.64 R194, [R1+0x3688] ;  /* 0x0036880001c27983 */ /* 0x000ee80000100a00 */
[----:B------:R-:W2:Y:S01]  /*4d0d0*/  LDL.64 R192, [R1+0x38f0] ;  /* 0x0038f00001c07983 */ /* 0x000ea20000100a00 */
[----:B------:R-:W-:-:S03]  /*4d0e0*/  DFMA R134, R164, R222, R134 ;  /* 0x000000dea486722b */ /* 0x000fc60000000086 */
[----:B------:R-:W2:Y:S01]  /*4d0f0*/  LDL.64 R222, [R1+0x36f8] ;  /* 0x0036f80001de7983 */ /* 0x000ea20000100a00 */
[----:B------:R-:W-:-:S03]  /*4d100*/  DFMA R172, R144, R210, R186 ;  /* 0x000000d290ac722b */ /* 0x000fc600000000ba */
[----:B------:R-:W2:Y:S01]  /*4d110*/  LDL.64 R214, [R1+0x3298] ;  /* 0x0032980001d67983 */ /* 0x000ea20000100a00 */
[----:B------:R-:W-:Y:S02]  /*4d120*/  DFMA R186, R144, R188, R134 ;  /* 0x000000bc90ba722b */ /* 0x000fe40000000086 */
[C---:B------:R-:W-:Y:S01]  /*4d130*/  DFMA R134, R138.reuse, R6, R176 ;  /* 0x000000068a86722b */ /* 0x040fe200000000b0 */
[----:B------:R-:W2:Y:S01]  /*4d140*/  LDL.64 R188, [R1+0x3798] ;  /* 0x0037980001bc7983 */ /* 0x000ea20000100a00 */
[C---:B------:R-:W-:Y:S02]  /*4d150*/  DFMA R176, R138.reuse, R4, R42 ;  /* 0x000000048ab0722b */ /* 0x040fe4000000002a */
[----:B----4-:R-:W-:Y:S01]  /*4d160*/  DFMA R42, R138, R2, R174 ;  /* 0x000000028a2a722b */ /* 0x010fe200000000ae */
[----:B------:R-:W4:Y:S04]  /*4d170*/  LDL.64 R6, [R1+0x3850] ;  /* 0x0038500001067983 */ /* 0x000f280000100a00 */
[----:B------:R-:W4:Y:S04]  /*4d180*/  LDL.64 R4, [R1+0x36d0] ;  /* 0x0036d00001047983 */ /* 0x000f280000100a00 */
        /* <DEDUP_REMOVED lines=8> */
[----:B------:R-:W-:-:S03]  /*4d210*/  DFMA R26, R138, R222, R26 ;  /* 0x000000de8a1a722b */ /* 0x000fc6000000001a */
[----:B------:R-:W3:Y:S01]  /*4d220*/  LDL.64 R222, [R1+0x3758] ;  /* 0x0037580001de7983 */ /* 0x000ee20000100a00 */
[----:B------:R-:W-:-:S03]  /*4d230*/  DFMA R186, R138, R214, R186 ;  /* 0x000000d68aba722b */ /* 0x000fc600000000ba */
[----:B------:R-:W3:Y:S01]  /*4d240*/  LDL.64 R192, [R1+0x3908] ;  /* 0x0039080001c07983 */ /* 0x000ee20000100a00 */
[----:B------:R-:W-:-:S03]  /*4d250*/  DFMA R26, R134, R188, R26 ;  /* 0x000000bc861a722b */ /* 0x000fc6000000001a */
[----:B------:R-:W3:Y:S01]  /*4d260*/  LDL.64 R214, [R1+0x3840] ;  /* 0x0038400001d67983 */ /* 0x000ee20000100a00 */
[----:B----4-:R-:W-:-:S03]  /*4d270*/  DFMA R42, R134, R6, R42 ;  /* 0x00000006862a722b */ /* 0x010fc6000000002a */
[----:B------:R-:W4:Y:S01]  /*4d280*/  LDL.64 R188, [R1+0x3920] ;  /* 0x0039200001bc7983 */ /* 0x000f220000100a00 */
[----:B------:R-:W-:-:S03]  /*4d290*/  DFMA R172, R134, R4, R172 ;  /* 0x0000000486ac722b */ /* 0x000fc600000000ac */
[----:B------:R0:W5:Y:S01]  /*4d2a0*/  LDL.LU.64 R6, [R1+0x44f0] ;  /* 0x0044f00001067983 */ /* 0x0001620000300a00 */
[----:B------:R-:W-:-:S03]  /*4d2b0*/  DFMA R186, R134, R2, R186 ;  /* 0x0000000286ba722b */ /* 0x000fc600000000ba */
[----:B------:R0:W5:Y:S04]  /*4d2c0*/  LDL.LU.64 R4, [R1+0x44e8] ;  /* 0x0044e80001047983 */ /* 0x0001680000300a00 */
[----:B------:R0:W5:Y:S01]  /*4d2d0*/  LDL.LU.64 R2, [R1+0x44e0] ;  /* 0x0044e00001027983 */ /* 0x0001620000300a00 */
[C---:B--2---:R-:W-:Y:S02]  /*4d2e0*/  DFMA R176, R174.reuse, R176, R42 ;  /* 0x000000b0aeb0722b */ /* 0x044fe4000000002a */
[C---:B------:R-:W-:Y:S02]  /*4d2f0*/  DFMA R42, R174.reuse, R212, R26 ;  /* 0x000000d4ae2a722b */ /* 0x040fe4000000001a */
[C---:B------:R-:W-:Y:S01]  /*4d300*/  DFMA R26, R174.reuse, R210, R172 ;  /* 0x000000d2ae1a722b */ /* 0x040fe200000000ac */
[----:B------:R-:W2:Y:S01]  /*4d310*/  LDL.64 R212, [R1+0x3278] ;  /* 0x0032780001d47983 */ /* 0x000ea20000100a00 */
[----:B---3--:R-:W-:-:S03]  /*4d320*/  DFMA R172, R174, R194, R186 ;  /* 0x000000c2aeac722b */ /* 0x008fc600000000ba */
[----:B------:R-:W3:Y:S04]  /*4d330*/  LDL.64 R186, [R1+0x3938] ;  /* 0x0039380001ba7983 */ /* 0x000ee80000100a00 */
[----:B------:R-:W2:Y:S04]  /*4d340*/  LDL.64 R210, [R1+0x3268] ;  /* 0x0032680001d27983 */ /* 0x000ea80000100a00 */
[----:B------:R-:W2:Y:S01]  /*4d350*/  LDL.64 R194, [R1+0x3258] ;  /* 0x0032580001c27983 */ /* 0x000ea20000100a00 */
[C---:B------:R-:W-:Y:S02]  /*4d360*/  DFMA R26, R176.reuse, R224, R26 ;  /* 0x000000e0b01a722b */ /* 0x040fe4000000001a */
[C---:B------:R-:W-:Y:S01]  /*4d370*/  DFMA R172, R176.reuse, R222, R172 ;  /* 0x000000deb0ac722b */ /* 0x040fe200000000ac */
[----:B------:R-:W-:Y:S01]  /*4d380*/  BSSY.RECONVERGENT B3, `(.L_x_753) ;  /* 0x000001a000037945 */ /* 0x000fe20003800200 */
[----:B---3--:R-:W-:-:S08]  /*4d390*/  DFMA R42, R176, R186, R42 ;  /* 0x000000bab02a722b */ /* 0x008fd0000000002a */
[C---:B------:R-:W-:Y:S02]  /*4d3a0*/  DFMA R192, R42.reuse, R192, R26 ;  /* 0x000000c02ac0722b */ /* 0x040fe4000000001a */
[----:B------:R-:W-:Y:S02]  /*4d3b0*/  DFMA R172, R42, R214, R172 ;  /* 0x000000d62aac722b */ /* 0x000fe400000000ac */
[----:B------:R-:W-:-:S06]  /*4d3c0*/  DFMA R26, -R218, R208, 1 ;  /* 0x3ff00000da1a742b */ /* 0x000fcc00000001d0 */
[----:B----4-:R-:W-:Y:S02]  /*4d3d0*/  DFMA R172, R192, R188, R172 ;  /* 0x000000bcc0ac722b */ /* 0x010fe400000000ac */
[----:B------:R-:W-:-:S08]  /*4d3e0*/  DFMA R26, R208, R26, R208 ;  /* 0x0000001ad01a722b */ /* 0x000fd000000000d0 */
[----:B------:R-:W-:-:S08]  /*4d3f0*/  DMUL R186, R172, R26 ;  /* 0x0000001aacba7228 */ /* 0x000fd00000000000 */
[----:B------:R-:W-:-:S08]  /*4d400*/  DFMA R188, -R218, R186, R172 ;  /* 0x000000badabc722b */ /* 0x000fd000000001ac */
[----:B------:R-:W-:Y:S02]  /*4d410*/  DFMA R26, R26, R188, R186 ;  /* 0x000000bc1a1a722b */ /* 0x000fe400000000ba */
[C---:B--2---:R-:W-:Y:S02]  /*4d420*/  DFMA R186, R88.reuse, -R210, R8 ;  /* 0x800000d258ba722b */ /* 0x044fe40000000008 */
[----:B------:R-:W-:Y:S01]  /*4d430*/  DFMA R8, R88, -R194, R78 ;  /* 0x800000c25808722b */ /* 0x000fe2000000004e */
[----:B------:R-:W-:-:S05]  /*4d440*/  FSETP.GEU.AND P2, PT, |R173|, 6.5827683646048100446e-37, PT ;  /* 0x03600000ad00780b */ /* 0x000fca0003f4e200 */
[----:B------:R-:W-:Y:S01]  /*4d450*/  FFMA R0, RZ, R219, R27 ;  /* 0x000000dbff007223 */ /* 0x000fe2000000001b */
[----:B------:R0:W-:Y:S04]  /*4d460*/  STL.64 [R1+0x3158], R8 ;  /* 0x0031580801007387 */ /* 0x0001e80000100a00 */
[----:B------:R-:W-:Y:S01]  /*4d470*/  FSETP.GT.AND P1, PT, |R0|, 1.469367938527859385e-39, PT ;  /* 0x001000000000780b */ /* 0x000fe20003f24200 */
[----:B------:R-:W-:-:S12]  /*4d480*/  DFMA R188, R88, -R212, R70 ;  /* 0x800000d458bc722b */ /* 0x000fd80000000046 */
        /* <DEDUP_REMOVED lines=8> */
[----:B------:R-:W-:-:S07]  /*4d510*/  IMAD.MOV.U32 R27, RZ, RZ, R221 ;  /* 0x000000ffff1b7224 */ /* 0x000fce00078e00dd */
.L_x_754:
[----:B------:R-:W-:Y:S05]  /*4d520*/  BSYNC.RECONVERGENT B3 ;  /* 0x0000000000037941 */ /* 0x000fea0003800200 */
.L_x_753:
[----:B------:R-:W2:Y:S04]  /*4d530*/  LDL.64 R194, [R1+0x32c0] ;  /* 0x0032c00001c27983 */ /* 0x000ea80000100a00 */
[----:B------:R-:W3:Y:S01]  /*4d540*/  LDL.64 R78, [R1+0x3c00] ;  /* 0x003c0000014e7983 */ /* 0x000ee20000100a00 */
[----:B------:R-:W-:Y:S02]  /*4d550*/  IMAD.MOV.U32 R8, RZ, RZ, 0x1 ;  /* 0x00000001ff087424 */ /* 0x000fe400078e00ff */
[----:B------:R-:W-:Y:S01]  /*4d560*/  IMAD R0, R216, 0x49, RZ ;  /* 0x00000049d8007824 */ /* 0x000fe200078e02ff */
[----:B------:R-:W-:Y:S01]  /*4d570*/  BSSY.RECONVERGENT B3, `(.L_x_755) ;  /* 0x0000019000037945 */ /* 0x000fe20003800200 */
[----:B--2---:R-:W0:Y:S02]  /*4d580*/  MUFU.RCP64H R9, R195 ;  /* 0x000000c300097308 */ /* 0x004e240000001800 */
[----:B0-----:R-:W-:-:S08]  /*4d590*/  DFMA R70, -R194, R8, 1 ;  /* 0x3ff00000c246742b */ /* 0x001fd00000000108 */
[----:B------:R-:W-:-:S08]  /*4d5a0*/  DFMA R70, R70, R70, R70 ;  /* 0x000000464646722b */ /* 0x000fd00000000046 */
[----:B------:R-:W-:-:S08]  /*4d5b0*/  DFMA R8, R8, R70, R8 ;  /* 0x000000460808722b */ /* 0x000fd00000000008 */
[----:B------:R-:W-:-:S08]  /*4d5c0*/  DFMA R70, -R194, R8, 1 ;  /* 0x3ff00000c246742b */ /* 0x000fd00000000108 */
[----:B------:R-:W-:Y:S02]  /*4d5d0*/  DFMA R8, R8, R70, R8 ;  /* 0x000000460808722b */ /* 0x000fe40000000008 */
[----:B---3--:R-:W-:-:S08]  /*4d5e0*/  DFMA R70, R78, -R26, R192 ;  /* 0x8000001a4e46722b */ /* 0x008fd000000000c0 */
[----:B------:R-:W-:-:S08]  /*4d5f0*/  DMUL R78, R8, R70 ;  /* 0x00000046084e7228 */ /* 0x000fd00000000000 */
[----:B------:R-:W-:-:S08]  /*4d600*/  DFMA R172, -R194, R78, R70 ;  /* 0x0000004ec2ac722b */ /* 0x000fd00000000146 */
[----:B------:R-:W-:Y:S01]  /*4d610*/  DFMA R8, R8, R172, R78 ;  /* 0x000000ac0808722b */ /* 0x000fe2000000004e */
[----:B------:R-:W-:-:S05]  /*4d620*/  LEA R172, R0, UR8, 0x3 ;  /* 0x0000000800ac7c11 */ /* 0x000fca000f8e18ff */
[----:B------:R0:W-:Y:S04]  /*4d630*/  STL.64 [R172+0x240], R26 ;  /* 0x0002401aac007387 */ /* 0x0001e80000100a00 */
[----:B------:R-:W-:Y:S01]  /*4d640*/  FFMA R0, RZ, R195, R9 ;  /* 0x000000c3ff007223 */ /* 0x000fe20000000009 */
[----:B------:R-:W-:-:S04]  /*4d650*/  FSETP.GEU.AND P2, PT, |R71|, 6.5827683646048100446e-37, PT ;  /* 0x036000004700780b */ /* 0x000fc80003f4e200 */
        /* <DEDUP_REMOVED lines=9> */
[----:B------:R-:W-:-:S07]  /*4d6f0*/  IMAD.MOV.U32 R9, RZ, RZ, R221 ;  /* 0x000000ffff097224 */ /* 0x000fce00078e00dd */
.L_x_756:
[----:B------:R-:W-:Y:S05]  /*4d700*/  BSYNC.RECONVERGENT B3 ;  /* 0x0000000000037941 */ /* 0x000fea0003800200 */
.L_x_755:
[----:B------:R-:W2:Y:S04]  /*4d710*/  LDL.64 R194, [R1+0x3290] ;  /* 0x0032900001c27983 */ /* 0x000ea80000100a00 */
[----:B------:R-:W3:Y:S04]  /*4d720*/  LDL.64 R208, [R1+0x35d0] ;  /* 0x0035d00001d07983 */ /* 0x000ee80000100a00 */
[----:B------:R-:W4:Y:S01]  /*4d730*/  LDL.64 R192, [R1+0x35d8] ;  /* 0x0035d80001c07983 */ /* 0x000f220000100a00 */
[----:B------:R-:W-:-:S03]  /*4d740*/  MOV R70, 0x1 ;  /* 0x0000000100467802 */ /* 0x000fc60000000f00 */
[----:B------:R0:W-:Y:S01]  /*4d750*/  STL.64 [R172+0x238], R8 ;  /* 0x00023808ac007387 */ /* 0x0001e20000100a00 */
[----:B------:R-:W-:Y:S01]  /*4d760*/  BSSY.RECONVERGENT B3, `(.L_x_757) ;  /* 0x0000018000037945 */ /* 0x000fe20003800200 */
[----:B--2---:R-:W1:Y:S02]  /*4d770*/  MUFU.RCP64H R71, R195 ;  /* 0x000000c300477308 */ /* 0x004e640000001800 */
[----:B-1----:R-:W-:-:S08]  /*4d780*/  DFMA R78, -R194, R70, 1 ;  /* 0x3ff00000c24e742b */ /* 0x002fd00000000146 */
[----:B------:R-:W-:-:S08]  /*4d790*/  DFMA R78, R78, R78, R78 ;  /* 0x0000004e4e4e722b */ /* 0x000fd0000000004e */
[----:B------:R-:W-:Y:S02]  /*4d7a0*/  DFMA R78, R70, R78, R70 ;  /* 0x0000004e464e722b */ /* 0x000fe40000000046 */
[----:B---3--:R-:W-:-:S06]  /*4d7b0*/  DFMA R70, R208, -R8, R42 ;  /* 0x80000008d046722b */ /* 0x008fcc000000002a */
[----:B------:R-:W-:Y:S02]  /*4d7c0*/  DFMA R42, -R194, R78, 1 ;  /* 0x3ff00000c22a742b */ /* 0x000fe4000000014e */
[----:B----4-:R-:W-:-:S06]  /*4d7d0*/  DFMA R70, -R192, R26, R70 ;  /* 0x0000001ac046722b */ /* 0x010fcc0000000146 */
[----:B------:R-:W-:-:S08]  /*4d7e0*/  DFMA R42, R78, R42, R78 ;  /* 0x0000002a4e2a722b */ /* 0x000fd0000000004e */
[----:B------:R-:W-:-:S08]  /*4d7f0*/  DMUL R78, R42, R70 ;  /* 0x000000462a4e7228 */ /* 0x000fd00000000000 */
[----:B------:R-:W-:-:S08]  /*4d800*/  DFMA R192, -R194, R78, R70 ;  /* 0x0000004ec2c0722b */ /* 0x000fd00000000146 */
[----:B------:R-:W-:Y:S01]  /*4d810*/  DFMA R42, R42, R192, R78 ;  /* 0x000000c02a2a722b */ /* 0x000fe2000000004e */
[----:B------:R-:W-:-:S09]  /*4d820*/  FSETP.GEU.AND P2, PT, |R71|, 6.5827683646048100446e-37, PT ;  /* 0x036000004700780b */ /* 0x000fd20003f4e200 */
        /* <DEDUP_REMOVED lines=10> */
[----:B------:R-:W-:-:S07]  /*4d8d0*/  MOV R43, R221 ;  /* 0x000000dd002b7202 */ /* 0x000fce0000000f00 */
.L_x_758:
[----:B------:R-:W-:Y:S05]  /*4d8e0*/  BSYNC.RECONVERGENT B3 ;  /* 0x0000000000037941 */ /* 0x000fea0003800200 */
.L_x_757:
[----:B------:R-:W2:Y:S04]  /*4d8f0*/  LDL.64 R194, [R1+0x3238] ;  /* 0x0032380001c27983 */ /* 0x000ea80000100a00 */
[----:B------:R-:W3:Y:S04]  /*4d900*/  LDL.64 R210, [R1+0x35c0] ;  /* 0x0035c00001d27983 */ /* 0x000ee80000100a00 */
[----:B------:R-:W4:Y:S04]  /*4d910*/  LDL.64 R208, [R1+0x35c8] ;  /* 0x0035c80001d07983 */ /* 0x000f280000100a00 */
[----:B------:R-:W4:Y:S01]  /*4d920*/  LDL.64 R192, [R1+0x3be0] ;  /* 0x003be00001c07983 */ /* 0x000f220000100a00 */
[----:B------:R-:W-:-:S03]  /*4d930*/  IMAD.MOV.U32 R70, RZ, RZ, 0x1 ;  /* 0x00000001ff467424 */ /* 0x000fc600078e00ff */
        /* <DEDUP_REMOVED lines=9> */
[----:B------:R-:W-:Y:S02]  /*4d9d0*/  DFMA R70, R70, R176, R70 ;  /* 0x000000b04646722b */ /* 0x000fe40000000046 */
[----:B------:R-:W-:-:S08]  /*4d9e0*/  DFMA R78, -R192, R26, R78 ;  /* 0x0000001ac04e722b */ /* 0x000fd0000000014e */
        /* <DEDUP_REMOVED lines=15> */
.L_x_760:
[----:B------:R-:W-:Y:S05]  /*4dae0*/  BSYNC.RECONVERGENT B3 ;  /* 0x0000000000037941 */ /* 0x000fea0003800200 */
.L_x_759:
[----:B------:R-:W2:Y:S04]  /*4daf0*/  LDL.64 R208, [R1+0x3570] ;  /* 0x0035700001d07983 */ /* 0x000ea80000100a00 */
[----:B------:R-:W3:Y:S04]  /*4db00*/  LDL.64 R194, [R1+0x3578] ;  /* 0x0035780001c27983 */ /* 0x000ee80000100a00 */
[----:B------:R-:W4:Y:S01]  /*4db10*/  LDL.64 R192, [R1+0x3bd0] ;  /* 0x003bd00001c07983 */ /* 0x000f220000100a00 */
[----:B-----5:R-:W0:Y:S01]  /*4db20*/  MUFU.RCP64H R79, R117 ;  /* 0x00000075004f7308 */ /* 0x020e220000001800 */
[----:B------:R-:W-:Y:S01]  /*4db30*/  IMAD.MOV.U32 R78, RZ, RZ, 0x1 ;  /* 0x00000001ff4e7424 */ /* 0x000fe200078e00ff */
[----:B------:R-:W-:Y:S01]  /*4db40*/  DFMA R174, R118, -R70, R174 ;  /* 0x8000004676ae722b */ /* 0x000fe200000000ae */
[----:B------:R1:W-:Y:S01]  /*4db50*/  STL.64 [R172+0x228], R70 ;  /* 0x00022846ac007387 */ /* 0x0003e20000100a00 */
[----:B------:R-:W-:Y:S03]  /*4db60*/  BSSY.RECONVERGENT B3, `(.L_x_761) ;  /* 0x0000018000037945 */ /* 0x000fe60003800200 */
[----:B0-----:R-:W-:-:S08]  /*4db70*/  DFMA R176, -R116, R78, 1 ;  /* 0x3ff0000074b0742b */ /* 0x001fd0000000014e */
[----:B------:R-:W-:-:S08]  /*4db80*/  DFMA R176, R176, R176, R176 ;  /* 0x000000b0b0b0722b */ /* 0x000fd000000000b0 */
[----:B------:R-:W-:-:S08]  /*4db90*/  DFMA R78, R78, R176, R78 ;  /* 0x000000b04e4e722b */ /* 0x000fd0000000004e */
[----:B------:R-:W-:-:S08]  /*4dba0*/  DFMA R176, -R116, R78, 1 ;  /* 0x3ff0000074b0742b */ /* 0x000fd0000000014e */
[----:B------:R-:W-:Y:S02]  /*4dbb0*/  DFMA R78, R78, R176, R78 ;  /* 0x000000b04e4e722b */ /* 0x000fe4000000004e */
[----:B--2---:R-:W-:-:S08]  /*4dbc0*/  DFMA R174, -R208, R42, R174 ;  /* 0x0000002ad0ae722b */ /* 0x004fd000000001ae */
[----:B---3--:R-:W-:-:S08]  /*4dbd0*/  DFMA R174, -R194, R8, R174 ;  /* 0x00000008c2ae722b */ /* 0x008fd000000001ae */
[----:B----4-:R-:W-:-:S08]  /*4dbe0*/  DFMA R174, -R192, R26, R174 ;  /* 0x0000001ac0ae722b */ /* 0x010fd000000001ae */
[----:B------:R-:W-:Y:S02]  /*4dbf0*/  DMUL R176, R78, R174 ;  /* 0x000000ae4eb07228 */ /* 0x000fe40000000000 */
[----:B------:R-:W-:-:S06]  /*4dc00*/  FSETP.GEU.AND P2, PT, |R175|, 6.5827683646048100446e-37, PT ;  /* 0x03600000af00780b */ /* 0x000fcc0003f4e200 */
[----:B------:R-:W-:-:S08]  /*4dc10*/  DFMA R192, -R116, R176, R174 ;  /* 0x000000b074c0722b */ /* 0x000fd000000001ae */
[----:B------:R-:W-:-:S10]  /*4dc20*/  DFMA R78, R78, R192, R176 ;  /* 0x000000c04e4e722b */ /* 0x000fd400000000b0 */
[----:B------:R-:W-:-:S05]  /*4dc30*/  FFMA R0, RZ, R117, R79 ;  /* 0x00000075ff007223 */ /* 0x000fca000000004f */
[----:B------:R-:W-:-:S13]  /*4dc40*/  FSETP.GT.AND P1, PT, |R0|, 1.469367938527859385e-39, PT ;  /* 0x001000000000780b */ /* 0x000fda0003f24200 */
        /* <DEDUP_REMOVED lines=8> */
[----:B------:R-:W-:-:S07]  /*4dcd0*/  IMAD.MOV.U32 R79, RZ, RZ, R221 ;  /* 0x000000ffff4f7224 */ /* 0x000fce00078e00dd */
.L_x_762:
[----:B------:R-:W-:Y:S05]  /*4dce0*/  BSYNC.RECONVERGENT B3 ;  /* 0x0000000000037941 */ /* 0x000fea0003800200 */
.L_x_761:
[----:B------:R-:W2:Y:S04]  /*4dcf0*/  LDL.64 R210, [R1+0x3590] ;  /* 0x0035900001d27983 */ /* 0x000ea80000100a00 */
[----:B------:R-:W3:Y:S04]  /*4dd00*/  LDL.64 R208, [R1+0x3598] ;  /* 0x0035980001d07983 */ /* 0x000ee80000100a00 */
[----:B------:R-:W4:Y:S04]  /*4dd10*/  LDL.64 R194, [R1+0x3580] ;  /* 0x0035800001c27983 */ /* 0x000f280000100a00 */
[----:B------:R-:W5:Y:S01]  /*4dd20*/  LDL.64 R192, [R1+0x3588] ;  /* 0x0035880001c07983 */ /* 0x000f620000100a00 */
[----:B------:R-:W0:Y:S01]  /*4dd30*/  MUFU.RCP64H R175, R121 ;  /* 0x0000007900af7308 */ /* 0x000e220000001800 */
[----:B------:R-:W-:Y:S01]  /*4dd40*/  MOV R174, 0x1 ;  /* 0x0000000100ae7802 */ /* 0x000fe20000000f00 */
[----:B------:R-:W-:Y:S01]  /*4dd50*/  DFMA R176, R122, -R78, R134 ;  /* 0x8000004e7ab0722b */ /* 0x000fe20000000086 */
[----:B------:R1:W-:Y:S01]  /*4dd60*/  STL.64 [R172+0x220], R78 ;  /* 0x0002204eac007387 */ /* 0x0003e20000100a00 */
[----:B------:R-:W-:Y:S03]  /*4dd70*/  BSSY.RECONVERGENT B3, `(.L_x_763) ;  /* 0x0000019000037945 */ /* 0x000fe60003800200 */
[----:B0-----:R-:W-:-:S08]  /*4dd80*/  DFMA R134, -R120, R174, 1 ;  /* 0x3ff000007886742b */ /* 0x001fd000000001ae */
[----:B------:R-:W-:-:S08]  /*4dd90*/  DFMA R134, R134, R134, R134 ;  /* 0x000000868686722b */ /* 0x000fd00000000086 */
[----:B------:R-:W-:Y:S02]  /*4dda0*/  DFMA R134, R174, R134, R174 ;  /* 0x00000086ae86722b */ /* 0x000fe400000000ae */
[----:B--2---:R-:W-:-:S08]  /*4ddb0*/  DFMA R176, -R210, R70, R176 ;  /* 0x00000046d2b0722b */ /* 0x004fd000000001b0 */
[----:B---3--:R-:W-:Y:S02]  /*4ddc0*/  DFMA R174, -R208, R42, R176 ;  /* 0x0000002ad0ae722b */ /* 0x008fe400000001b0 */
[----:B------:R-:W-:-:S06]  /*4ddd0*/  DFMA R176, -R120, R134, 1 ;  /* 0x3ff0000078b0742b */ /* 0x000fcc0000000186 */
[----:B----4-:R-:W-:Y:S02]  /*4dde0*/  DFMA R174, -R194, R8, R174 ;  /* 0x00000008c2ae722b */ /* 0x010fe400000001ae */
[----:B------:R-:W-:-:S06]  /*4ddf0*/  DFMA R134, R134, R176, R134 ;  /* 0x000000b08686722b */ /* 0x000fcc0000000086 */
[----:B-----5:R-:W-:-:S08]  /*4de00*/  DFMA R174, -R192, R26, R174 ;  /* 0x0000001ac0ae722b */ /* 0x020fd000000001ae */
[----:B------:R-:W-:Y:S02]  /*4de10*/  DMUL R176, R134, R174 ;  /* 0x000000ae86b07228 */ /* 0x000fe40000000000 */
[----:B------:R-:W-:-:S06]  /*4de20*/  FSETP.GEU.AND P2, PT, |R175|, 6.5827683646048100446e-37, PT ;  /* 0x03600000af00780b */ /* 0x000fcc0003f4e200 */
[----:B------:R-:W-:-:S08]  /*4de30*/  DFMA R192, -R120, R176, R174 ;  /* 0x000000b078c0722b */ /* 0x000fd000000001ae */
[----:B------:R-:W-:-:S10]  /*4de40*/  DFMA R134, R134, R192, R176 ;  /* 0x000000c08686722b */ /* 0x000fd400000000b0 */
[----:B------:R-:W-:-:S05]  /*4de50*/  FFMA R0, RZ, R121, R135 ;  /* 0x00000079ff007223 */ /* 0x000fca0000000087 */
[----:B------:R-:W-:-:S13]  /*4de60*/  FSETP.GT.AND P1, PT, |R0|, 1.469367938527859385e-39, PT ;  /* 0x001000000000780b */ /* 0x000fda0003f24200 */
[----:B-1----:R-:W-:Y:S05]  /*4de70*/  @P1 BRA P2, `(.L_x_764) ;  /* 0x0000000000201947 */ /* 0x002fea0001000000 */
[----:B------:R-:W-:Y:S01]  /*4de80*/  IMAD.MOV.U32 R210, RZ, RZ, R174 ;  /* 0x000000ffffd27224 */ /* 0x000fe200078e00ae */
[----:B------:R-:W-:Y:S01]  /*4de90*/  MOV R212, R120 ;  /* 0x0000007800d47202 */ /* 0x000fe20000000f00 */
[----:B------:R-:W-:Y:S01]  /*4dea0*/  IMAD.MOV.U32 R211, RZ, RZ, R175 ;  /* 0x000000ffffd37224 */ /* 0x000fe200078e00af */
[----:B------:R-:W-:Y:S01]  /*4deb0*/  MOV R0, 0x4dee0 ;  /* 0x0004dee000007802 */ /* 0x000fe20000000f00 */
[----:B------:R-:W-:-:S07]  /*4dec0*/  IMAD.MOV.U32 R213, RZ, RZ, R121 ;  /* 0x000000ffffd57224 */ /* 0x000fce00078e0079 */
[----:B------:R-:W-:Y:S05]  /*4ded0*/  CALL.REL.NOINC `($__internal_1_$__cuda_sm20_div_rn_f64_full) ;  /* 0x0000010400587944 */ /* 0x000fea0003c00000 */
[----:B------:R-:W-:Y:S01]  /*4dee0*/  IMAD.MOV.U32 R134, RZ, RZ, R220 ;  /* 0x000000ffff867224 */ /* 0x000fe200078e00dc */
[----:B------:R-:W-:-:S07]  /*4def0*/  MOV R135, R221 ;  /* 0x000000dd00877202 */ /* 0x000fce0000000f00 */
.L_x_764:
[----:B------:R-:W-:Y:S05]  /*4df00*/  BSYNC.RECONVERGENT B3 ;  /* 0x0000000000037941 */ /* 0x000fea0003800200 */
.L_x_763:
[----:B------:R-:W2:Y:S04]  /*4df10*/  LDL.64 R176, [R1+0x35b0] ;  /* 0x0035b00001b07983 */ /* 0x000ea80000100a00 */
[----:B------:R-:W3:Y:S04]  /*4df20*/  LDL.64 R210, [R1+0x35b8] ;  /* 0x0035b80001d27983 */ /* 0x000ee80000100a00 */
[----:B------:R-:W4:Y:S04]  /*4df30*/  LDL.64 R208, [R1+0x35a0] ;  /* 0x0035a00001d07983 */ /* 0x000f280000100a00 */
[----:B------:R-:W5:Y:S04]  /*4df40*/  LDL.64 R194, [R1+0x35a8] ;  /* 0x0035a80001c27983 */ /* 0x000f680000100a00 */
[----:B------:R-:W5:Y:S01]  /*4df50*/  LDL.64 R192, [R1+0x3bf0] ;  /* 0x003bf00001c07983 */ /* 0x000f620000100a00 */
[----:B------:R-:W0:Y:S01]  /*4df60*/  MUFU.RCP64H R175, R125 ;  /* 0x0000007d00af7308 */ /* 0x000e220000001800 */
[----:B------:R-:W-:Y:S01]  /*4df70*/  DFMA R138, R126, -R134, R138 ;  /* 0x800000867e8a722b */ /* 0x000fe2000000008a */
[----:B------:R-:W-:Y:S01]  /*4df80*/  IMAD.MOV.U32 R174, RZ, RZ, 0x1 ;  /* 0x00000001ffae7424 */ /* 0x000fe200078e00ff */
[----:B------:R1:W-:Y:S01]  /*4df90*/  STL.64 [R172+0x218], R134 ;  /* 0x00021886ac007387 */ /* 0x0003e20000100a00 */
[----:B------:R-:W-:Y:S05]  /*4dfa0*/  BSSY.RECONVERGENT B3, `(.L_x_765) ;  /* 0x000001a000037945 */ /* 0x000fea0003800200 */
[----:B--2---:R-:W-:-:S02]  /*4dfb0*/  DFMA R176, -R176, R78, R138 ;  /* 0x0000004eb0b0722b */ /* 0x004fc4000000018a */
[----:B0-----:R-:W-:-:S06]  /*4dfc0*/  DFMA R138, -R124, R174, 1 ;  /* 0x3ff000007c8a742b */ /* 0x001fcc00000001ae */
[----:B---3--:R-:W-:Y:S02]  /*4dfd0*/  DFMA R176, -R210, R70, R176 ;  /* 0x00000046d2b0722b */ /* 0x008fe400000001b0 */
[----:B------:R-:W-:-:S08]  /*4dfe0*/  DFMA R138, R138, R138, R138 ;  /* 0x0000008a8a8a722b */ /* 0x000fd0000000008a */
[----:B------:R-:W-:Y:S02]  /*4dff0*/  DFMA R138, R174, R138, R174 ;  /* 0x0000008aae8a722b */ /* 0x000fe400000000ae */
[----:B----4-:R-:W-:-:S06]  /*4e000*/  DFMA R174, -R208, R42, R176 ;  /* 0x0000002ad0ae722b */ /* 0x010fcc00000001b0 */
[----:B------:R-:W-:Y:S02]  /*4e010*/  DFMA R176, -R124, R138, 1 ;  /* 0x3ff000007cb0742b */ /* 0x000fe4000000018a */
[----:B-----5:R-:W-:-:S06]  /*4e020*/  DFMA R174, -R194, R8, R174 ;  /* 0x00000008c2ae722b */ /* 0x020fcc00000001ae */
[----:B------:R-:W-:Y:S02]  /*4e030*/  DFMA R138, R138, R176, R138 ;  /* 0x000000b08a8a722b */ /* 0x000fe4000000008a */
[----:B------:R-:W-:-:S08]  /*4e040*/  DFMA R174, -R192, R26, R174 ;  /* 0x0000001ac0ae722b */ /* 0x000fd000000001ae */
        /* <DEDUP_REMOVED lines=13> */
[----:B------:R-:W-:Y:S01]  /*4e120*/  MOV R138, R220 ;  /* 0x000000dc008a7202 */ /* 0x000fe20000000f00 */
[----:B------:R-:W-:-:S07]  /*4e130*/  IMAD.MOV.U32 R139, RZ, RZ, R221 ;  /* 0x000000ffff8b7224 */ /* 0x000fce00078e00dd */
.L_x_766:
[----:B------:R-:W-:Y:S05]  /*4e140*/  BSYNC.RECONVERGENT B3 ;  /* 0x0000000000037941 */ /* 0x000fea0003800200 */
.L_x_765:
[----:B------:R-:W2:Y:S04]  /*4e150*/  LDL.64 R212, [R1+0x35e0] ;  /* 0x0035e00001d47983 */ /* 0x000ea80000100a00 */
[----:B------:R-:W3:Y:S04]  /*4e160*/  LDL.64 R176, [R1+0x35e8] ;  /* 0x0035e80001b07983 */ /* 0x000ee80000100a00 */
[----:B------:R-:W4:Y:S04]  /*4e170*/  LDL.64 R210, [R1+0x35f0] ;  /* 0x0035f00001d27983 */ /* 0x000f280000100a00 */
[----:B------:R-:W5:Y:S04]  /*4e180*/  LDL.64 R208, [R1+0x35f8] ;  /* 0x0035f80001d07983 */ /* 0x000f680000100a00 */
[----:B------:R-:W5:Y:S04]  /*4e190*/  LDL.64 R194, [R1+0x3620] ;  /* 0x0036200001c27983 */ /* 0x000f680000100a00 */
[----:B------:R-:W5:Y:S01]  /*4e1a0*/  LDL.64 R192, [R1+0x3628] ;  /* 0x0036280001c07983 */ /* 0x000f620000100a00 */
[----:B------:R-:W-:Y:S01]  /*4e1b0*/  DFMA R174, R130, -R138, R144 ;  /* 0x8000008a82ae722b */ /* 0x000fe20000000090 */
[----:B------:R-:W-:Y:S01]  /*4e1c0*/  BSSY.RECONVERGENT B3, `(.L_x_767) ;  /* 0x000001e000037945 */ /* 0x000fe20003800200 */
[----:B------:R-:W0:Y:S01]  /*4e1d0*/  MUFU.RCP64H R145, R129 ;  /* 0x0000008100917308 */ /* 0x000e220000001800 */
[----:B------:R-:W-:Y:S01]  /*4e1e0*/  IMAD.MOV.U32 R144, RZ, RZ, 0x1 ;  /* 0x00000001ff907424 */ /* 0x000fe200078e00ff */
[----:B------:R1:W-:Y:S04]  /*4e1f0*/  STL.64 [R172+0x210], R138 ;  /* 0x0002108aac007387 */ /* 0x0003e80000100a00 */
[----:B--2---:R-:W-:-:S08]  /*4e200*/  DFMA R174, -R212, R134, R174 ;  /* 0x00000086d4ae722b */ /* 0x004fd000000001ae */
[----:B---3--:R-:W-:Y:S02]  /*4e210*/  DFMA R176, -R176, R78, R174 ;  /* 0x0000004eb0b0722b */ /* 0x008fe400000001ae */
[----:B0-----:R-:W-:-:S06]  /*4e220*/  DFMA R174, -R128, R144, 1 ;  /* 0x3ff0000080ae742b */ /* 0x001fcc0000000190 */
[----:B----4-:R-:W-:Y:S02]  /*4e230*/  DFMA R176, -R210, R70, R176 ;  /* 0x00000046d2b0722b */ /* 0x010fe400000001b0 */
[----:B------:R-:W-:-:S08]  /*4e240*/  DFMA R174, R174, R174, R174 ;  /* 0x000000aeaeae722b */ /* 0x000fd000000000ae */
[----:B------:R-:W-:Y:S02]  /*4e250*/  DFMA R144, R144, R174, R144 ;  /* 0x000000ae9090722b */ /* 0x000fe40000000090 */
[----:B-----5:R-:W-:-:S06]  /*4e260*/  DFMA R174, -R208, R42, R176 ;  /* 0x0000002ad0ae722b */ /* 0x020fcc00000001b0 */
[----:B------:R-:W-:Y:S02]  /*4e270*/  DFMA R176, -R128, R144, 1 ;  /* 0x3ff0000080b0742b */ /* 0x000fe40000000190 */
[----:B------:R-:W-:-:S06]  /*4e280*/  DFMA R174, -R194, R8, R174 ;  /* 0x00000008c2ae722b */ /* 0x000fcc00000001ae */
        /* <DEDUP_REMOVED lines=17> */
.L_x_768:
[----:B------:R-:W-:Y:S05]  /*4e3a0*/  BSYNC.RECONVERGENT B3 ;  /* 0x0000000000037941 */ /* 0x000fea0003800200 */
.L_x_767:
[----:B------:R-:W2:Y:S04]  /*4e3b0*/  LDL.64 R176, [R1+0x3e18] ;  /* 0x003e180001b07983 */ /* 0x000ea80000100a00 */
[----:B------:R-:W3:Y:S04]  /*4e3c0*/  LDL.64 R210, [R1+0x3610] ;  /* 0x0036100001d27983 */ /* 0x000ee80000100a00 */
[----:B------:R-:W4:Y:S04]  /*4e3d0*/  LDL.64 R208, [R1+0x3618] ;  /* 0x0036180001d07983 */ /* 0x000f280000100a00 */
[----:B------:R-:W5:Y:S04]  /*4e3e0*/  LDL.64 R194, [R1+0x3600] ;  /* 0x0036000001c27983 */ /* 0x000f680000100a00 */
[----:B------:R-:W5:Y:S01]  /*4e3f0*/  LDL.64 R192, [R1+0x3608] ;  /* 0x0036080001c07983 */ /* 0x000f620000100a00 */
[----:B------:R-:W0:Y:S01]  /*4e400*/  MUFU.RCP64H R175, R133 ;  /* 0x0000008500af7308 */ /* 0x000e220000001800 */
[----:B------:R-:W-:Y:S01]  /*4e410*/  MOV R174, 0x1 ;  /* 0x0000000100ae7802 */ /* 0x000fe20000000f00 */
[----:B------:R-:W-:Y:S01]  /*4e420*/  BSSY.RECONVERGENT B3, `(.L_x_769) ;  /* 0x000001b000037945 */ /* 0x000fe20003800200 */
[----:B------:R1:W-:Y:S01]  /*4e430*/  STL.64 [R172+0x208], R144 ;  /* 0x00020890ac007387 */ /* 0x0003e20000100a00 */
[----:B--2---:R-:W-:-:S03]  /*4e440*/  DFMA R176, R176, -R144, R164 ;  /* 0x80000090b0b0722b */ /* 0x004fc600000000a4 */
[----:B0-----:R-:W-:-:S05]  /*4e450*/  DFMA R164, -R132, R174, 1 ;  /* 0x3ff0000084a4742b */ /* 0x001fca00000001ae */
[----:B---3--:R-:W-:-:S03]  /*4e460*/  DFMA R176, -R210, R134, R176 ;  /* 0x00000086d2b0722b */ /* 0x008fc600000001b0 */
        /* <DEDUP_REMOVED lines=22> */
.L_x_770:
[----:B------:R-:W-:Y:S05]  /*4e5d0*/  BSYNC.RECONVERGENT B3 ;  /* 0x0000000000037941 */ /* 0x000fea0003800200 */
.L_x_769:
[----:B------:R-:W2:Y:S04]  /*4e5e0*/  LDL.64 R210, [R1+0x3db8] ;  /* 0x003db80001d27983 */ /* 0x000ea80000100a00 */
[----:B------:R-:W3:Y:S04]  /*4e5f0*/  LDL.64 R208, [R1+0x3560] ;  /* 0x0035600001d07983 */ /* 0x000ee80000100a00 */
[----:B------:R-:W4:Y:S04]  /*4e600*/  LDL.64 R194, [R1+0x3568] ;  /* 0x0035680001c27983 */ /* 0x000f280000100a00 */
[----:B------:R-:W5:Y:S01]  /*4e610*/  LDL.64 R192, [R1+0x3c60] ;  /* 0x003c600001c07983 */ /* 0x000f620000100a00 */
[----:B------:R-:W0:Y:S01]  /*4e620*/  MUFU.RCP64H R175, R137 ;  /* 0x0000008900af7308 */ /* 0x000e220000001800 */
[----:B------:R-:W-:Y:S01]  /*4e630*/  IMAD.MOV.U32 R174, RZ, RZ, 0x1 ;  /* 0x00000001ffae7424 */ /* 0x000fe200078e00ff */
[----:B------:R-:W-:Y:S01]  /*4e640*/  BSSY.RECONVERGENT B3, `(.L_x_771) ;  /* 0x000001a000037945 */ /* 0x000fe20003800200 */
[----:B------:R1:W-:Y:S04]  /*4e650*/  STL.64 [R172+0x200], R164 ;  /* 0x000200a4ac007387 */ /* 0x0003e80000100a00 */
[----:B0-----:R-:W-:-:S08]  /*4e660*/  DFMA R176, -R136, R174, 1 ;  /* 0x3ff0000088b0742b */ /* 0x001fd000000001ae */
[----:B------:R-:W-:-:S08]  /*4e670*/  DFMA R176, R176, R176, R176 ;  /* 0x000000b0b0b0722b */ /* 0x000fd000000000b0 */
[----:B------:R-:W-:Y:S02]  /*4e680*/  DFMA R176, R174, R176, R174 ;  /* 0x000000b0aeb0722b */ /* 0x000fe400000000ae */
[----:B--2---:R-:W-:-:S08]  /*4e690*/  DFMA R166, -R210, R134, R166 ;  /* 0x00000086d2a6722b */ /* 0x004fd000000001a6 */
[----:B---3--:R-:W-:-:S08]  /*4e6a0*/  DFMA R166, -R208, R78, R166 ;  /* 0x0000004ed0a6722b */ /* 0x008fd000000001a6 */
[----:B----4-:R-:W-:Y:S02]  /*4e6b0*/  DFMA R174, -R194, R70, R166 ;  /* 0x00000046c2ae722b */ /* 0x010fe400000001a6 */
[----:B------:R-:W-:-:S06]  /*4e6c0*/  DFMA R166, -R136, R176, 1 ;  /* 0x3ff0000088a6742b */ /* 0x000fcc00000001b0 */
[----:B-----5:R-:W-:Y:S02]  /*4e6d0*/  DFMA R174, -R192, R26, R174 ;  /* 0x0000001ac0ae722b */ /* 0x020fe400000001ae */
[----:B------:R-:W-:-:S08]  /*4e6e0*/  DFMA R166, R176, R166, R176 ;  /* 0x000000a6b0a6722b */ /* 0x000fd000000000b0 */
[----:B------:R-:W-:Y:S01]  /*4e6f0*/  DMUL R176, R166, R174 ;  /* 0x000000aea6b07228 */ /* 0x000fe20000000000 */
[----:B------:R-:W-:-:S07]  /*4e700*/  FSETP.GEU.AND P2, PT, |R175|, 6.5827683646048100446e-37, PT ;  /* 0x03600000af00780b */ /* 0x000fce0003f4e200 */
        /* <DEDUP_REMOVED lines=13> */
.L_x_772:
[----:B------:R-:W-:Y:S05]  /*4e7e0*/  BSYNC.RECONVERGENT B3 ;  /* 0x0000000000037941 */ /* 0x000fea0003800200 */
.L_x_771:
        /* <DEDUP_REMOVED lines=8> */
[----:B------:R-:W-:Y:S03]  /*4e870*/  BSSY.RECONVERGENT B3, `(.L_x_773) ;  /* 0x0000020000037945 */ /* 0x000fe60003800200 */
[----:B------:R0:W-:Y:S01]  /*4e880*/  STL.64 [R172+0x1f8], R166 ;  /* 0x0001f8a6ac007387 */ /* 0x0001e20000100a00 */
[----:B--2---:R-:W-:-:S08]  /*4e890*/  DFMA R170, R214, -R166, R170 ;  /* 0x800000a6d6aa722b */ /* 0x004fd000000000aa */
[----:B---3--:R-:W-:Y:S02]  /*4e8a0*/  DFMA R174, -R174, R164, R170 ;  /* 0x000000a4aeae722b */ /* 0x008fe400000001aa */
[----:B------:R-:W1:Y:S01]  /*4e8b0*/  MUFU.RCP64H R171, R147 ;  /* 0x0000009300ab7308 */ /* 0x000e620000001800 */
[----:B------:R-:W-:-:S05]  /*4e8c0*/  IMAD.MOV.U32 R170, RZ, RZ, 0x1 ;  /* 0x00000001ffaa7424 */ /* 0x000fca00078e00ff */
[----:B----4-:R-:W-:-:S08]  /*4e8d0*/  DFMA R174, -R212, R144, R174 ;  /* 0x00000090d4ae722b */ /* 0x010fd000000001ae */
[----:B-----5:R-:W-:Y:S02]  /*4e8e0*/  DFMA R176, -R176, R134, R174 ;  /* 0x00000086b0b0722b */ /* 0x020fe400000001ae */
[----:B-1----:R-:W-:-:S06]  /*4e8f0*/  DFMA R174, -R146, R170, 1 ;  /* 0x3ff0000092ae742b */ /* 0x002fcc00000001aa */
[----:B------:R-:W-:Y:S02]  /*4e900*/  DFMA R176, -R210, R78, R176 ;  /* 0x0000004ed2b0722b */ /* 0x000fe400000001b0 */
[----:B------:R-:W-:-:S08]  /*4e910*/  DFMA R174, R174, R174, R174 ;  /* 0x000000aeaeae722b */ /* 0x000fd000000000ae */
[----:B------:R-:W-:Y:S02]  /*4e920*/  DFMA R174, R170, R174, R170 ;  /* 0x000000aeaaae722b */ /* 0x000fe400000000aa */
[----:B------:R-:W-:-:S06]  /*4e930*/  DFMA R170, -R208, R70, R176 ;  /* 0x00000046d0aa722b */ /* 0x000fcc00000001b0 */
        /* <DEDUP_REMOVED lines=19> */
.L_x_774:
[----:B------:R-:W-:Y:S05]  /*4ea70*/  BSYNC.RECONVERGENT B3 ;  /* 0x0000000000037941 */ /* 0x000fea0003800200 */
.L_x_773:
[----:B------:R-:W2:Y:S04]  /*4ea80*/  LDL.64 R208, [R1+0x3c40] ;  /* 0x003c400001d07983 */ /* 0x000ea80000100a00 */
[----:B------:R-:W3:Y:S04]  /*4ea90*/  LDL.64 R194, [R1+0x3a08] ;  /* 0x003a080001c27983 */ /* 0x000ee80000100a00 */
[----:B------:R-:W4:Y:S01]  /*4eaa0*/  LDL.64 R192, [R1+0x3bc0] ;  /* 0x003bc00001c07983 */ /* 0x000f220000100a00 */
[----:B------:R-:W0:Y:S01]  /*4eab0*/  MUFU.RCP64H R171, R141 ;  /* 0x0000008d00ab7308 */ /* 0x000e220000001800 */
[----:B------:R-:W-:Y:S01]  /*4eac0*/  MOV R170, 0x1 ;  /* 0x0000000100aa7802 */ /* 0x000fe20000000f00 */
[----:B------:R-:W-:Y:S01]  /*4ead0*/  DFMA R168, -R142, R166, R168 ;  /* 0x000000a68ea8722b */ /* 0x000fe200000001a8 */
        /* <DEDUP_REMOVED lines=25> */
.L_x_776:
[----:B------:R-:W-:Y:S05]  /*4ec70*/  BSYNC.RECONVERGENT B3 ;  /* 0x0000000000037941 */ /* 0x000fea0003800200 */
.L_x_775:
        /* <DEDUP_REMOVED lines=8> */
[----:B------:R-:W-:-:S03]  /*4ed00*/  IMAD.MOV.U32 R170, RZ, RZ, 0x1 ;  /* 0x00000001ffaa7424 */ /* 0x000fc600078e00ff */
[----:B------:R0:W-:Y:S01]  /*4ed10*/  STL.64 [R172+0x1e8], R168 ;  /* 0x0001e8a8ac007387 */ /* 0x0001e20000100a00 */
[----:B------:R-:W-:Y:S01]  /*4ed20*/  BSSY.RECONVERGENT B3, `(.L_x_777) ;  /* 0x000001d000037945 */ /* 0x000fe20003800200 */
[----:B--2---:R-:W-:Y:S01]  /*4ed30*/  DFMA R174, R174, -R168, R180 ;  /* 0x800000a8aeae722b */ /* 0x004fe200000000b4 */
[----:B---3--:R-:W1:Y:S07]  /*4ed40*/  MUFU.RCP64H R171, R195 ;  /* 0x000000c300ab7308 */ /* 0x008e6e0000001800 */
        /* <DEDUP_REMOVED lines=26> */
.L_x_778:
[----:B------:R-:W-:Y:S05]  /*4eef0*/  BSYNC.RECONVERGENT B3 ;  /* 0x0000000000037941 */ /* 0x000fea0003800200 */
.L_x_777:
        /* <DEDUP_REMOVED lines=11> */
[----:B--2---:R-:W-:Y:S01]  /*4efb0*/  DFMA R180, -R180, R168, R184 ;  /* 0x000000a8b4b4722b */ /* 0x004fe200000001b8 */
        /* <DEDUP_REMOVED lines=27> */
.L_x_780:
[----:B------:R-:W-:Y:S05]  /*4f170*/  BSYNC.RECONVERGENT B3 ;  /* 0x0000000000037941 */ /* 0x000fea0003800200 */
.L_x_779:
[----:B------:R-:W2:Y:S04]  /*4f180*/  LDL.64 R212, [R1+0x3f78] ;  /* 0x003f780001d47983 */ /* 0x000ea80000100a00 */
[----:B------:R-:W3:Y:S04]  /*4f190*/  LDL.64 R184, [R1+0x3f30] ;  /* 0x003f300001b87983 */ /* 0x000ee80000100a00 */
[----:B------:R-:W4:Y:S04]  /*4f1a0*/  LDL.64 R210, [R1+0x3e00] ;  /* 0x003e000001d27983 */ /* 0x000f280000100a00 */
[----:B------:R-:W5:Y:S04]  /*4f1b0*/  LDL.64 R208, [R1+0x3760] ;  /* 0x0037600001d07983 */ /* 0x000f680000100a00 */
[----:B------:R-:W5:Y:S04]  /*4f1c0*/  LDL.64 R194, [R1+0x3768] ;  /* 0x0037680001c27983 */ /* 0x000f680000100a00 */
[----:B------:R-:W5:Y:S01]  /*4f1d0*/  LDL.64 R192, [R1+0x3ee0] ;  /* 0x003ee00001c07983 */ /* 0x000f620000100a00 */
[----:B------:R-:W0:Y:S01]  /*4f1e0*/  MUFU.RCP64H R181, R229 ;  /* 0x000000e500b57308 */ /* 0x000e220000001800 */
[----:B------:R-:W-:Y:S01]  /*4f1f0*/  MOV R180, 0x1 ;  /* 0x0000000100b47802 */ /* 0x000fe20000000f00 */
[----:B------:R-:W-:Y:S01]  /*4f200*/  BSSY.RECONVERGENT B3, `(.L_x_781) ;  /* 0x000001c000037945 */ /* 0x000fe20003800200 */
[----:B------:R1:W-:Y:S01]  /*4f210*/  STL.64 [R172+0x1d8], R174 ;  /* 0x0001d8aeac007387 */ /* 0x0003e20000100a00 */
        /* <DEDUP_REMOVED lines=26> */
.L_x_782:
[----:B------:R-:W-:Y:S05]  /*4f3c0*/  BSYNC.RECONVERGENT B3 ;  /* 0x0000000000037941 */ /* 0x000fea0003800200 */
.L_x_781:
[----:B------:R-:W2:Y:S04]  /*4f3d0*/  LDL.64 R180, [R1+0x3f88] ;  /* 0x003f880001b47983 */ /* 0x000ea80000100a00 */
[----:B------:R-:W3:Y:S04]  /*4f3e0*/  LDL.64 R212, [R1+0x3890] ;  /* 0x0038900001d47983 */ /* 0x000ee80000100a00 */
[----:B------:R-:W4:Y:S04]  /*4f3f0*/  LDL.64 R210, [R1+0x3898] ;  /* 0x0038980001d27983 */ /* 0x000f280000100a00 */
[----:B------:R-:W5:Y:S04]  /*4f400*/  LDL.64 R208, [R1+0x3780] ;  /* 0x0037800001d07983 */ /* 0x000f680000100a00 */
[----:B------:R-:W5:Y:S04]  /*4f410*/  LDL.64 R194, [R1+0x3788] ;  /* 0x0037880001c27983 */ /* 0x000f680000100a00 */
[----:B------:R-:W5:Y:S01]  /*4f420*/  LDL.64 R192, [R1+0x3e50] ;  /* 0x003e500001c07983 */ /* 0x000f620000100a00 */
[----:B------:R-:W0:Y:S01]  /*4f430*/  MUFU.RCP64H R179, R231 ;  /* 0x000000e700b37308 */ /* 0x000e220000001800 */
[----:B------:R-:W-:Y:S01]  /*4f440*/  IMAD.MOV.U32 R178, RZ, RZ, 0x1 ;  /* 0x00000001ffb27424 */ /* 0x000fe200078e00ff */
        /* <DEDUP_REMOVED lines=28> */
.L_x_784:
[----:B------:R-:W-:Y:S05]  /*4f610*/  BSYNC.RECONVERGENT B3 ;  /* 0x0000000000037941 */ /* 0x000fea0003800200 */
.L_x_783:
[----:B------:R-:W2:Y:S04]  /*4f620*/  LDL.64 R208, [R1+0x3240] ;  /* 0x0032400001d07983 */ /* 0x000ea80000100a00 */
[----:B------:R-:W3:Y:S04]  /*4f630*/  LDL.LU.64 R218, [R1+0x3120] ;  /* 0x0031200001da7983 */ /* 0x000ee80000300a00 */
[----:B------:R-:W3:Y:S04]  /*4f640*/  LDL.64 R190, [R1+0x3f60] ;  /* 0x003f600001be7983 */ /* 0x000ee80000100a00 */
[----:B------:R-:W4:Y:S04]  /*4f650*/  LDL.64 R192, [R1+0x3e28] ;  /* 0x003e280001c07983 */ /* 0x000f280000100a00 */
[----:B------:R-:W5:Y:S04]  /*4f660*/  LDL.64 R214, [R1+0x37c0] ;  /* 0x0037c00001d67983 */ /* 0x000f680000100a00 */
[----:B------:R-:W5:Y:S04]  /*4f670*/  LDL.64 R212, [R1+0x37c8] ;  /* 0x0037c80001d47983 */ /* 0x000f680000100a00 */
[----:B------:R-:W5:Y:S04]  /*4f680*/  LDL.64 R210, [R1+0x3e20] ;  /* 0x003e200001d27983 */ /* 0x000f680000100a00 */
[----:B------:R-:W5:Y:S01]  /*4f690*/  LDL.64 R194, [R1+0x3f58] ;  /* 0x003f580001c27983 */ /* 0x000f620000100a00 */
[----:B------:R-:W-:-:S03]  /*4f6a0*/  IMAD.MOV.U32 R178, RZ, RZ, 0x1 ;  /* 0x00000001ffb27424 */ /* 0x000fc600078e00ff */
[----:B------:R0:W-:Y:S01]  /*4f6b0*/  STL.64 [R172+0x1c8], R180 ;  /* 0x0001c8b4ac007387 */ /* 0x0001e20000100a00 */
[----:B------:R-:W-:Y:S01]  /*4f6c0*/  BSSY.RECONVERGENT B3, `(.L_x_785) ;  /* 0x000001c000037945 */ /* 0x000fe20003800200 */
[----:B--2---:R-:W1:Y:S01]  /*4f6d0*/  MUFU.RCP64H R179, R209 ;  /* 0x000000d100b37308 */ /* 0x004e620000001800 */
[----:B---3--:R-:W-:-:S08]  /*4f6e0*/  DFMA R190, -R190, R174, R218 ;  /* 0x000000aebebe722b */ /* 0x008fd000000001da */
[----:B----4-:R-:W-:Y:S02]  /*4f6f0*/  DFMA R192, -R192, R166, R190 ;  /* 0x000000a6c0c0722b */ /* 0x010fe400000001be */
[----:B-1----:R-:W-:-:S06]  /*4f700*/  DFMA R190, -R208, R178, 1 ;  /* 0x3ff00000d0be742b */ /* 0x002fcc00000001b2 */
[----:B-----5:R-:W-:Y:S02]  /*4f710*/  DFMA R192, -R214, R134, R192 ;  /* 0x00000086d6c0722b */ /* 0x020fe400000001c0 */
        /* <DEDUP_REMOVED lines=22> */
.L_x_786:
[----:B------:R-:W-:Y:S05]  /*4f880*/  BSYNC.RECONVERGENT B3 ;  /* 0x0000000000037941 */ /* 0x000fea0003800200 */
.L_x_785:
[----:B------:R-:W2:Y:S04]  /*4f890*/  LDL.64 R208, [R1+0x3178] ;  /* 0x0031780001d07983 */ /* 0x000ea80000100a00 */
[----:B------:R-:W3:Y:S04]  /*4f8a0*/  LDL.64 R214, [R1+0x3820] ;  /* 0x0038200001d67983 */ /* 0x000ee80000100a00 */
[----:B------:R-:W4:Y:S04]  /*4f8b0*/  LDL.64 R212, [R1+0x3828] ;  /* 0x0038280001d47983 */ /* 0x000f280000100a00 */
[----:B------:R-:W5:Y:S04]  /*4f8c0*/  LDL.64 R210, [R1+0x3710] ;  /* 0x0037100001d27983 */ /* 0x000f680000100a00 */
[----:B------:R-:W5:Y:S01]  /*4f8d0*/  LDL.64 R194, [R1+0x3718] ;  /* 0x0037180001c27983 */ /* 0x000f620000100a00 */
[----:B------:R-:W-:-:S03]  /*4f8e0*/  MOV R190, 0x1 ;  /* 0x0000000100be7802 */ /* 0x000fc60000000f00 */
[----:B------:R0:W-:Y:S01]  /*4f8f0*/  STL.64 [R172+0x1c0], R178 ;  /* 0x0001c0b2ac007387 */ /* 0x0001e20000100a00 */
[----:B------:R-:W-:Y:S01]  /*4f900*/  BSSY.RECONVERGENT B3, `(.L_x_787) ;  /* 0x000001a000037945 */ /* 0x000fe20003800200 */
[----:B--2---:R-:W1:Y:S01]  /*4f910*/  MUFU.RCP64H R191, R209 ;  /* 0x000000d100bf7308 */ /* 0x004e620000001800 */
[----:B---3--:R-:W-:Y:S02]  /*4f920*/  DFMA R182, -R214, R168, R182 ;  /* 0x000000a8d6b6722b */ /* 0x008fe400000001b6 */
[----:B-1----:R-:W-:-:S08]  /*4f930*/  DFMA R192, -R208, R190, 1 ;  /* 0x3ff00000d0c0742b */ /* 0x002fd000000001be */
[----:B------:R-:W-:Y:S02]  /*4f940*/  DFMA R192, R192, R192, R192 ;  /* 0x000000c0c0c0722b */ /* 0x000fe400000000c0 */
[----:B----4-:R-:W-:-:S06]  /*4f950*/  DFMA R182, -R212, R166, R182 ;  /* 0x000000a6d4b6722b */ /* 0x010fcc00000001b6 */
[----:B------:R-:W-:Y:S02]  /*4f960*/  DFMA R190, R190, R192, R190 ;  /* 0x000000c0bebe722b */ /* 0x000fe400000000be */
[----:B-----5:R-:W-:-:S06]  /*4f970*/  DFMA R182, -R210, R70, R182 ;  /* 0x00000046d2b6722b */ /* 0x020fcc00000001b6 */
[----:B------:R-:W-:Y:S02]  /*4f980*/  DFMA R192, -R208, R190, 1 ;  /* 0x3ff00000d0c0742b */ /* 0x000fe400000001be */
[----:B------:R-:W-:-:S06]  /*4f990*/  DFMA R182, -R194, R26, R182 ;  /* 0x0000001ac2b6722b */ /* 0x000fcc00000001b6 */
        /* <DEDUP_REMOVED lines=16> */
.L_x_788:
[----:B------:R-:W-:Y:S05]  /*4faa0*/  BSYNC.RECONVERGENT B3 ;  /* 0x0000000000037941 */ /* 0x000fea0003800200 */
.L_x_787:
[----:B------:R-:W2:Y:S04]  /*4fab0*/  LDL.64 R212, [R1+0x3fb8] ;  /* 0x003fb80001d47983 */ /* 0x000ea80000100a00 */
[----:B------:R-:W3:Y:S04]  /*4fac0*/  LDL.64 R210, [R1+0x38b0] ;  /* 0x0038b00001d27983 */ /* 0x000ee80000100a00 */
[----:B------:R-:W4:Y:S04]  /*4fad0*/  LDL.64 R208, [R1+0x38b8] ;  /* 0x0038b80001d07983 */ /* 0x000f280000100a00 */
[----:B------:R-:W5:Y:S04]  /*4fae0*/  LDL.64 R194, [R1+0x38a0] ;  /* 0x0038a00001c27983 */ /* 0x000f680000100a00 */
[----:B------:R-:W5:Y:S01]  /*4faf0*/  LDL.64 R192, [R1+0x38a8] ;  /* 0x0038a80001c07983 */ /* 0x000f620000100a00 */
[----:B------:R-:W0:Y:S01]  /*4fb00*/  MUFU.RCP64H R183, R233 ;  /* 0x000000e900b77308 */ /* 0x000e220000001800 */
[----:B------:R-:W-:Y:S01]  /*4fb10*/  IMAD.MOV.U32 R182, RZ, RZ, 0x1 ;  /* 0x00000001ffb67424 */ /* 0x000fe200078e00ff */
[----:B------:R-:W-:Y:S01]  /*4fb20*/  BSSY.RECONVERGENT B3, `(.L_x_789) ;  /* 0x000001b000037945 */ /* 0x000fe20003800200 */
[----:B------:R1:W-:Y:S01]  /*4fb30*/  STL.64 [R172+0x1b8], R190 ;  /* 0x0001b8beac007387 */ /* 0x0003e20000100a00 */
[----:B--2---:R-:W-:-:S03]  /*4fb40*/  DFMA R40, -R212, R178, R40 ;  /* 0x000000b2d428722b */ /* 0x004fc60000000128 */
[----:B0-----:R-:W-:-:S05]  /*4fb50*/  DFMA R178, -R232, R182, 1 ;  /* 0x3ff00000e8b2742b */ /* 0x001fca00000001b6 */
[----:B---3--:R-:W-:-:S03]  /*4fb60*/  DFMA R40, -R210, R166, R40 ;  /* 0x000000a6d228722b */ /* 0x008fc60000000128 */
[----:B------:R-:W-:-:S05]  /*4fb70*/  DFMA R178, R178, R178, R178 ;  /* 0x000000b2b2b2722b */ /* 0x000fca00000000b2 */
[----:B----4-:R-:W-:-:S03]  /*4fb80*/  DFMA R40, -R208, R134, R40 ;  /* 0x00000086d028722b */ /* 0x010fc60000000128 */
[----:B------:R-:W-:-:S05]  /*4fb90*/  DFMA R178, R182, R178, R182 ;  /* 0x000000b2b6b2722b */ /* 0x000fca00000000b6 */
[----:B-----5:R-:W-:-:S03]  /*4fba0*/  DFMA R182, -R194, R78, R40 ;  /* 0x0000004ec2b6722b */ /* 0x020fc60000000128 */
[----:B------:R-:W-:-:S08]  /*4fbb0*/  DFMA R40, -R232, R178, 1 ;  /* 0x3ff00000e828742b */ /* 0x000fd000000001b2 */
        /* <DEDUP_REMOVED lines=17> */
.L_x_790:
[----:B------:R-:W-:Y:S05]  /*4fcd0*/  BSYNC.RECONVERGENT B3 ;  /* 0x0000000000037941 */ /* 0x000fea0003800200 */
.L_x_789:
        /* <DEDUP_REMOVED lines=13> */
[----:B------:R-:W-:-:S06]  /*4fdb0*/  DFMA R166, R166, R166, R166 ;  /* 0x000000a6a6a6722b */ /* 0x000fcc00000000a6 */
[----:B-----5:R-:W-:Y:S02]  /*4fdc0*/  DFMA R38, -R190, R134, R38 ;  /* 0x00000086be26722b */ /* 0x020fe40000000126 */
[----:B------:R-:W-:-:S06]  /*4fdd0*/  DFMA R166, R178, R166, R178 ;  /* 0x000000a6b2a6722b */ /* 0x000fcc00000000b2 */
[----:B------:R-:W-:Y:S02]  /*4fde0*/  DFMA R38, -R182, R78, R38 ;  /* 0x0000004eb626722b */ /* 0x000fe40000000126 */
[----:B------:R-:W-:-:S08]  /*4fdf0*/  DFMA R168, -R234, R166, 1 ;  /* 0x3ff00000eaa8742b */ /* 0x000fd000000001a6 */
[----:B------:R-:W-:Y:S01]  /*4fe00*/  DFMA R166, R166, R168, R166 ;  /* 0x000000a8a6a6722b */ /* 0x000fe200000000a6 */
[----:B------:R-:W-:-:S07]  /*4fe10*/  FSETP.GEU.AND P2, PT, |R39|, 6.5827683646048100446e-37, PT ;  /* 0x036000002700780b */ /* 0x000fce0003f4e200 */
[----:B------:R-:W-:-:S08]  /*4fe20*/  DMUL R168, R166, R38 ;  /* 0x00000026a6a87228 */ /* 0x000fd00000000000 */
        /* <DEDUP_REMOVED lines=13> */
.L_x_792:
[----:B------:R-:W-:Y:S05]  /*4ff00*/  BSYNC.RECONVERGENT B3 ;  /* 0x0000000000037941 */ /* 0x000fea0003800200 */
.L_x_791:
[----:B------:R-:W2:Y:S04]  /*4ff10*/  LDL.64 R182, [R1+0x3ef8] ;  /* 0x003ef80001b67983 */ /* 0x000ea80000100a00 */
[----:B------:R-:W3:Y:S04]  /*4ff20*/  LDL.64 R178, [R1+0x36b0] ;  /* 0x0036b00001b27983 */ /* 0x000ee80000100a00 */
[----:B------:R-:W4:Y:S01]  /*4ff30*/  LDL.64 R168, [R1+0x36b8] ;  /* 0x0036b80001a87983 */ /* 0x000f220000100a00 */
[----:B------:R-:W0:Y:S01]  /*4ff40*/  MUFU.RCP64H R39, R207 ;  /* 0x000000cf00277308 */ /* 0x000e220000001800 */
[----:B------:R-:W-:Y:S01]  /*4ff50*/  MOV R38, 0x1 ;  /* 0x0000000100267802 */ /* 0x000fe20000000f00 */
[----:B------:R-:W-:Y:S01]  /*4ff60*/  BSSY.RECONVERGENT B3, `(.L_x_793) ;  /* 0x0000019000037945 */ /* 0x000fe20003800200 */
[----:B------:R1:W-:Y:S04]  /*4ff70*/  STL.64 [R172+0x1a8], R166 ;  /* 0x0001a8a6ac007387 */ /* 0x0003e80000100a00 */
[----:B0-----:R-:W-:-:S08]  /*4ff80*/  DFMA R40, -R206, R38, 1 ;  /* 0x3ff00000ce28742b */ /* 0x001fd00000000126 */
[----:B------:R-:W-:-:S08]  /*4ff90*/  DFMA R40, R40, R40, R40 ;  /* 0x000000282828722b */ /* 0x000fd00000000028 */
[----:B------:R-:W-:Y:S02]  /*4ffa0*/  DFMA R40, R38, R40, R38 ;  /* 0x000000282628722b */ /* 0x000fe40000000026 */
[----:B--2---:R-:W-:-:S06]  /*4ffb0*/  DFMA R38, -R182, R144, R36 ;  /* 0x00000090b626722b */ /* 0x004fcc0000000124 */
[----:B------:R-:W-:Y:S02]  /*4ffc0*/  DFMA R36, -R206, R40, 1 ;  /* 0x3ff00000ce24742b */ /* 0x000fe40000000128 */
[----:B---3--:R-:W-:-:S06]  /*4ffd0*/  DFMA R38, -R178, R134, R38 ;  /* 0x00000086b226722b */ /* 0x008fcc0000000126 */
[----:B------:R-:W-:Y:S02]  /*4ffe0*/  DFMA R36, R40, R36, R40 ;  /* 0x000000242824722b */ /* 0x000fe40000000028 */
        /* <DEDUP_REMOVED lines=16> */
.L_x_794:
[----:B------:R-:W-:Y:S05]  /*500f0*/  BSYNC.RECONVERGENT B3 ;  /* 0x0000000000037941 */ /* 0x000fea0003800200 */
.L_x_793:
[----:B------:R-:W2:Y:S04]  /*50100*/  LDL.64 R178, [R1+0x3640] ;  /* 0x0036400001b27983 */ /* 0x000ea80000100a00 */
[----:B------:R-:W3:Y:S01]  /*50110*/  LDL.64 R168, [R1+0x3648] ;  /* 0x0036480001a87983 */ /* 0x000ee20000100a00 */
[----:B------:R-:W0:Y:S01]  /*50120*/  MUFU.RCP64H R39, R205 ;  /* 0x000000cd00277308 */ /* 0x000e220000001800 */
[----:B------:R-:W-:Y:S01]  /*50130*/  IMAD.MOV.U32 R38, RZ, RZ, 0x1 ;  /* 0x00000001ff267424 */ /* 0x000fe200078e00ff */
        /* <DEDUP_REMOVED lines=24> */
.L_x_796:
[----:B------:R-:W-:Y:S05]  /*502c0*/  BSYNC.RECONVERGENT B3 ;  /* 0x0000000000037941 */ /* 0x000fea0003800200 */
.L_x_795:
[----:B------:R-:W2:Y:S04]  /*502d0*/  LDL.64 R182, [R1+0x36e0] ;  /* 0x0036e00001b67983 */ /* 0x000ea80000100a00 */
[----:B------:R-:W3:Y:S04]  /*502e0*/  LDL.64 R178, [R1+0x36e8] ;  /* 0x0036e80001b27983 */ /* 0x000ee80000100a00 */
[----:B------:R-:W4:Y:S01]  /*502f0*/  LDL.64 R168, [R1+0x3f90] ;  /* 0x003f900001a87983 */ /* 0x000f220000100a00 */
[----:B------:R-:W0:Y:S01]  /*50300*/  MUFU.RCP64H R39, R203 ;  /* 0x000000cb00277308 */ /* 0x000e220000001800 */
[----:B------:R-:W-:Y:S01]  /*50310*/  IMAD.MOV.U32 R38, RZ, RZ, 0x1 ;  /* 0x00000001ff267424 */ /* 0x000fe200078e00ff */
[----:B------:R-:W-:Y:S01]  /*50320*/  BSSY.RECONVERGENT B3, `(.L_x_797) ;  /* 0x0000019000037945 */ /* 0x000fe20003800200 */
[----:B------:R1:W-:Y:S04]  /*50330*/  STL.64 [R172+0x198], R34 ;  /* 0x00019822ac007387 */ /* 0x0003e80000100a00 */
        /* <DEDUP_REMOVED lines=23> */
.L_x_798:
[----:B------:R-:W-:Y:S05]  /*504b0*/  BSYNC.RECONVERGENT B3 ;  /* 0x0000000000037941 */ /* 0x000fea0003800200 */
.L_x_797:
[----:B------:R-:W2:Y:S04]  /*504c0*/  LDL.64 R168, [R1+0x3f18] ;  /* 0x003f180001a87983 */ /* 0x000ea80000100a00 */
[----:B------:R-:W3:Y:S01]  /*504d0*/  LDL.64 R38, [R1+0x3f00] ;  /* 0x003f000001267983 */ /* 0x000ee20000100a00 */
[----:B------:R-:W0:Y:S01]  /*504e0*/  MUFU.RCP64H R33, R201 ;  /* 0x000000c900217308 */ /* 0x000e220000001800 */
[----:B------:R-:W-:Y:S01]  /*504f0*/  MOV R32, 0x1 ;  /* 0x0000000100207802 */ /* 0x000fe20000000f00 */
        /* <DEDUP_REMOVED lines=24> */
.L_x_800:
[----:B------:R-:W-:Y:S05]  /*50680*/  BSYNC.RECONVERGENT B3 ;  /* 0x0000000000037941 */ /* 0x000fea0003800200 */
.L_x_799:
        /* <DEDUP_REMOVED lines=28> */
.L_x_802:
[----:B------:R-:W-:Y:S05]  /*50850*/  BSYNC.RECONVERGENT B3 ;  /* 0x0000000000037941 */ /* 0x000fea0003800200 */
.L_x_801:
[----:B------:R-:W2:Y:S04]  /*50860*/  LDL.64 R38, [R1+0x32a0] ;  /* 0x0032a00001267983 */ /* 0x000ea80000100a00 */
[----:B------:R-:W3:Y:S04]  /*50870*/  LDL.LU.64 R190, [R1+0x3150] ;  /* 0x0031500001be7983 */ /* 0x000ee80000300a00 */
[----:B------:R-:W3:Y:S04]  /*50880*/  LDL.64 R32, [R1+0x3a20] ;  /* 0x003a200001207983 */ /* 0x000ee80000100a00 */
[----:B------:R-:W4:Y:S04]  /*50890*/  LDL.64 R34, [R1+0x3a28] ;  /* 0x003a280001227983 */ /* 0x000f280000100a00 */
        /* <DEDUP_REMOVED lines=9> */
[----:B-1----:R-:W-:-:S08]  /*50930*/  DFMA R34, -R38, R28, 1 ;  /* 0x3ff000002622742b */ /* 0x002fd0000000011c */
[----:B------:R-:W-:Y:S02]  /*50940*/  DFMA R34, R34, R34, R34 ;  /* 0x000000222222722b */ /* 0x000fe40000000022 */
[----:B-----5:R-:W-:-:S06]  /*50950*/  DFMA R32, -R182, R184, R32 ;  /* 0x000000b8b620722b */ /* 0x020fcc0000000120 */
[----:B------:R-:W-:Y:S02]  /*50960*/  DFMA R28, R28, R34, R28 ;  /* 0x000000221c1c722b */ /* 0x000fe4000000001c */
[----:B------:R-:W-:-:S06]  /*50970*/  DFMA R32, -R178, R144, R32 ;  /* 0x00000090b220722b */ /* 0x000fcc0000000120 */
        /* <DEDUP_REMOVED lines=18> */
.L_x_804:
[----:B------:R-:W-:Y:S05]  /*50aa0*/  BSYNC.RECONVERGENT B3 ;  /* 0x0000000000037941 */ /* 0x000fea0003800200 */
.L_x_803:
        /* <DEDUP_REMOVED lines=28> */
.L_x_806:
[----:B------:R-:W-:Y:S05]  /*50c70*/  BSYNC.RECONVERGENT B3 ;  /* 0x0000000000037941 */ /* 0x000fea0003800200 */
.L_x_805:
        /* <DEDUP_REMOVED lines=28> */
.L_x_808:
[----:B------:R-:W-:Y:S05]  /*50e40*/  BSYNC.RECONVERGENT B3 ;  /* 0x0000000000037941 */ /* 0x000fea0003800200 */
.L_x_807:
[----:B------:R-:W2:Y:S04]  /*50e50*/  LDL.64 R34, [R1+0x3118] ;  /* 0x0031180001227983 */ /* 0x000ea80000100a00 */
[----:B------:R-:W3:Y:S04]  /*50e60*/  LDL.64 R38, [R1+0x3810] ;  /* 0x0038100001267983 */ /* 0x000ee80000100a00 */
[----:B------:R-:W4:Y:S04]  /*50e70*/  LDL.64 R36, [R1+0x3818] ;  /* 0x0038180001247983 */ /* 0x000f280000100a00 */
[----:B------:R-:W5:Y:S01]  /*50e80*/  LDL.64 R32, [R1+0x40a0] ;  /* 0x0040a00001207983 */ /* 0x000f620000100a00 */
[----:B------:R-:W-:-:S03]  /*50e90*/  IMAD.MOV.U32 R22, RZ, RZ, 0x1 ;  /* 0x00000001ff167424 */ /* 0x000fc600078e00ff */
[----:B------:R0:W-:Y:S01]  /*50ea0*/  STL.64 [R172+0x168], R168 ;  /* 0x000168a8ac007387 */ /* 0x0001e20000100a00 */
[----:B------:R-:W-:Y:S01]  /*50eb0*/  BSSY.RECONVERGENT B3, `(.L_x_809) ;  /* 0x0000019000037945 */ /* 0x000fe20003800200 */
[----:B--2---:R-:W1:Y:S02]  /*50ec0*/  MUFU.RCP64H R23, R35 ;  /* 0x0000002300177308 */ /* 0x004e640000001800 */
[----:B-1----:R-:W-:-:S08]  /*50ed0*/  DFMA R24, -R34, R22, 1 ;  /* 0x3ff000002218742b */ /* 0x002fd00000000116 */
[----:B------:R-:W-:Y:S02]  /*50ee0*/  DFMA R24, R24, R24, R24 ;  /* 0x000000181818722b */ /* 0x000fe40000000018 */
[----:B---3--:R-:W-:-:S06]  /*50ef0*/  DFMA R20, -R38, R40, R20 ;  /* 0x000000282614722b */ /* 0x008fcc0000000114 */
[----:B------:R-:W-:Y:S02]  /*50f00*/  DFMA R22, R22, R24, R22 ;  /* 0x000000181616722b */ /* 0x000fe40000000016 */
[----:B----4-:R-:W-:-:S06]  /*50f10*/  DFMA R20, -R36, R170, R20 ;  /* 0x000000aa2414722b */ /* 0x010fcc0000000114 */
[----:B------:R-:W-:Y:S02]  /*50f20*/  DFMA R24, -R34, R22, 1 ;  /* 0x3ff000002218742b */ /* 0x000fe40000000116 */
[----:B-----5:R-:W-:-:S06]  /*50f30*/  DFMA R20, -R32, R144, R20 ;  /* 0x000000902014722b */ /* 0x020fcc0000000114 */
        /* <DEDUP_REMOVED lines=16> */
.L_x_810:
[----:B------:R-:W-:Y:S05]  /*51040*/  BSYNC.RECONVERGENT B3 ;  /* 0x0000000000037941 */ /* 0x000fea0003800200 */
.L_x_809:
[----:B------:R-:W2:Y:S01]  /*51050*/  LDL.64 R32, [R1+0x3fe0] ;  /* 0x003fe00001207983 */ /* 0x000ea20000100a00 */
        /* <DEDUP_REMOVED lines=25> */
.L_x_812:
[----:B------:R-:W-:Y:S05]  /*511f0*/  BSYNC.RECONVERGENT B3 ;  /* 0x0000000000037941 */ /* 0x000fea0003800200 */
.L_x_811:
[----:B------:R-:W2:Y:S01]  /*51200*/  LDL.64 R34, [R1+0x3ff0] ;  /* 0x003ff00001227983 */ /* 0x000ea20000100a00 */
        /* <DEDUP_REMOVED lines=25> */
.L_x_814:
[----:B------:R-:W-:Y:S05]  /*513a0*/  BSYNC.RECONVERGENT B3 ;  /* 0x0000000000037941 */ /* 0x000fea0003800200 */
.L_x_813:
        /* <DEDUP_REMOVED lines=26> */
.L_x_816:
[----:B------:R-:W-:Y:S05]  /*51550*/  BSYNC.RECONVERGENT B3 ;  /* 0x0000000000037941 */ /* 0x000fea0003800200 */
.L_x_815:
        /* <DEDUP_REMOVED lines=26> */
.L_x_818:
[----:B------:R-:W-:Y:S05]  /*51700*/  BSYNC.RECONVERGENT B3 ;  /* 0x0000000000037941 */ /* 0x000fea0003800200 */
.L_x_817:
        /* <DEDUP_REMOVED lines=26> */
.L_x_820:
[----:B------:R-:W-:Y:S05]  /*518b0*/  BSYNC.RECONVERGENT B3 ;  /* 0x0000000000037941 */ /* 0x000fea0003800200 */
.L_x_819:
        /* <DEDUP_REMOVED lines=9> */
[----:B------:R-:W-:-:S08]  /*51950*/  DFMA R34, R34, R34, R34 ;  /* 0x000000222222722b */ /* 0x000fd00000000022 */
[----:B------:R-:W-:Y:S02]  /*51960*/  DFMA R34, R24, R34, R24 ;  /* 0x000000221822722b */ /* 0x000fe40000000018 */
[----:B---3--:R-:W-:-:S08]  /*51970*/  DFMA R24, -R50, R170, R64 ;  /* 0x000000aa3218722b */ /* 0x008fd00000000140 */
[----:B----4-:R-:W-:Y:S02]  /*51980*/  DFMA R24, -R36, R138, R24 ;  /* 0x0000008a2418722b */ /* 0x010fe40000000118 */
[----:B------:R-:W-:-:S06]  /*51990*/  DFMA R36, -R48, R34, 1 ;  /* 0x3ff000003024742b */ /* 0x000fcc0000000122 */
[----:B-----5:R-:W-:Y:S02]  /*519a0*/  DFMA R24, -R38, R8, R24 ;  /* 0x000000082618722b */ /* 0x020fe40000000118 */
        /* <DEDUP_REMOVED lines=16> */
.L_x_822:
[----:B------:R-:W-:Y:S05]  /*51ab0*/  BSYNC.RECONVERGENT B3 ;  /* 0x0000000000037941 */ /* 0x000fea0003800200 */
.L_x_821:
        /* <DEDUP_REMOVED lines=26> */
.L_x_824:
[----:B------:R-:W-:Y:S05]  /*51c60*/  BSYNC.RECONVERGENT B3 ;  /* 0x0000000000037941 */ /* 0x000fea0003800200 */
.L_x_823:
        /* <DEDUP_REMOVED lines=26> */
.L_x_826:
[----:B------:R-:W-:Y:S05]  /*51e10*/  BSYNC.RECONVERGENT B3 ;  /* 0x0000000000037941 */ /* 0x000fea0003800200 */
.L_x_825:
        /* <DEDUP_REMOVED lines=26> */
.L_x_828:
[----:B------:R-:W-:Y:S05]  /*51fc0*/  BSYNC.RECONVERGENT B3 ;  /* 0x0000000000037941 */ /* 0x000fea0003800200 */
.L_x_827:
[----:B------:R-:W2:Y:S04]  /*51fd0*/  LDL.64 R48, [R1+0x3100] ;  /* 0x0031000001307983 */ /* 0x000ea80000100a00 */
[----:B------:R-:W3:Y:S01]  /*51fe0*/  LDL.64 R36, [R1+0x4060] ;  /* 0x0040600001247983 */ /* 0x000ee20000100a00 */
[----:B------:R-:W-:-:S03]  /*51ff0*/  MOV R24, 0x1 ;  /* 0x0000000100187802 */ /* 0x000fc60000000f00 */
[----:B------:R0:W-:Y:S01]  /*52000*/  STL.64 [R172+0x118], R54 ;  /* 0x00011836ac007387 */ /* 0x0001e20000100a00 */
[----:B------:R-:W-:Y:S01]  /*52010*/  BSSY.RECONVERGENT B3, `(.L_x_829) ;  /* 0x0000017000037945 */ /* 0x000fe20003800200 */
[----:B--2---:R-:W1:Y:S02]  /*52020*/  MUFU.RCP64H R25, R49 ;  /* 0x0000003100197308 */ /* 0x004e640000001800 */
[----:B-1----:R-:W-:-:S08]  /*52030*/  DFMA R34, -R48, R24, 1 ;  /* 0x3ff000003022742b */ /* 0x002fd00000000118 */
[----:B------:R-:W-:-:S08]  /*52040*/  DFMA R34, R34, R34, R34 ;  /* 0x000000222222722b */ /* 0x000fd00000000022 */
[----:B------:R-:W-:-:S08]  /*52050*/  DFMA R24, R24, R34, R24 ;  /* 0x000000221818722b */ /* 0x000fd00000000018 */
[----:B------:R-:W-:-:S08]  /*52060*/  DFMA R34, -R48, R24, 1 ;  /* 0x3ff000003022742b */ /* 0x000fd00000000118 */
[----:B------:R-:W-:Y:S02]  /*52070*/  DFMA R34, R24, R34, R24 ;  /* 0x000000221822722b */ /* 0x000fe40000000018 */
[----:B---3--:R-:W-:-:S08]  /*52080*/  DFMA R24, -R36, R144, R56 ;  /* 0x000000902418722b */ /* 0x008fd00000000138 */
        /* <DEDUP_REMOVED lines=15> */
.L_x_830:
[----:B------:R-:W-:Y:S05]  /*52180*/  BSYNC.RECONVERGENT B3 ;  /* 0x0000000000037941 */ /* 0x000fea0003800200 */
.L_x_829:
[----:B------:R-:W2:Y:S04]  /*52190*/  LDL.64 R48, [R1+0x3108] ;  /* 0x0031080001307983 */ /* 0x000ea80000100a00 */
[----:B------:R-:W3:Y:S01]  /*521a0*/  LDL.64 R36, [R1+0x4070] ;  /* 0x0040700001247983 */ /* 0x000ee20000100a00 */
[----:B------:R-:W-:-:S03]  /*521b0*/  IMAD.MOV.U32 R24, RZ, RZ, 0x1 ;  /* 0x00000001ff187424 */ /* 0x000fc600078e00ff */
        /* <DEDUP_REMOVED lines=24> */
.L_x_832:
[----:B------:R-:W-:Y:S05]  /*52340*/  BSYNC.RECONVERGENT B3 ;  /* 0x0000000000037941 */ /* 0x000fea0003800200 */
.L_x_831:
        /* <DEDUP_REMOVED lines=27> */
.L_x_834:
[----:B------:R-:W-:Y:S05]  /*52500*/  BSYNC.RECONVERGENT B3 ;  /* 0x0000000000037941 */ /* 0x000fea0003800200 */
.L_x_833:
        /* <DEDUP_REMOVED lines=10> */
[----:B---3--:R-:W-:-:S06]  /*525b0*/  DFMA R36, -R50, R32, R110 ;  /* 0x000000203224722b */ /* 0x008fcc000000016e */
[----:B------:R-:W-:-:S08]  /*525c0*/  DFMA R32, -R48, R34, 1 ;  /* 0x3ff000003020742b */ /* 0x000fd00000000122 */
[----:B------:R-:W-:Y:S02]  /*525d0*/  DFMA R32, R34, R32, R34 ;  /* 0x000000202220722b */ /* 0x000fe40000000022 */
[----:B----4-:R-:W-:-:S08]  /*525e0*/  DFMA R34, -R38, R144, R36 ;  /* 0x000000902622722b */ /* 0x010fd00000000124 */
        /* <DEDUP_REMOVED lines=15> */
.L_x_836:
[----:B------:R-:W-:Y:S05]  /*526e0*/  BSYNC.RECONVERGENT B3 ;  /* 0x0000000000037941 */ /* 0x000fea0003800200 */
.L_x_835:
        /* <DEDUP_REMOVED lines=27> */
.L_x_838:
[----:B------:R-:W-:Y:S05]  /*528a0*/  BSYNC.RECONVERGENT B3 ;  /* 0x0000000000037941 */ /* 0x000fea0003800200 */
.L_x_837:
        /* <DEDUP_REMOVED lines=27> */
.L_x_840:
[----:B------:R-:W-:Y:S05]  /*52a60*/  BSYNC.RECONVERGENT B3 ;  /* 0x0000000000037941 */ /* 0x000fea0003800200 */
.L_x_839:
        /* <DEDUP_REMOVED lines=27> */
.L_x_842:
[----:B------:R-:W-:Y:S05]  /*52c20*/  BSYNC.RECONVERGENT B3 ;  /* 0x0000000000037941 */ /* 0x000fea0003800200 */
.L_x_841:
[----:B------:R0:W-:Y:S04]  /*52c30*/  STL.64 [R172+0xe0], R36 ;  /* 0x0000e024ac007387 */ /* 0x0001e80000100a00 */
[----:B------:R-:W2:Y:S04]  /*52c40*/  LDL.128 R48, [R1+0x1860] ;  /* 0x0018600001307983 */ /* 0x000ea80000100c00 */
[----:B------:R-:W3:Y:S04]  /*52c50*/  LDL.64 R58, [R1+0x3180] ;  /* 0x00318000013a7983 */ /* 0x000ee80000100a00 */
[----:B------:R-:W4:Y:S04]  /*52c60*/  LDL.128 R32, [R1+0x1870] ;  /* 0x0018700001207983 */ /* 0x000f280000100c00 */
[----:B0-----:R-:W5:Y:S01]  /*52c70*/  LDL.128 R36, [R1+0x1880] ;  /* 0x0018800001247983 */ /* 0x001f620000100c00 */
[----:B------:R-:W-:Y:S01]  /*52c80*/  BSSY.RECONVERGENT B3, `(.L_x_843) ;  /* 0x000001d000037945 */ /* 0x000fe20003800200 */
[----:B--2---:R-:W-:Y:S01]  /*52c90*/  DFMA R18, -R48, R24, R18 ;  /* 0x000000183012722b */ /* 0x004fe20000000112 */
[----:B---3--:R-:W0:Y:S01]  /*52ca0*/  MUFU.RCP64H R25, R59 ;  /* 0x0000003b00197308 */ /* 0x008e220000001800 */
[----:B------:R-:W-:-:S06]  /*52cb0*/  IMAD.MOV.U32 R24, RZ, RZ, 0x1 ;  /* 0x00000001ff187424 */ /* 0x000fcc00078e00ff */
[----:B------:R-:W-:-:S08]  /*52cc0*/  DFMA R18, -R50, R52, R18 ;  /* 0x000000343212722b */ /* 0x000fd00000000112 */
[----:B----4-:R-:W-:Y:S02]  /*52cd0*/  DFMA R18, -R32, R54, R18 ;  /* 0x000000362012722b */ /* 0x010fe40000000112 */
[----:B0-----:R-:W-:-:S08]  /*52ce0*/  DFMA R32, -R58, R24, 1 ;  /* 0x3ff000003a20742b */ /* 0x001fd00000000118 */
[----:B------:R-:W-:Y:S02]  /*52cf0*/  DFMA R32, R32, R32, R32 ;  /* 0x000000202020722b */ /* 0x000fe40000000020 */
[----:B------:R-:W-:-:S06]  /*52d00*/  DFMA R18, -R34, R64, R18 ;  /* 0x000000402212722b */ /* 0x000fcc0000000112 */
        /* <DEDUP_REMOVED lines=20> */
.L_x_844:
[----:B------:R-:W-:Y:S05]  /*52e50*/  BSYNC.RECONVERGENT B3 ;  /* 0x0000000000037941 */ /* 0x000fea0003800200 */
.L_x_843:
[----:B------:R-:W2:Y:S04]  /*52e60*/  LDL.64 R38, [R1+0x3188] ;  /* 0x0031880001267983 */ /* 0x000ea80000100a00 */
[----:B------:R0:W-:Y:S04]  /*52e70*/  STL.64 [R172+0xd8], R24 ;  /* 0x0000d818ac007387 */ /* 0x0001e80000100a00 */
[----:B------:R-:W3:Y:S04]  /*52e80*/  LDL.64 R36, [R1+0x1838] ;  /* 0x0018380001247983 */ /* 0x000ee80000100a00 */
[----:B------:R-:W4:Y:S04]  /*52e90*/  LDL.128 R32, [R1+0x1840] ;  /* 0x0018400001207983 */ /* 0x000f280000100c00 */
[----:B------:R-:W5:Y:S01]  /*52ea0*/  LDL.64 R18, [R1+0x1850] ;  /* 0x0018500001127983 */ /* 0x000f620000100a00 */
[----:B0-----:R-:W-:Y:S01]  /*52eb0*/  IMAD.MOV.U32 R24, RZ, RZ, 0x1 ;  /* 0x00000001ff187424 */ /* 0x001fe200078e00ff */
[----:B------:R-:W-:Y:S01]  /*52ec0*/  BSSY.RECONVERGENT B3, `(.L_x_845) ;  /* 0x000001a000037945 */ /* 0x000fe20003800200 */
[----:B--2---:R-:W0:Y:S01]  /*52ed0*/  MUFU.RCP64H R25, R39 ;  /* 0x0000002700197308 */ /* 0x004e220000001800 */
[----:B---3--:R-:W-:-:S08]  /*52ee0*/  DFMA R16, -R36, R40, R16 ;  /* 0x000000282410722b */ /* 0x008fd00000000110 */
[----:B----4-:R-:W-:Y:S02]  /*52ef0*/  DFMA R16, -R32, R174, R16 ;  /* 0x000000ae2010722b */ /* 0x010fe40000000110 */
[----:B0-----:R-:W-:-:S06]  /*52f00*/  DFMA R32, -R38, R24, 1 ;  /* 0x3ff000002620742b */ /* 0x001fcc0000000118 */
[----:B------:R-:W-:Y:S02]  /*52f10*/  DFMA R16, -R34, R170, R16 ;  /* 0x000000aa2210722b */ /* 0x000fe40000000110 */
[----:B------:R-:W-:-:S06]  /*52f20*/  DFMA R32, R32, R32, R32 ;  /* 0x000000202020722b */ /* 0x000fcc0000000020 */
[----:B-----5:R-:W-:Y:S02]  /*52f30*/  DFMA R16, -R18, R144, R16 ;  /* 0x000000901210722b */ /* 0x020fe40000000110 */
[----:B------:R-:W-:-:S08]  /*52f40*/  DFMA R24, R24, R32, R24 ;  /* 0x000000201818722b */ /* 0x000fd00000000018 */
[----:B------:R-:W-:Y:S01]  /*52f50*/  DFMA R18, -R38, R24, 1 ;  /* 0x3ff000002612742b */ /* 0x000fe20000000118 */
[----:B------:R-:W-:-:S07]  /*52f60*/  FSETP.GEU.AND P2, PT, |R17|, 6.5827683646048100446e-37, PT ;  /* 0x036000001100780b */ /* 0x000fce0003f4e200 */
[----:B------:R-:W-:-:S08]  /*52f70*/  DFMA R18, R24, R18, R24 ;  /* 0x000000121812722b */ /* 0x000fd00000000018 */
[----:B------:R-:W-:-:S08]  /*52f80*/  DMUL R24, R16, R18 ;  /* 0x0000001210187228 */ /* 0x000fd00000000000 */
[----:B------:R-:W-:-:S08]  /*52f90*/  DFMA R32, -R38, R24, R16 ;  /* 0x000000182620722b */ /* 0x000fd00000000110 */
[----:B------:R-:W-:-:S10]  /*52fa0*/  DFMA R18, R18, R32, R24 ;  /* 0x000000201212722b */ /* 0x000fd40000000018 */
[----:B------:R-:W-:-:S05]  /*52fb0*/  FFMA R0, RZ, R39, R19 ;  /* 0x00000027ff007223 */ /* 0x000fca0000000013 */
[----:B------:R-:W-:-:S13]  /*52fc0*/  FSETP.GT.AND P1, PT, |R0|, 1.469367938527859385e-39, PT ;  /* 0x001000000000780b */ /* 0x000fda0003f24200 */
        /* <DEDUP_REMOVED lines=9> */
.L_x_846:
[----:B------:R-:W-:Y:S05]  /*53060*/  BSYNC.RECONVERGENT B3 ;  /* 0x0000000000037941 */ /* 0x000fea0003800200 */
.L_x_845:
[----:B------:R-:W2:Y:S04]  /*53070*/  LDL.64 R34, [R1+0x3190] ;  /* 0x0031900001227983 */ /* 0x000ea80000100a00 */
[----:B------:R0:W-:Y:S04]  /*53080*/  STL.64 [R172+0xd0], R18 ;  /* 0x0000d012ac007387 */ /* 0x0001e80000100a00 */
[----:B0-----:R-:W3:Y:S01]  /*53090*/  LDL.128 R16, [R1+0x1820] ;  /* 0x0018200001107983 */ /* 0x001ee20000100c00 */
[----:B------:R-:W-:Y:S01]  /*530a0*/  MOV R24, 0x1 ;  /* 0x0000000100187802 */ /* 0x000fe20000000f00 */
[----:B------:R-:W-:Y:S01]  /*530b0*/  BSSY.RECONVERGENT B3, `(.L_x_847) ;  /* 0x0000018000037945 */ /* 0x000fe20003800200 */
[----:B--2---:R-:W0:Y:S01]  /*530c0*/  MUFU.RCP64H R25, R35 ;  /* 0x0000002300197308 */ /* 0x004e220000001800 */
[----:B---3--:R-:W-:-:S03]  /*530d0*/  DFMA R16, -R16, R92, R46 ;  /* 0x0000005c1010722b */ /* 0x008fc6000000012e */
[----:B0-----:R-:W-:-:S05]  /*530e0*/  DFMA R32, -R34, R24, 1 ;  /* 0x3ff000002220742b */ /* 0x001fca0000000118 */
[----:B------:R-:W-:-:S03]  /*530f0*/  DFMA R16, -R18, R144, R16 ;  /* 0x000000901210722b */ /* 0x000fc60000000110 */
[----:B------:R-:W-:-:S08]  /*53100*/  DFMA R32, R32, R32, R32 ;  /* 0x000000202020722b */ /* 0x000fd00000000020 */
[----:B------:R-:W-:Y:S01]  /*53110*/  DFMA R24, R24, R32, R24 ;  /* 0x000000201818722b */ /* 0x000fe20000000018 */
[----:B------:R-:W-:-:S07]  /*53120*/  FSETP.GEU.AND P2, PT, |R17|, 6.5827683646048100446e-37, PT ;  /* 0x036000001100780b */ /* 0x000fce0003f4e200 */
        /* <DEDUP_REMOVED lines=16> */
.L_x_848:
[----:B------:R-:W-:Y:S05]  /*53230*/  BSYNC.RECONVERGENT B3 ;  /* 0x0000000000037941 */ /* 0x000fea0003800200 */
.L_x_847:
[----:B------:R-:W2:Y:S04]  /*53240*/  LDL.64 R34, [R1+0x3198] ;  /* 0x0031980001227983 */ /* 0x000ea80000100a00 */
[----:B------:R0:W-:Y:S04]  /*53250*/  STL.64 [R172+0xc8], R18 ;  /* 0x0000c812ac007387 */ /* 0x0001e80000100a00 */
[----:B------:R-:W3:Y:S04]  /*53260*/  LDL.64 R24, [R1+0x1808] ;  /* 0x0018080001187983 */ /* 0x000ee80000100a00 */
[----:B------:R-:W4:Y:S01]  /*53270*/  LDL.64 R16, [R1+0x1810] ;  /* 0x0018100001107983 */ /* 0x000f220000100a00 */
[----:B------:R-:W-:Y:S01]  /*53280*/  BSSY.RECONVERGENT B3, `(.L_x_849) ;  /* 0x0000019000037945 */ /* 0x000fe20003800200 */
[----:B0-----:R-:W-:Y:S01]  /*53290*/  IMAD.MOV.U32 R18, RZ, RZ, 0x1 ;  /* 0x00000001ff127424 */ /* 0x001fe200078e00ff */
[----:B--2---:R-:W0:Y:S01]  /*532a0*/  MUFU.RCP64H R19, R35 ;  /* 0x0000002300137308 */ /* 0x004e220000001800 */
[----:B---3--:R-:W-:-:S08]  /*532b0*/  DFMA R24, -R24, R56, R44 ;  /* 0x000000381818722b */ /* 0x008fd0000000012c */
[----:B----4-:R-:W-:Y:S02]  /*532c0*/  DFMA R16, -R16, R144, R24 ;  /* 0x000000901010722b */ /* 0x010fe40000000118 */
[----:B0-----:R-:W-:-:S08]  /*532d0*/  DFMA R32, -R34, R18, 1 ;  /* 0x3ff000002220742b */ /* 0x001fd00000000112 */
[----:B------:R-:W-:Y:S01]  /*532e0*/  DFMA R32, R32, R32, R32 ;  /* 0x000000202020722b */ /* 0x000fe20000000020 */
[----:B------:R-:W-:-:S07]  /*532f0*/  FSETP.GEU.AND P2, PT, |R17|, 6.5827683646048100446e-37, PT ;  /* 0x036000001100780b */ /* 0x000fce0003f4e200 */
        /* <DEDUP_REMOVED lines=17> */
.L_x_850:
[----:B------:R-:W-:Y:S05]  /*53410*/  BSYNC.RECONVERGENT B3 ;  /* 0x0000000000037941 */ /* 0x000fea0003800200 */
.L_x_849:
[----:B------:R-:W2:Y:S04]  /*53420*/  LDL.64 R34, [R1+0x31a0] ;  /* 0x0031a00001227983 */ /* 0x000ea80000100a00 */
[----:B------:R0:W-:Y:S04]  /*53430*/  STL.64 [R172+0xc0], R18 ;  /* 0x0000c012ac007387 */ /* 0x0001e80000100a00 */
[----:B0-----:R-:W3:Y:S01]  /*53440*/  LDL.128 R16, [R1+0x17f0] ;  /* 0x0017f00001107983 */ /* 0x001ee20000100c00 */
[----:B------:R-:W-:Y:S01]  /*53450*/  IMAD.MOV.U32 R24, RZ, RZ, 0x1 ;  /* 0x00000001ff187424 */ /* 0x000fe200078e00ff */
        /* <DEDUP_REMOVED lines=24> */
.L_x_852:
[----:B------:R-:W-:Y:S05]  /*535e0*/  BSYNC.RECONVERGENT B3 ;  /* 0x0000000000037941 */ /* 0x000fea0003800200 */
.L_x_851:
[----:B------:R-:W2:Y:S04]  /*535f0*/  LDL.64 R32, [R1+0x31a8] ;  /* 0x0031a80001207983 */ /* 0x000ea80000100a00 */
[----:B------:R0:W-:Y:S04]  /*53600*/  STL.64 [R172+0xb8], R16 ;  /* 0x0000b810ac007387 */ /* 0x0001e80000100a00 */
[----:B------:R-:W3:Y:S04]  /*53610*/  LDL.64 R24, [R1+0x17d8] ;  /* 0x0017d80001187983 */ /* 0x000ee80000100a00 */
[----:B------:R-:W4:Y:S01]  /*53620*/  LDL.64 R6, [R1+0x17e0] ;  /* 0x0017e00001067983 */ /* 0x000f220000100a00 */
[----:B------:R-:W-:Y:S01]  /*53630*/  BSSY.RECONVERGENT B3, `(.L_x_853) ;  /* 0x0000019000037945 */ /* 0x000fe20003800200 */
[----:B0-----:R-:W-:Y:S01]  /*53640*/  MOV R16, 0x1 ;  /* 0x0000000100107802 */ /* 0x001fe20000000f00 */
        /* <DEDUP_REMOVED lines=23> */
.L_x_854:
[----:B------:R-:W-:Y:S05]  /*537c0*/  BSYNC.RECONVERGENT B3 ;  /* 0x0000000000037941 */ /* 0x000fea0003800200 */
.L_x_853:
[----:B------:R-:W2:Y:S04]  /*537d0*/  LDL.64 R32, [R1+0x31b0] ;  /* 0x0031b00001207983 */ /* 0x000ea80000100a00 */
[----:B------:R0:W-:Y:S04]  /*537e0*/  STL.64 [R172+0xb0], R6 ;  /* 0x0000b006ac007387 */ /* 0x0001e80000100a00 */
[----:B------:R-:W3:Y:S04]  /*537f0*/  LDL.64 R18, [R1+0x17b8] ;  /* 0x0017b80001127983 */ /* 0x000ee80000100a00 */
[----:B0-----:R-:W4:Y:S01]  /*53800*/  LDL.128 R4, [R1+0x17c0] ;  /* 0x0017c00001047983 */ /* 0x001f220000100c00 */
[----:B------:R-:W-:Y:S01]  /*53810*/  IMAD.MOV.U32 R16, RZ, RZ, 0x1 ;  /* 0x00000001ff107424 */ /* 0x000fe200078e00ff */
[----:B------:R-:W-:Y:S01]  /*53820*/  BSSY.RECONVERGENT B3, `(.L_x_855) ;  /* 0x0000019000037945 */ /* 0x000fe20003800200 */
[----:B--2---:R-:W0:Y:S01]  /*53830*/  MUFU.RCP64H R17, R33 ;  /* 0x0000002100117308 */ /* 0x004e220000001800 */
[----:B---3--:R-:W-:-:S08]  /*53840*/  DFMA R18, -R18, R30, R98 ;  /* 0x0000001e1212722b */ /* 0x008fd00000000162 */
[----:B----4-:R-:W-:Y:S02]  /*53850*/  DFMA R4, -R4, R70, R18 ;  /* 0x000000460404722b */ /* 0x010fe40000000112 */
[----:B0-----:R-:W-:-:S06]  /*53860*/  DFMA R24, -R32, R16, 1 ;  /* 0x3ff000002018742b */ /* 0x001fcc0000000110 */
[----:B------:R-:W-:Y:S02]  /*53870*/  DFMA R4, -R6, R26, R4 ;  /* 0x0000001a0604722b */ /* 0x000fe40000000104 */
        /* <DEDUP_REMOVED lines=19> */
.L_x_856:
[----:B------:R-:W-:Y:S05]  /*539b0*/  BSYNC.RECONVERGENT B3 ;  /* 0x0000000000037941 */ /* 0x000fea0003800200 */
.L_x_855:
        /* <DEDUP_REMOVED lines=30> */
.L_x_858:
[----:B------:R-:W-:Y:S05]  /*53ba0*/  BSYNC.RECONVERGENT B3 ;  /* 0x0000000000037941 */ /* 0x000fea0003800200 */
.L_x_857:
[----:B------:R-:W2:Y:S04]  /*53bb0*/  LDL.64 R32, [R1+0x31c0] ;  /* 0x0031c00001207983 */ /* 0x000ea80000100a00 */
[----:B------:R0:W-:Y:S04]  /*53bc0*/  STL.64 [R172+0xa0], R6 ;  /* 0x0000a006ac007387 */ /* 0x0001e80000100a00 */
[----:B------:R-:W3:Y:S04]  /*53bd0*/  LDL.128 R16, [R1+0x1770] ;  /* 0x0017700001107983 */ /* 0x000ee80000100c00 */
[----:B0-----:R-:W4:Y:S01]  /*53be0*/  LDL.128 R4, [R1+0x1780] ;  /* 0x0017800001047983 */ /* 0x001f220000100c00 */
[----:B------:R-:W-:Y:S01]  /*53bf0*/  MOV R24, 0x1 ;  /* 0x0000000100187802 */ /* 0x000fe20000000f00 */
[----:B------:R-:W-:Y:S01]  /*53c00*/  BSSY.RECONVERGENT B3, `(.L_x_859) ;  /* 0x000001a000037945 */ /* 0x000fe20003800200 */
[----:B--2---:R-:W0:Y:S01]  /*53c10*/  MUFU.RCP64H R25, R33 ;  /* 0x0000002100197308 */ /* 0x004e220000001800 */
[----:B---3--:R-:W-:-:S08]  /*53c20*/  DFMA R14, -R16, R30, R14 ;  /* 0x0000001e100e722b */ /* 0x008fd0000000010e */
[----:B------:R-:W-:Y:S02]  /*53c30*/  DFMA R14, -R18, R70, R14 ;  /* 0x00000046120e722b */ /* 0x000fe4000000010e */
[----:B0-----:R-:W-:-:S06]  /*53c40*/  DFMA R16, -R32, R24, 1 ;  /* 0x3ff000002010742b */ /* 0x001fcc0000000118 */
[----:B----4-:R-:W-:Y:S02]  /*53c50*/  DFMA R4, -R4, R42, R14 ;  /* 0x0000002a0404722b */ /* 0x010fe4000000010e */
[----:B------:R-:W-:-:S06]  /*53c60*/  DFMA R16, R16, R16, R16 ;  /* 0x000000101010722b */ /* 0x000fcc0000000010 */
[----:B------:R-:W-:Y:S02]  /*53c70*/  DFMA R4, -R6, R26, R4 ;  /* 0x0000001a0604722b */ /* 0x000fe40000000104 */
        /* <DEDUP_REMOVED lines=18> */
.L_x_860:
[----:B------:R-:W-:Y:S05]  /*53da0*/  BSYNC.RECONVERGENT B3 ;  /* 0x0000000000037941 */ /* 0x000fea0003800200 */
.L_x_859:
[----:B------:R0:W-:Y:S04]  /*53db0*/  STL.64 [R172+0x98], R6 ;  /* 0x00009806ac007387 */ /* 0x0001e80000100a00 */
[----:B------:R-:W2:Y:S04]  /*53dc0*/  LDL.64 R16, [R1+0x1748] ;  /* 0x0017480001107983 */ /* 0x000ea80000100a00 */
[----:B------:R-:W3:Y:S04]  /*53dd0*/  LDL.64 R18, [R1+0x31c8] ;  /* 0x0031c80001127983 */ /* 0x000ee80000100a00 */
[----:B0-----:R-:W4:Y:S04]  /*53de0*/  LDL.128 R4, [R1+0x1750] ;  /* 0x0017500001047983 */ /* 0x001f280000100c00 */
[----:B------:R-:W5:Y:S01]  /*53df0*/  LDL.64 R14, [R1+0x1760] ;  /* 0x00176000010e7983 */ /* 0x000f620000100a00 */
[----:B------:R-:W-:Y:S01]  /*53e00*/  BSSY.RECONVERGENT B3, `(.L_x_861) ;  /* 0x000001b000037945 */ /* 0x000fe20003800200 */
[----:B--2---:R-:W-:Y:S01]  /*53e10*/  DFMA R16, -R16, R30, R12 ;  /* 0x0000001e1010722b */ /* 0x004fe2000000010c */
[----:B---3--:R-:W0:Y:S01]  /*53e20*/  MUFU.RCP64H R13, R19 ;  /* 0x00000013000d7308 */ /* 0x008e220000001800 */
[----:B------:R-:W-:-:S06]  /*53e30*/  IMAD.MOV.U32 R12, RZ, RZ, 0x1 ;  /* 0x00000001ff0c7424 */ /* 0x000fcc00078e00ff */
[----:B----4-:R-:W-:Y:S02]  /*53e40*/  DFMA R4, -R4, R70, R16 ;  /* 0x000000460404722b */ /* 0x010fe40000000110 */
[----:B0-----:R-:W-:-:S08]  /*53e50*/  DFMA R16, -R18, R12, 1 ;  /* 0x3ff000001210742b */ /* 0x001fd0000000010c */
[----:B------:R-:W-:Y:S02]  /*53e60*/  DFMA R16, R16, R16, R16 ;  /* 0x000000101010722b */ /* 0x000fe40000000010 */
[----:B------:R-:W-:-:S06]  /*53e70*/  DFMA R4, -R6, R42, R4 ;  /* 0x0000002a0604722b */ /* 0x000fcc0000000104 */
[----:B------:R-:W-:-:S08]  /*53e80*/  DFMA R6, R12, R16, R12 ;  /* 0x000000100c06722b */ /* 0x000fd0000000000c */
        /* <DEDUP_REMOVED lines=18> */
.L_x_862:
[----:B------:R-:W-:Y:S05]  /*53fb0*/  BSYNC.RECONVERGENT B3 ;  /* 0x0000000000037941 */ /* 0x000fea0003800200 */
.L_x_861:
[----:B------:R-:W2:Y:S04]  /*53fc0*/  LDL.LU.64 R48, [R1+0x3158] ;  /* 0x0031580001307983 */ /* 0x000ea80000300a00 */
        /* <DEDUP_REMOVED lines=13> */
[----:B------:R0:W-:Y:S01]  /*540a0*/  STL.64 [R172+0x90], R6 ;  /* 0x00009006ac007387 */ /* 0x0001e20000100a00 */
[----:B------:R-:W-:Y:S01]  /*540b0*/  BSSY.RECONVERGENT B3, `(.L_x_863) ;  /* 0x0000023000037945 */ /* 0x000fe20003800200 */
[----:B--2---:R-:W-:-:S08]  /*540c0*/  DFMA R4, -R4, R20, R48 ;  /* 0x000000140404722b */ /* 0x004fd00000000130 */
[----:B---3--:R-:W-:-:S08]  /*540d0*/  DFMA R4, -R46, R22, R4 ;  /* 0x000000162e04722b */ /* 0x008fd00000000104 */
[----:B----4-:R-:W-:-:S08]  /*540e0*/  DFMA R4, -R44, R28, R4 ;  /* 0x0000001c2c04722b */ /* 0x010fd00000000104 */
[----:B-----5:R-:W-:-:S08]  /*540f0*/  DFMA R4, -R38, R166, R4 ;  /* 0x000000a62604722b */ /* 0x020fd00000000104 */
[----:B------:R-:W-:-:S08]  /*54100*/  DFMA R4, -R36, R170, R4 ;  /* 0x000000aa2404722b */ /* 0x000fd00000000104 */
[----:B------:R-:W-:Y:S02]  /*54110*/  DFMA R12, -R12, R164, R4 ;  /* 0x000000a40c0c722b */ /* 0x000fe40000000104 */
[----:B------:R-:W1:Y:S01]  /*54120*/  MUFU.RCP64H R5, R19 ;  /* 0x0000001300057308 */ /* 0x000e620000001800 */
[----:B------:R-:W-:-:S05]  /*54130*/  IMAD.MOV.U32 R4, RZ, RZ, 0x1 ;  /* 0x00000001ff047424 */ /* 0x000fca00078e00ff */
[----:B------:R-:W-:-:S08]  /*54140*/  DFMA R12, -R34, R144, R12 ;  /* 0x00000090220c722b */ /* 0x000fd0000000010c */
[----:B------:R-:W-:Y:S02]  /*54150*/  DFMA R12, -R14, R138, R12 ;  /* 0x0000008a0e0c722b */ /* 0x000fe4000000010c */
[----:B-1----:R-:W-:-:S06]  /*54160*/  DFMA R14, -R18, R4, 1 ;  /* 0x3ff00000120e742b */ /* 0x002fcc0000000104 */
[----:B------:R-:W-:Y:S02]  /*54170*/  DFMA R12, -R32, R70, R12 ;  /* 0x00000046200c722b */ /* 0x000fe4000000010c */
[----:B------:R-:W-:-:S06]  /*54180*/  DFMA R14, R14, R14, R14 ;  /* 0x0000000e0e0e722b */ /* 0x000fcc000000000e */
[----:B------:R-:W-:Y:S02]  /*54190*/  DFMA R12, -R30, R42, R12 ;  /* 0x0000002a1e0c722b */ /* 0x000fe4000000010c */
[----:B------:R-:W-:-:S06]  /*541a0*/  DFMA R4, R4, R14, R4 ;  /* 0x0000000e0404722b */ /* 0x000fcc0000000004 */
[----:B------:R-:W-:Y:S02]  /*541b0*/  DFMA R14, -R24, R8, R12 ;  /* 0x00000008180e722b */ /* 0x000fe4000000010c */
[----:B------:R-:W-:-:S08]  /*541c0*/  DFMA R12, -R18, R4, 1 ;  /* 0x3ff00000120c742b */ /* 0x000fd00000000104 */
        /* <DEDUP_REMOVED lines=17> */
.L_x_864:
[----:B------:R-:W-:Y:S05]  /*542e0*/  BSYNC.RECONVERGENT B3 ;  /* 0x0000000000037941 */ /* 0x000fea0003800200 */
.L_x_863:
[----:B------:R-:W2:Y:S04]  /*542f0*/  LDL.64 R16, [R1+0x31d0] ;  /* 0x0031d00001107983 */ /* 0x000ea80000100a00 */
[----:B------:R0:W-:Y:S04]  /*54300*/  STL.64 [R172+0x88], R12 ;  /* 0x0000880cac007387 */ /* 0x0001e80000100a00 */
[----:B------:R-:W3:Y:S01]  /*54310*/  LDL.128 R4, [R1+0x16c0] ;  /* 0x0016c00001047983 */ /* 0x000ee20000100c00 */
[----:B------:R-:W-:Y:S01]  /*54320*/  BSSY.RECONVERGENT B3, `(.L_x_865) ;  /* 0x0000019000037945 */ /* 0x000fe20003800200 */
[----:B0-----:R-:W-:Y:S01]  /*54330*/  MOV R12, 0x1 ;  /* 0x00000001000c7802 */ /* 0x001fe20000000f00 */
[----:B--2---:R-:W0:Y:S01]  /*54340*/  MUFU.RCP64H R13, R17 ;  /* 0x00000011000d7308 */ /* 0x004e220000001800 */
[----:B---3--:R-:W-:-:S08]  /*54350*/  DFMA R4, -R4, R20, R76 ;  /* 0x000000140404722b */ /* 0x008fd0000000014c */
[----:B------:R-:W-:Y:S02]  /*54360*/  DFMA R4, -R6, R28, R4 ;  /* 0x0000001c0604722b */ /* 0x000fe40000000104 */
        /* <DEDUP_REMOVED lines=20> */
.L_x_866:
[----:B------:R-:W-:Y:S05]  /*544b0*/  BSYNC.RECONVERGENT B3 ;  /* 0x0000000000037941 */ /* 0x000fea0003800200 */
.L_x_865:
        /* <DEDUP_REMOVED lines=29> */
.L_x_868:
[----:B------:R-:W-:Y:S05]  /*54690*/  BSYNC.RECONVERGENT B3 ;  /* 0x0000000000037941 */ /* 0x000fea0003800200 */
.L_x_867:
[----:B------:R-:W2:Y:S04]  /*546a0*/  LDL.64 R16, [R1+0x31e0] ;  /* 0x0031e00001107983 */ /* 0x000ea80000100a00 */
[----:B------:R0:W-:Y:S04]  /*546b0*/  STL.64 [R172+0x78], R6 ;  /* 0x00007806ac007387 */ /* 0x0001e80000100a00 */
[----:B------:R-:W3:Y:S01]  /*546c0*/  LDL.64 R12, [R1+0x1698] ;  /* 0x00169800010c7983 */ /* 0x000ee20000100a00 */
[----:B------:R-:W-:Y:S01]  /*546d0*/  IMAD.MOV.U32 R4, RZ, RZ, 0x1 ;  /* 0x00000001ff047424 */ /* 0x000fe200078e00ff */
[----:B------:R-:W-:Y:S01]  /*546e0*/  BSSY.RECONVERGENT B3, `(.L_x_869) ;  /* 0x0000017000037945 */ /* 0x000fe20003800200 */
[----:B--2---:R-:W0:Y:S04]  /*546f0*/  MUFU.RCP64H R5, R17 ;  /* 0x0000001100057308 */ /* 0x004e280000001800 */
[----:B0-----:R-:W-:-:S08]  /*54700*/  DFMA R6, -R16, R4, 1 ;  /* 0x3ff000001006742b */ /* 0x001fd00000000104 */
[----:B------:R-:W-:-:S08]  /*54710*/  DFMA R6, R6, R6, R6 ;  /* 0x000000060606722b */ /* 0x000fd00000000006 */
[----:B------:R-:W-:Y:S02]  /*54720*/  DFMA R6, R4, R6, R4 ;  /* 0x000000060406722b */ /* 0x000fe40000000004 */
[----:B---3--:R-:W-:-:S06]  /*54730*/  DFMA R4, -R12, R8, R80 ;  /* 0x000000080c04722b */ /* 0x008fcc0000000150 */
[----:B------:R-:W-:-:S04]  /*54740*/  DFMA R12, -R16, R6, 1 ;  /* 0x3ff00000100c742b */ /* 0x000fc80000000106 */
[----:B------:R-:W-:-:S04]  /*54750*/  FSETP.GEU.AND P2, PT, |R5|, 6.5827683646048100446e-37, PT ;  /* 0x036000000500780b */ /* 0x000fc80003f4e200 */
        /* <DEDUP_REMOVED lines=15> */
.L_x_870:
[----:B------:R-:W-:Y:S05]  /*54850*/  BSYNC.RECONVERGENT B3 ;  /* 0x0000000000037941 */ /* 0x000fea0003800200 */
.L_x_869:
        /* <DEDUP_REMOVED lines=28> */
.L_x_872:
[----:B------:R-:W-:Y:S05]  /*54a20*/  BSYNC.RECONVERGENT B3 ;  /* 0x0000000000037941 */ /* 0x000fea0003800200 */
.L_x_871:
        /* <DEDUP_REMOVED lines=29> */
.L_x_874:
[----:B------:R-:W-:Y:S05]  /*54c00*/  BSYNC.RECONVERGENT B3 ;  /* 0x0000000000037941 */ /* 0x000fea0003800200 */
.L_x_873:
        /* <DEDUP_REMOVED lines=30> */
.L_x_876:
[----:B------:R-:W-:Y:S05]  /*54df0*/  BSYNC.RECONVERGENT B3 ;  /* 0x0000000000037941 */ /* 0x000fea0003800200 */
.L_x_875:
[----:B------:R-:W2:Y:S01]  /*54e00*/  LDL.64 R14, [R1+0x3270] ;  /* 0x00327000010e7983 */ /* 0x000ea20000100a00 */
[----:B------:R-:W-:Y:S01]  /*54e10*/  MOV R4, 0x1 ;  /* 0x0000000100047802 */ /* 0x000fe20000000f00 */
[----:B------:R-:W-:Y:S01]  /*54e20*/  BSSY.RECONVERGENT B3, `(.L_x_877) ;  /* 0x0000017000037945 */ /* 0x000fe20003800200 */
[----:B------:R-:W-:Y:S01]  /*54e30*/  FSETP.GEU.AND P2, PT, |R187|, 6.5827683646048100446e-37, PT ;  /* 0x03600000bb00780b */ /* 0x000fe20003f4e200 */
[----:B------:R0:W-:Y:S01]  /*54e40*/  STL.64 [R172+0x58], R6 ;  /* 0x00005806ac007387 */ /* 0x0001e20000100a00 */
[----:B--2---:R-:W1:Y:S02]  /*54e50*/  MUFU.RCP64H R5, R15 ;  /* 0x0000000f00057308 */ /* 0x004e640000001800 */
[----:B-1----:R-:W-:-:S08]  /*54e60*/  DFMA R10, -R14, R4, 1 ;  /* 0x3ff000000e0a742b */ /* 0x002fd00000000104 */
        /* <DEDUP_REMOVED lines=18> */
.L_x_878:
[----:B------:R-:W-:Y:S05]  /*54f90*/  BSYNC.RECONVERGENT B3 ;  /* 0x0000000000037941 */ /* 0x000fea0003800200 */
.L_x_877:
[----:B------:R-:W2:Y:S01]  /*54fa0*/  LDL.64 R14, [R1+0x3280] ;  /* 0x00328000010e7983 */ /* 0x000ea20000100a00 */
[----:B------:R-:W-:Y:S01]  /*54fb0*/  IMAD.MOV.U32 R6, RZ, RZ, 0x1 ;  /* 0x00000001ff067424 */ /* 0x000fe200078e00ff */
[----:B------:R-:W-:Y:S01]  /*54fc0*/  FSETP.GEU.AND P2, PT, |R189|, 6.5827683646048100446e-37, PT ;  /* 0x03600000bd00780b */ /* 0x000fe20003f4e200 */
[----:B------:R-:W-:Y:S01]  /*54fd0*/  BSSY.RECONVERGENT B3, `(.L_x_879) ;  /* 0x0000016000037945 */ /* 0x000fe20003800200 */
        /* <DEDUP_REMOVED lines=21> */
.L_x_880:
[----:B------:R-:W-:Y:S05]  /*55130*/  BSYNC.RECONVERGENT B3 ;  /* 0x0000000000037941 */ /* 0x000fea0003800200 */
.L_x_879:
[----:B------:R0:W-:Y:S04]  /*55140*/  STL.64 [R172+0x48], R6 ;  /* 0x00004806ac007387 */ /* 0x0001e80000100a00 */
[----:B------:R-:W2:Y:S04]  /*55150*/  LDL.128 R12, [R1+0x1600] ;  /* 0x00160000010c7983 */ /* 0x000ea80000100c00 */
[----:B------:R-:W3:Y:S04]  /*55160*/  LDL.64 R16, [R1+0x3200] ;  /* 0x0032000001107983 */ /* 0x000ee80000100a00 */
[----:B0-----:R-:W4:Y:S01]  /*55170*/  LDL.128 R4, [R1+0x1610] ;  /* 0x0016100001047983 */ /* 0x001f220000100c00 */
[----:B------:R-:W-:Y:S01]  /*55180*/  BSSY.RECONVERGENT B3, `(.L_x_881) ;  /* 0x000001b000037945 */ /* 0x000fe20003800200 */
[----:B--2---:R-:W-:Y:S01]  /*55190*/  DFMA R10, -R12, R94, R68 ;  /* 0x0000005e0c0a722b */ /* 0x004fe20000000144 */
[----:B---3--:R-:W0:Y:S01]  /*551a0*/  MUFU.RCP64H R13, R17 ;  /* 0x00000011000d7308 */ /* 0x008e220000001800 */
[----:B------:R-:W-:-:S06]  /*551b0*/  IMAD.MOV.U32 R12, RZ, RZ, 0x1 ;  /* 0x00000001ff0c7424 */ /* 0x000fcc00078e00ff */
[----:B------:R-:W-:Y:S02]  /*551c0*/  DFMA R10, -R14, R40, R10 ;  /* 0x000000280e0a722b */ /* 0x000fe4000000010a */
[----:B0-----:R-:W-:-:S08]  /*551d0*/  DFMA R14, -R16, R12, 1 ;  /* 0x3ff00000100e742b */ /* 0x001fd0000000010c */
[----:B------:R-:W-:Y:S02]  /*551e0*/  DFMA R14, R14, R14, R14 ;  /* 0x0000000e0e0e722b */ /* 0x000fe4000000000e */
[----:B----4-:R-:W-:-:S06]  /*551f0*/  DFMA R4, -R4, R144, R10 ;  /* 0x000000900404722b */ /* 0x010fcc000000010a */
[----:B------:R-:W-:Y:S02]  /*55200*/  DFMA R10, R12, R14, R12 ;  /* 0x0000000e0c0a722b */ /* 0x000fe4000000000c */
[----:B------:R-:W-:-:S06]  /*55210*/  DFMA R6, -R6, R8, R4 ;  /* 0x000000080606722b */ /* 0x000fcc0000000104 */
[----:B------:R-:W-:-:S08]  /*55220*/  DFMA R4, -R16, R10, 1 ;  /* 0x3ff000001004742b */ /* 0x000fd0000000010a */
        /* <DEDUP_REMOVED lines=16> */
.L_x_882:
[----:B------:R-:W-:Y:S05]  /*55330*/  BSYNC.RECONVERGENT B3 ;  /* 0x0000000000037941 */ /* 0x000fea0003800200 */
.L_x_881:
[----:B------:R-:W2:Y:S04]  /*55340*/  LDL.64 R14, [R1+0x3208] ;  /* 0x00320800010e7983 */ /* 0x000ea80000100a00 */
[----:B------:R0:W-:Y:S04]  /*55350*/  STL.64 [R172+0x40], R4 ;  /* 0x00004004ac007387 */ /* 0x0001e80000100a00 */
[----:B------:R-:W3:Y:S04]  /*55360*/  LDL.64 R10, [R1+0x15e8] ;  /* 0x0015e800010a7983 */ /* 0x000ee80000100a00 */
[----:B0-----:R-:W4:Y:S01]  /*55370*/  LDL.64 R4, [R1+0x15f0] ;  /* 0x0015f00001047983 */ /* 0x001f220000100a00 */
[----:B------:R-:W-:Y:S01]  /*55380*/  MOV R6, 0x1 ;  /* 0x0000000100067802 */ /* 0x000fe20000000f00 */
[----:B------:R-:W-:Y:S01]  /*55390*/  BSSY.RECONVERGENT B3, `(.L_x_883) ;  /* 0x0000018000037945 */ /* 0x000fe20003800200 */
        /* <DEDUP_REMOVED lines=23> */
.L_x_884:
[----:B------:R-:W-:Y:S05]  /*55510*/  BSYNC.RECONVERGENT B3 ;  /* 0x0000000000037941 */ /* 0x000fea0003800200 */
.L_x_883:
[----:B------:R0:W-:Y:S04]  /*55520*/  STL.64 [R172+0x38], R6 ;  /* 0x00003806ac007387 */ /* 0x0001e80000100a00 */
[----:B------:R-:W2:Y:S04]  /*55530*/  LDL.64 R10, [R1+0x15b8] ;  /* 0x0015b800010a7983 */ /* 0x000ea80000100a00 */
[----:B------:R-:W3:Y:S04]  /*55540*/  LDL.64 R16, [R1+0x3210] ;  /* 0x0032100001107983 */ /* 0x000ee80000100a00 */
[----:B0-----:R-:W4:Y:S04]  /*55550*/  LDL.128 R4, [R1+0x15c0] ;  /* 0x0015c00001047983 */ /* 0x001f280000100c00 */
[----:B------:R-:W5:Y:S01]  /*55560*/  LDL.128 R12, [R1+0x15d0] ;  /* 0x0015d000010c7983 */ /* 0x000f620000100c00 */
[----:B------:R-:W-:Y:S01]  /*55570*/  BSSY.RECONVERGENT B3, `(.L_x_885) ;  /* 0x000001c000037945 */ /* 0x000fe20003800200 */
[----:B--2---:R-:W-:-:S08]  /*55580*/  DFMA R10, -R10, R174, R72 ;  /* 0x000000ae0a0a722b */ /* 0x004fd00000000148 */
[----:B----4-:R-:W-:Y:S02]  /*55590*/  DFMA R4, -R4, R144, R10 ;  /* 0x000000900404722b */ /* 0x010fe4000000010a */
[----:B---3--:R-:W0:Y:S01]  /*555a0*/  MUFU.RCP64H R11, R17 ;  /* 0x00000011000b7308 */ /* 0x008e220000001800 */
[----:B------:R-:W-:-:S05]  /*555b0*/  IMAD.MOV.U32 R10, RZ, RZ, 0x1 ;  /* 0x00000001ff0a7424 */ /* 0x000fca00078e00ff */
[----:B------:R-:W-:Y:S02]  /*555c0*/  DFMA R4, -R6, R42, R4 ;  /* 0x0000002a0604722b */ /* 0x000fe40000000104 */
[----:B0-----:R-:W-:-:S08]  /*555d0*/  DFMA R6, -R16, R10, 1 ;  /* 0x3ff000001006742b */ /* 0x001fd0000000010a */
[----:B------:R-:W-:-:S08]  /*555e0*/  DFMA R6, R6, R6, R6 ;  /* 0x000000060606722b */ /* 0x000fd00000000006 */
        /* <DEDUP_REMOVED lines=20> */
.L_x_886:
[----:B------:R-:W-:Y:S05]  /*55730*/  BSYNC.RECONVERGENT B3 ;  /* 0x0000000000037941 */ /* 0x000fea0003800200 */
.L_x_885:
        /* <DEDUP_REMOVED lines=28> */
.L_x_888:
[----:B------:R-:W-:Y:S05]  /*55900*/  BSYNC.RECONVERGENT B3 ;  /* 0x0000000000037941 */ /* 0x000fea0003800200 */
.L_x_887:
        /* <DEDUP_REMOVED lines=29> */
.L_x_890:
[----:B------:R-:W-:Y:S05]  /*55ae0*/  BSYNC.RECONVERGENT B3 ;  /* 0x0000000000037941 */ /* 0x000fea0003800200 */
.L_x_889:
        /* <DEDUP_REMOVED lines=30> */
.L_x_892:
[----:B------:R-:W-:Y:S05]  /*55cd0*/  BSYNC.RECONVERGENT B3 ;  /* 0x0000000000037941 */ /* 0x000fea0003800200 */
.L_x_891:
[----:B------:R0:W-:Y:S04]  /*55ce0*/  STL.64 [R172+0x18], R6 ;  /* 0x00001806ac007387 */ /* 0x0001e80000100a00 */
[----:B------:R-:W2:Y:S04]  /*55cf0*/  LDL.64 R8, [R1+0x1548] ;  /* 0x0015480001087983 */ /* 0x000ea80000100a00 */
[----:B------:R-:W3:Y:S04]  /*55d00*/  LDL.64 R12, [R1+0x3230] ;  /* 0x00323000010c7983 */ /* 0x000ee80000100a00 */
[----:B0-----:R-:W4:Y:S01]  /*55d10*/  LDL.128 R4, [R1+0x1550] ;  /* 0x0015500001047983 */ /* 0x001f220000100c00 */
[----:B------:R-:W-:Y:S01]  /*55d20*/  BSSY.RECONVERGENT B3, `(.L_x_893) ;  /* 0x000001a000037945 */ /* 0x000fe20003800200 */
[----:B--2---:R-:W-:Y:S01]  /*55d30*/  DFMA R10, -R8, R176, R104 ;  /* 0x000000b0080a722b */ /* 0x004fe20000000168 */
[----:B---3--:R-:W0:Y:S01]  /*55d40*/  MUFU.RCP64H R9, R13 ;  /* 0x0000000d00097308 */ /* 0x008e220000001800 */
[----:B------:R-:W-:-:S06]  /*55d50*/  IMAD.MOV.U32 R8, RZ, RZ, 0x1 ;  /* 0x00000001ff087424 */ /* 0x000fcc00078e00ff */
[----:B----4-:R-:W-:Y:S02]  /*55d60*/  DFMA R4, -R4, R134, R10 ;  /* 0x000000860404722b */ /* 0x010fe4000000010a */
[----:B0-----:R-:W-:-:S08]  /*55d70*/  DFMA R10, -R12, R8, 1 ;  /* 0x3ff000000c0a742b */ /* 0x001fd00000000108 */
[----:B------:R-:W-:-:S08]  /*55d80*/  DFMA R10, R10, R10, R10 ;  /* 0x0000000a0a0a722b */ /* 0x000fd0000000000a */
        /* <DEDUP_REMOVED lines=19> */
.L_x_894:
[----:B------:R-:W-:Y:S05]  /*55ec0*/  BSYNC.RECONVERGENT B3 ;  /* 0x0000000000037941 */ /* 0x000fea0003800200 */
.L_x_893:
[----:B------:R0:W-:Y:S04]  /*55ed0*/  STL.64 [R172+0x10], R6 ;  /* 0x00001006ac007387 */ /* 0x0001e80000100a00 */
[----:B0-----:R-:W2:Y:S01]  /*55ee0*/  LDL.128 R4, [R1+0x1530] ;  /* 0x0015300001047983 */ /* 0x001ea20000100c00 */
[----:B------:R-:W0:Y:S01]  /*55ef0*/  MUFU.RCP64H R9, R151 ;  /* 0x0000009700097308 */ /* 0x000e220000001800 */
[----:B------:R-:W-:Y:S01]  /*55f00*/  MOV R8, 0x1 ;  /* 0x0000000100087802 */ /* 0x000fe20000000f00 */
[----:B------:R-:W-:Y:S05]  /*55f10*/  BSSY.RECONVERGENT B3, `(.L_x_895) ;  /* 0x0000017000037945 */ /* 0x000fea0003800200 */
[----:B0-----:R-:W-:-:S08]  /*55f20*/  DFMA R10, -R150, R8, 1 ;  /* 0x3ff00000960a742b */ /* 0x001fd00000000108 */
[----:B------:R-:W-:-:S08]  /*55f30*/  DFMA R10, R10, R10, R10 ;  /* 0x0000000a0a0a722b */ /* 0x000fd0000000000a */
[----:B------:R-:W-:Y:S02]  /*55f40*/  DFMA R10, R8, R10, R8 ;  /* 0x0000000a080a722b */ /* 0x000fe40000000008 */
[----:B--2---:R-:W-:-:S08]  /*55f50*/  DFMA R4, -R4, R166, R90 ;  /* 0x000000a60404722b */ /* 0x004fd0000000015a */
        /* <DEDUP_REMOVED lines=18> */
.L_x_896:
[----:B------:R-:W-:Y:S05]  /*56080*/  BSYNC.RECONVERGENT B3 ;  /* 0x0000000000037941 */ /* 0x000fea0003800200 */
.L_x_895:
[----:B------:R-:W0:Y:S01]  /*56090*/  MUFU.RCP64H R5, R149 ;  /* 0x0000009500057308 */ /* 0x000e220000001800 */
[----:B------:R-:W-:Y:S01]  /*560a0*/  IMAD.MOV.U32 R4, RZ, RZ, 0x1 ;  /* 0x00000001ff047424 */ /* 0x000fe200078e00ff */
[----:B------:R1:W-:Y:S01]  /*560b0*/  STL.64 [R172+0x8], R6 ;  /* 0x00000806ac007387 */ /* 0x0003e20000100a00 */
[----:B------:R-:W-:Y:S01]  /*560c0*/  FSETP.GEU.AND P2, PT, |R89|, 6.5827683646048100446e-37, PT ;  /* 0x036000005900780b */ /* 0x000fe20003f4e200 */
[----:B------:R-:W-:Y:S03]  /*560d0*/  BSSY.RECONVERGENT B3, `(.L_x_897) ;  /* 0x0000014000037945 */ /* 0x000fe60003800200 */
        /* <DEDUP_REMOVED lines=19> */
.L_x_898:
[----:B------:R-:W-:Y:S05]  /*56210*/  BSYNC.RECONVERGENT B3 ;  /* 0x0000000000037941 */ /* 0x000fea0003800200 */
.L_x_897:
[----:B------:R-:W0:Y:S01]  /*56220*/  LDCU UR4, c[0x3][UR6+0x8] ;  /* 0x00c00100060477ac */ /* 0x000e220008000800 */
[----:B------:R1:W-:Y:S01]  /*56230*/  STL.64 [R172], R4 ;  /* 0x00000004ac007387 */ /* 0x0003e20000100a00 */
[----:B------:R-:W-:-:S05]  /*56240*/  VIADD R216, R216, 0x1 ;  /* 0x00000001d8d87836 */ /* 0x000fca0000000000 */
[----:B0-----:R-:W-:-:S13]  /*56250*/  ISETP.NE.AND P1, PT, R216, UR4, PT ;  /* 0x00000004d8007c0c */ /* 0x001fda000bf25270 */
[----:B-1----:R-:W-:Y:S05]  /*56260*/  @P1 BRA `(.L_x_899) ;  /* 0xfffffeec00c01947 */ /* 0x002fea000383ffff */
.L_x_743:
[----:B------:R-:W1:Y:S02]  /*56270*/  LDCU UR4, c[0x3][UR6+0x8] ;  /* 0x00c00100060477ac */ /* 0x000e640008000800 */
[----:B-1----:R-:W-:-:S09]  /*56280*/  UISETP.GE.AND UP0, UPT, UR4, 0x1, UPT ;  /* 0x000000010400788c */ /* 0x002fd2000bf06270 */
[----:B------:R-:W-:Y:S05]  /*56290*/  BRA.U !UP0, `(.L_x_900) ;  /* 0x0000000908587547 */ /* 0x000fea000b800000 */
[----:B------:R-:W-:-:S05]  /*562a0*/  UMOV UR4, URZ ;  /* 0x000000ff00047c82 */ /* 0x000fca0008000000 */
.L_x_906:
[----:B------:R-:W1:Y:S01]  /*562b0*/  LDCU UR9, c[0x3][UR6+0x8] ;  /* 0x00c00100060977ac */ /* 0x000e620008000800 */
[----:B------:R-:W-:Y:S01]  /*562c0*/  ULEA UR5, UR4, UR7, 0x3 ;  /* 0x0000000704057291 */ /* 0x000fe2000f8e18ff */
[----:B0-----:R-:W-:-:S08]  /*562d0*/  CS2R R8, SRZ ;  /* 0x0000000000087805 */ /* 0x001fd0000001ff00 */
[----:B0-----:R-:W5:Y:S01]  /*562e0*/  LDL.64 R6, [UR5] ;  /* 0x00000005ff067983 */ /* 0x001f620008100a00 */
[----:B------:R-:W-:Y:S01]  /*562f0*/  UMOV UR5, URZ ;  /* 0x000000ff00057c82 */ /* 0x000fe20008000000 */
[----:B-1----:R-:W-:-:S09]  /*56300*/  UISETP.GE.U32.AND UP0, UPT, UR9, 0x8, UPT ;  /* 0x000000080900788c */ /* 0x002fd2000bf06070 */
[----:B------:R-:W-:Y:S05]  /*56310*/  BRA.U !UP0, `(.L_x_901) ;  /* 0x0000000108f87547 */ /* 0x000fea000b800000 */
[----:B------:R-:W-:Y:S01]  /*56320*/  CS2R R8, SRZ ;  /* 0x0000000000087805 */ /* 0x000fe2000001ff00 */
[----:B------:R-:W0:Y:S01]  /*56330*/  LDCU UR28, c[0x0][0x3b4] ;  /* 0x00007680ff1c77ac */ /* 0x000e220008000800 */
[----:B------:R-:W-:-:S05]  /*56340*/  UMOV UR5, URZ ;  /* 0x000000ff00057c82 */ /* 0x000fca0008000000 */
.L_x_902:
[----:B------:R-:W-:-:S04]  /*56350*/  UIMAD UR10, UR5, 0x49, UR4 ;  /* 0x00000049050a78a4 */ /* 0x000fc8000f8e0204 */
[----:B------:R-:W-:Y:S02]  /*56360*/  ULEA UR12, UR10, UR8, 0x3 ;  /* 0x000000080a0c7291 */ /* 0x000fe4000f8e18ff */
[----:B------:R-:W-:-:S07]  /*56370*/  UIADD3 UR11, UPT, UPT, UR10, 0x92, URZ ;  /* 0x000000920a0b7890 */ /* 0x000fce000fffe0ff */
[----:B------:R-:W2:Y:S01]  /*56380*/  LDL.64 R14, [UR12] ;  /* 0x0000000cff0e7983 */ /* 0x000ea20008100a00 */
[----:B------:R-:W-:-:S03]  /*56390*/  ULEA UR11, UR11, UR8, 0x3 ;  /* 0x000000080b0b7291 */ /* 0x000fc6000f8e18ff */
[----:B------:R-:W3:Y:S01]  /*563a0*/  LDL.64 R12, [UR12+0x248] ;  /* 0x0002480cff0c7983 */ /* 0x000ee20008100a00 */
[----:B------:R-:W-:-:S04]  /*563b0*/  UIADD3 UR12, UPT, UPT, UR10, 0xdb, URZ ;  /* 0x000000db0a0c7890 */ /* 0x000fc8000fffe0ff */
[----:B------:R-:W-:Y:S01]  /*563c0*/  ULEA UR12, UR12, UR8, 0x3 ;  /* 0x000000080c0c7291 */ /* 0x000fe2000f8e18ff */
[----:B------:R-:W4:Y:S08]  /*563d0*/  LDL.64 R10, [UR11] ;  /* 0x0000000bff0a7983 */ /* 0x000f300008100a00 */
[----:B------:R-:W4:Y:S01]  /*563e0*/  LDL.64 R4, [UR12] ;  /* 0x0000000cff047983 */ /* 0x000f220008100a00 */
[----:B0-----:R-:W-:-:S02]  /*563f0*/  UIMAD UR11, UR28, 0x1e0, URZ ;  /* 0x000001e01c0b78a4 */ /* 0x001fc4000f8e02ff */
[----:B------:R-:W-:Y:S02]  /*56400*/  UIADD3 UR14, UPT, UPT, UR10, 0x1b6, URZ ;  /* 0x000001b60a0e7890 */ /* 0x000fe4000fffe0ff */
[----:B------:R-:W-:-:S12]  /*56410*/  ULEA UR11, UR5, UR11, 0x3 ;  /* 0x0000000b050b7291 */ /* 0x000fd8000f8e18ff */
[----:B------:R-:W2:Y:S01]  /*56420*/  LDCU.64 UR12, c[0x3][UR11+-0xd0] ;  /* 0x00ffe6000b0c77ac */ /* 0x000ea20008000a00 */
[----:B------:R-:W3:Y:S01]  /*56430*/  LDCU.64 UR20, c[0x3][UR11+-0xc8] ;  /* 0x00ffe7000b1477ac */ /* 0x000ee20008000a00 */
[----:B------:R-:W0:Y:S01]  /*56440*/  LDCU.64 UR18, c[0x3][UR11+-0xa0] ;  /* 0x00ffec000b1277ac */ /* 0x000e220008000a00 */
[----:B------:R-:W1:Y:S01]  /*56450*/  LDCU.64 UR22, c[0x3][UR11+-0x98] ;  /* 0x00ffed000b1677ac */ /* 0x000e620008000a00 */
[----:B------:R-:W4:Y:S01]  /*56460*/  LDCU.64 UR24, c[0x3][UR11+-0x90] ;  /* 0x00ffee000b1877ac */ /* 0x000f220008000a00 */
[----:B------:R-:W4:Y:S01]  /*56470*/  LDCU.64 UR26, c[0x3][UR11+-0x88] ;  /* 0x00ffef000b1a77ac */ /* 0x000f220008000a00 */
[----:B------:R-:W-:Y:S01]  /*56480*/  ULEA UR14, UR14, UR8, 0x3 ;  /* 0x000000080e0e7291 */ /* 0x000fe2000f8e18ff */
[C---:B--2--5:R-:W-:Y:S01]  /*56490*/  DFMA R6, R14.reuse, UR12, R6 ;  /* 0x0000000c0e067c2b */ /* 0x064fe20008000006 */
[----:B------:R-:W2:Y:S01]  /*564a0*/  LDCU.64 UR12, c[0x3][UR11+-0xc0] ;  /* 0x00ffe8000b0c77ac */ /* 0x000ea20008000a00 */
[----:B0-----:R-:W-:-:S06]  /*564b0*/  DFMA R8, R14, UR18, R8 ;  /* 0x000000120e087c2b */ /* 0x001fcc0008000008 */
[C---:B---3--:R-:W-:Y:S01]  /*564c0*/  DFMA R6, R12.reuse, UR20, R6 ;  /* 0x000000140c067c2b */ /* 0x048fe20008000006 */
[----:B------:R-:W0:Y:S01]  /*564d0*/  LDCU.64 UR20, c[0x3][UR11+-0xb8] ;  /* 0x00ffe9000b1477ac */ /* 0x000e220008000a00 */
[----:B-1----:R-:W-:-:S08]  /*564e0*/  DFMA R8, R12, UR22, R8 ;  /* 0x000000160c087c2b */ /* 0x002fd00008000008 */
[C---:B----4-:R-:W-:Y:S02]  /*564f0*/  DFMA R8, R10.reuse, UR24, R8 ;  /* 0x000000180a087c2b */ /* 0x050fe40008000008 */
[----:B--2---:R-:W-:Y:S01]  /*56500*/  DFMA R6, R10, UR12, R6 ;  /* 0x0000000c0a067c2b */ /* 0x004fe20008000006 */
[----:B------:R-:W-:Y:S02]  /*56510*/  UIADD3 UR12, UPT, UPT, UR10, 0x124, URZ ;  /* 0x000001240a0c7890 */ /* 0x000fe4000fffe0ff */
[----:B------:R-:W-:Y:S02]  /*56520*/  UIADD3 UR13, UPT, UPT, UR10, 0x16d, URZ ;  /* 0x0000016d0a0d7890 */ /* 0x000fe4000fffe0ff */
[----:B------:R-:W-:Y:S01]  /*56530*/  ULEA UR12, UR12, UR8, 0x3 ;  /* 0x000000080c0c7291 */ /* 0x000fe2000f8e18ff */
[C---:B------:R-:W-:Y:S01]  /*56540*/  DFMA R14, R4.reuse, UR26, R8 ;  /* 0x0000001a040e7c2b */ /* 0x040fe20008000008 */
[----:B------:R-:W-:Y:S01]  /*56550*/  ULEA UR13, UR13, UR8, 0x3 ;  /* 0x000000080d0d7291 */ /* 0x000fe2000f8e18ff */
[----:B0-----:R-:W-:Y:S01]  /*56560*/  DFMA R6, R4, UR20, R6 ;  /* 0x0000001404067c2b */ /* 0x001fe20008000006 */
[----:B------:R-:W-:Y:S01]  /*56570*/  UIADD3 UR10, UPT, UPT, UR10, 0x1ff, URZ ;  /* 0x000001ff0a0a7890 */ /* 0x000fe2000fffe0ff */
[----:B------:R-:W2:Y:S04]  /*56580*/  LDL.64 R4, [UR14] ;  /* 0x0000000eff047983 */ /* 0x000ea80008100a00 */
[----:B------:R-:W3:Y:S04]  /*56590*/  LDL.64 R12, [UR12] ;  /* 0x0000000cff0c7983 */ /* 0x000ee80008100a00 */
[----:B------:R-:W4:Y:S01]  /*565a0*/  LDL.64 R10, [UR13] ;  /* 0x0000000dff0a7983 */ /* 0x000f220008100a00 */
[----:B------:R-:W-:-:S09]  /*565b0*/  ULEA UR10, UR10, UR8, 0x3 ;  /* 0x000000080a0a7291 */ /* 0x000fd2000f8e18ff */
[----:B------:R-:W2:Y:S01]  /*565c0*/  LDL.64 R8, [UR10] ;  /* 0x0000000aff087983 */ /* 0x000ea20008100a00 */
[----:B------:R-:W3:Y:S01]  /*565d0*/  LDCU.64 UR12, c[0x3][UR11+-0xb0] ;  /* 0x00ffea000b0c77ac */ /* 0x000ee20008000a00 */
[----:B------:R-:W0:Y:S01]  /*565e0*/  LDCU.64 UR20, c[0x3][UR11+-0x80] ;  /* 0x00fff0000b1477ac */ /* 0x000e220008000a00 */
[----:B------:R-:W4:Y:S01]  /*565f0*/  LDCU.64 UR24, c[0x3][UR11+-0xa8] ;  /* 0x00ffeb000b1877ac */ /* 0x000f220008000a00 */
[----:B------:R-:W1:Y:S01]  /*56600*/  LDCU.64 UR26, c[0x3][UR11+-0x78] ;  /* 0x00fff1000b1a77ac */ /* 0x000e620008000a00 */
[----:B------:R-:W-:Y:S01]  /*56610*/  UIADD3 UR5, UPT, UPT, UR5, 0x8, URZ ;  /* 0x0000000805057890 */ /* 0x000fe2000fffe0ff */
[C---:B---3--:R-:W-:Y:S01]  /*56620*/  DFMA R6, R12.reuse, UR12, R6 ;  /* 0x0000000c0c067c2b */ /* 0x048fe20008000006 */
[----:B------:R-:W3:Y:S01]  /*56630*/  LDCU.64 UR12, c[0x3][UR11+-0x70] ;  /* 0x00fff2000b0c77ac */ /* 0x000ee20008000a00 */
[----:B0-----:R-:W-:Y:S01]  /*56640*/  DFMA R14, R12, UR20, R14 ;  /* 0x000000140c0e7c2b */ /* 0x001fe2000800000e */
[----:B------:R-:W0:Y:S05]  /*56650*/  LDCU.64 UR10, c[0x3][UR11+-0x68] ;  /* 0x00fff3000b0a77ac */ /* 0x000e2a0008000a00 */
[----:B----4-:R-:W-:-:S02]  /*56660*/  DFMA R6, R10, UR24, R6 ;  /* 0x000000180a067c2b */ /* 0x010fc40008000006 */
[----:B-1----:R-:W-:-:S06]  /*56670*/  DFMA R14, R10, UR26, R14 ;  /* 0x0000001a0a0e7c2b */ /* 0x002fcc000800000e */
[C---:B--2---:R-:W-:Y:S02]  /*56680*/  DFMA R6, R4.reuse, UR18, R6 ;  /* 0x0000001204067c2b */ /* 0x044fe40008000006 */
[----:B---3--:R-:W-:-:S06]  /*56690*/  DFMA R14, R4, UR12, R14 ;  /* 0x0000000c040e7c2b */ /* 0x008fcc000800000e */
[C---:B------:R-:W-:Y:S02]  /*566a0*/  DFMA R6, R8.reuse, UR22, R6 ;  /* 0x0000001608067c2b */ /* 0x040fe40008000006 */
[----:B0-----:R-:W-:Y:S01]  /*566b0*/  DFMA R8, R8, UR10, R14 ;  /* 0x0000000a08087c2b */ /* 0x001fe2000800000e */
[----:B------:R-:W-:-:S04]  /*566c0*/  ULOP3.LUT UR10, UR9, 0x7ffffff8, URZ, 0xc0, !UPT ;  /* 0x7ffffff8090a7892 */ /* 0x000fc8000f8ec0ff */
[----:B------:R-:W-:-:S09]  /*566d0*/  UISETP.NE.AND UP0, UPT, UR5, UR10, UPT ;  /* 0x0000000a0500728c */ /* 0x000fd2000bf05270 */
[----:B------:R-:W-:Y:S05]  /*566e0*/  BRA.U UP0, `(.L_x_902) ;  /* 0xfffffffd00187547 */ /* 0x000fea000b83ffff */
[----:B------:R-:W-:-:S05]  /*566f0*/  UMOV UR5, UR10 ;  /* 0x0000000a00057c82 */ /* 0x000fca0008000000 */
.L_x_901:
[----:B------:R-:W-:-:S09]  /*56700*/  ULOP3.LUT UP0, URZ, UR9, 0x7, URZ, 0xc0, !UPT ;  /* 0x0000000709ff7892 */ /* 0x000fd2000f80c0ff */
[----:B------:R-:W-:Y:S05]  /*56710*/  BRA.U !UP0, `(.L_x_903) ;  /* 0x00000005081c7547 */ /* 0x000fea000b800000 */
[----:B------:R-:W-:Y:S02]  /*56720*/  ULOP3.LUT UR10, UR9, 0x7, URZ, 0xc0, !UPT ;  /* 0x00000007090a7892 */ /* 0x000fe4000f8ec0ff */
[----:B------:R-:W-:Y:S02]  /*56730*/  ULOP3.LUT UP1, UR14, UR9, 0x3, URZ, 0xc0, !UPT ;  /* 0x00000003090e7892 */ /* 0x000fe4000f82c0ff */
[----:B------:R-:W-:-:S04]  /*56740*/  UIADD3 UR10, UPT, UPT, UR10, -0x1, URZ ;  /* 0xffffffff0a0a7890 */ /* 0x000fc8000fffe0ff */
[----:B------:R-:W-:-:S09]  /*56750*/  UISETP.GE.U32.AND UP0, UPT, UR10, 0x3, UPT ;  /* 0x000000030a00788c */ /* 0x000fd2000bf06070 */
[----:B------:R-:W-:Y:S05]  /*56760*/  BRA.U !UP0, `(.L_x_904) ;  /* 0x0000000108807547 */ /* 0x000fea000b800000 */
[----:B------:R-:W-:-:S04]  /*56770*/  UIMAD UR10, UR5, 0x49, UR4 ;  /* 0x00000049050a78a4 */ /* 0x000fc8000f8e0204 */
[----:B------:R-:W-:-:S09]  /*56780*/  ULEA UR11, UR10, UR8, 0x3 ;  /* 0x000000080a0b7291 */ /* 0x000fd2000f8e18ff */
[----:B------:R-:W2:Y:S01]  /*56790*/  LDL.64 R14, [UR11] ;  /* 0x0000000bff0e7983 */ /* 0x000ea20008100a00 */
[----:B------:R-:W-:Y:S02]  /*567a0*/  UIADD3 UR11, UPT, UPT, UR10, 0x49, URZ ;  /* 0x000000490a0b7890 */ /* 0x000fe4000fffe0ff */
[----:B------:R-:W-:Y:S02]  /*567b0*/  UIADD3 UR12, UPT, UPT, UR10, 0x92, URZ ;  /* 0x000000920a0c7890 */ /* 0x000fe4000fffe0ff */
[----:B------:R-:W-:Y:S02]  /*567c0*/  ULEA UR11, UR11, UR8, 0x3 ;  /* 0x000000080b0b7291 */ /* 0x000fe4000f8e18ff */
[----:B------:R-:W-:-:S07]  /*567d0*/  ULEA UR12, UR12, UR8, 0x3 ;  /* 0x000000080c0c7291 */ /* 0x000fce000f8e18ff */
[----:B------:R-:W3:Y:S01]  /*567e0*/  LDL.64 R12, [UR11] ;  /* 0x0000000bff0c7983 */ /* 0x000ee20008100a00 */
[----:B------:R-:W-:Y:S01]  /*567f0*/  UIADD3 UR10, UPT, UPT, UR10, 0xdb, URZ ;  /* 0x000000db0a0a7890 */ /* 0x000fe2000fffe0ff */
[----:B------:R-:W0:Y:S02]  /*56800*/  LDCU UR11, c[0x0][0x3b4] ;  /* 0x00007680ff0b77ac */ /* 0x000e240008000800 */
[----:B------:R-:W4:Y:S01]  /*56810*/  LDL.64 R10, [UR12] ;  /* 0x0000000cff0a7983 */ /* 0x000f220008100a00 */
[----:B------:R-:W-:-:S09]  /*56820*/  ULEA UR10, UR10, UR8, 0x3 ;  /* 0x000000080a0a7291 */ /* 0x000fd2000f8e18ff */
[----:B------:R-:W4:Y:S01]  /*56830*/  LDL.64 R4, [UR10] ;  /* 0x0000000aff047983 */ /* 0x000f220008100a00 */
[----:B------:R-:W-:-:S04]  /*56840*/  USHF.L.U32 UR10, UR5, 0x3, URZ ;  /* 0x00000003050a7899 */ /* 0x000fc800080006ff */
[----:B0-----:R-:W-:-:S12]  /*56850*/  UIMAD UR10, UR11, 0x1e0, UR10 ;  /* 0x000001e00b0a78a4 */ /* 0x001fd8000f8e020a */
[----:B------:R-:W2:Y:S01]  /*56860*/  LDCU.64 UR12, c[0x3][UR10+-0xd0] ;  /* 0x00ffe6000a0c77ac */ /* 0x000ea20008000a00 */
[----:B------:R-:W0:Y:S01]  /*56870*/  LDCU.64 UR18, c[0x3][UR10+-0xa0] ;  /* 0x00ffec000a1277ac */ /* 0x000e220008000a00 */
[----:B------:R-:W4:Y:S01]  /*56880*/  LDCU.64 UR20, c[0x3][UR10+-0xc0] ;  /* 0x00ffe8000a1477ac */ /* 0x000f220008000a00 */
[----:B------:R-:W1:Y:S01]  /*56890*/  LDCU.64 UR22, c[0x3][UR10+-0x90] ;  /* 0x00ffee000a1677ac */ /* 0x000e620008000a00 */
[----:B------:R-:W-:Y:S01]  /*568a0*/  UIADD3 UR5, UPT, UPT, UR5, 0x4, URZ ;  /* 0x0000000405057890 */ /* 0x000fe2000fffe0ff */
[C---:B--2--5:R-:W-:Y:S01]  /*568b0*/  DFMA R6, R14.reuse, UR12, R6 ;  /* 0x0000000c0e067c2b */ /* 0x064fe20008000006 */
[----:B------:R-:W3:Y:S01]  /*568c0*/  LDCU.64 UR12, c[0x3][UR10+-0xc8] ;  /* 0x00ffe7000a0c77ac */ /* 0x000ee20008000a00 */
[----:B0-----:R-:W-:Y:S01]  /*568d0*/  DFMA R8, R14, UR18, R8 ;  /* 0x000000120e087c2b */ /* 0x001fe20008000008 */
[----:B------:R-:W0:Y:S05]  /*568e0*/  LDCU.64 UR18, c[0x3][UR10+-0x98] ;  /* 0x00ffed000a1277ac */ /* 0x000e2a0008000a00 */
[C---:B---3--:R-:W-:Y:S01]  /*568f0*/  DFMA R6, R12.reuse, UR12, R6 ;  /* 0x0000000c0c067c2b */ /* 0x048fe20008000006 */
[----:B------:R-:W2:Y:S01]  /*56900*/  LDCU.64 UR12, c[0x3][UR10+-0xb8] ;  /* 0x00ffe9000a0c77ac */ /* 0x000ea20008000a00 */
[----:B------:R-:W3:Y:S01]  /*56910*/  LDCU.64 UR10, c[0x3][UR10+-0x88] ;  /* 0x00ffef000a0a77ac */ /* 0x000ee20008000a00 */
[----:B0-----:R-:W-:-:S05]  /*56920*/  DFMA R8, R12, UR18, R8 ;  /* 0x000000120c087c2b */ /* 0x001fca0008000008 */
[----:B----4-:R-:W-:-:S03]  /*56930*/  DFMA R6, R10, UR20, R6 ;  /* 0x000000140a067c2b */ /* 0x010fc60008000006 */
[----:B-1----:R-:W-:-:S05]  /*56940*/  DFMA R8, R10, UR22, R8 ;  /* 0x000000160a087c2b */ /* 0x002fca0008000008 */
[----:B--2---:R-:W-:-:S03]  /*56950*/  DFMA R6, R4, UR12, R6 ;  /* 0x0000000c04067c2b */ /* 0x004fc60008000006 */
[----:B---3--:R-:W-:-:S11]  /*56960*/  DFMA R8, R4, UR10, R8 ;  /* 0x0000000a04087c2b */ /* 0x008fd60008000008 */
.L_x_904:
[----:B------:R-:W-:Y:S05]  /*56970*/  BRA.U !UP1, `(.L_x_903) ;  /* 0x0000000109847547 */ /* 0x000fea000b800000 */
[----:B------:R-:W-:Y:S02]  /*56980*/  UISETP.NE.AND UP0, UPT, UR14, 0x1, UPT ;  /* 0x000000010e00788c */ /* 0x000fe4000bf05270 */
[----:B------:R-:W-:-:S04]  /*56990*/  ULOP3.LUT UR9, UR9, 0x1, URZ, 0xc0, !UPT ;  /* 0x0000000109097892 */ /* 0x000fc8000f8ec0ff */
[----:B------:R-:W-:Y:S01]  /*569a0*/  PLOP3.LUT P1, PT, PT, PT, UP0, 0x80, 0x8 ;  /* 0x000000000008781c */ /* 0x000fe20003f2f008 */
[----:B------:R-:W-:-:S04]  /*569b0*/  UISETP.NE.U32.AND UP1, UPT, UR9, 0x1, UPT ;  /* 0x000000010900788c */ /* 0x000fc8000bf25070 */
[----:B------:R-:W-:Y:S02]  /*569c0*/  @UP0 UIMAD UR10, UR5, 0x49, UR4 ;  /* 0x00000049050a08a4 */ /* 0x000fe4000f8e0204 */
[----:B------:R-:W-:Y:S01]  /*569d0*/  @UP0 USHF.L.U32 UR11, UR5, 0x3, URZ ;  /* 0x00000003050b0899 */ /* 0x000fe200080006ff */
[----:B------:R-:W-:Y:S01]  /*569e0*/  PLOP3.LUT P2, PT, PT, PT, UP1, 0x80, 0x8 ;  /* 0x000000000008781c */ /* 0x000fe20003f4f018 */
[----:B------:R-:W-:Y:S02]  /*569f0*/  @UP0 ULEA UR12, UR10, UR8, 0x3 ;  /* 0x000000080a0c0291 */ /* 0x000fe4000f8e18ff */
[----:B------:R-:W-:Y:S02]  /*56a00*/  @UP0 UIADD3 UR10, UPT, UPT, UR10, 0x49, URZ ;  /* 0x000000490a0a0890 */ /* 0x000fe4000fffe0ff */
[----:B------:R-:W-:Y:S02]  /*56a10*/  @UP0 UIADD3 UR5, UPT, UPT, UR5, 0x2, URZ ;  /* 0x0000000205050890 */ /* 0x000fe4000fffe0ff */
[----:B------:R-:W-:-:S02]  /*56a20*/  @UP0 ULEA UR10, UR10, UR8, 0x3 ;  /* 0x000000080a0a0291 */ /* 0x000fc4000f8e18ff */
[----:B------:R-:W-:Y:S01]  /*56a30*/  @!UP1 UIMAD UR9, UR5, 0x49, UR4 ;  /* 0x00000049050998a4 */ /* 0x000fe2000f8e0204 */
[----:B------:R-:W2:Y:S03]  /*56a40*/  @P1 LDL.64 R14, [UR12] ;  /* 0x0000000cff0e1983 */ /* 0x000ea60008100a00 */
[----:B------:R-:W-:-:S03]  /*56a50*/  @!UP1 ULEA UR9, UR9, UR8, 0x3 ;  /* 0x0000000809099291 */ /* 0x000fc6000f8e18ff */
[----:B------:R-:W3:Y:S02]  /*56a60*/  @P1 LDL.64 R10, [UR10] ;  /* 0x0000000aff0a1983 */ /* 0x000ee40008100a00 */
[----:B------:R-:W0:Y:S04]  /*56a70*/  @!UP1 LDCU UR10, c[0x0][0x3b4] ;  /* 0x00007680ff0a97ac */ /* 0x000e280008000800 */
[----:B------:R-:W4:Y:S01]  /*56a80*/  @!P2 LDL.64 R4, [UR9] ;  /* 0x00000009ff04a983 */ /* 0x000f220008100a00 */
[----:B------:R-:W-:Y:S01]  /*56a90*/  @!UP1 USHF.L.U32 UR5, UR5, 0x3, URZ ;  /* 0x0000000305059899 */ /* 0x000fe200080006ff */
[----:B------:R-:W1:Y:S03]  /*56aa0*/  @UP0 LDCU UR9, c[0x0][0x3b4] ;  /* 0x00007680ff0907ac */ /* 0x000e660008000800 */
[----:B0-----:R-:W-:-:S02]  /*56ab0*/  @!UP1 UIMAD UR5, UR10, 0x1e0, UR5 ;  /* 0x000001e00a0598a4 */ /* 0x001fc4000f8e0205 */
[----:B-1----:R-:W-:-:S10]  /*56ac0*/  @UP0 UIMAD UR9, UR9, 0x1e0, UR11 ;  /* 0x000001e0090908a4 */ /* 0x002fd4000f8e020b */
[----:B------:R-:W4:Y:S01]  /*56ad0*/  @!UP1 LDCU.64 UR18, c[0x3][UR5+-0xd0] ;  /* 0x00ffe600051297ac */ /* 0x000f220008000a00 */
[----:B------:R-:W0:Y:S01]  /*56ae0*/  @!UP1 LDCU.64 UR10, c[0x3][UR5+-0xa0] ;  /* 0x00ffec00050a97ac */ /* 0x000e220008000a00 */
[----:B------:R-:W2:Y:S01]  /*56af0*/  @UP0 LDCU.64 UR20, c[0x3][UR9+-0xd0] ;  /* 0x00ffe600091407ac */ /* 0x000ea20008000a00 */
[----:B------:R-:W1:Y:S01]  /*56b00*/  @UP0 LDCU.64 UR22, c[0x3][UR9+-0xa0] ;  /* 0x00ffec00091607ac */ /* 0x000e620008000a00 */
[----:B------:R-:W3:Y:S01]  /*56b10*/  @UP0 LDCU.64 UR24, c[0x3][UR9+-0xc8] ;  /* 0x00ffe700091807ac */ /* 0x000ee20008000a00 */
[----:B------:R-:W0:Y:S01]  /*56b20*/  @UP0 LDCU.64 UR12, c[0x3][UR9+-0x98] ;  /* 0x00ffed00090c07ac */ /* 0x000e220008000a00 */
[C---:B--2--5:R-:W-:Y:S02]  /*56b30*/  @P1 DFMA R12, R14.reuse, UR20, R6 ;  /* 0x000000140e0c1c2b */ /* 0x064fe40008000006 */
[----:B-1----:R-:W-:-:S06]  /*56b40*/  @P1 DFMA R14, R14, UR22, R8 ;  /* 0x000000160e0e1c2b */ /* 0x002fcc0008000008 */
[C---:B---3--:R-:W-:Y:S02]  /*56b50*/  @P1 DFMA R6, R10.reuse, UR24, R12 ;  /* 0x000000180a061c2b */ /* 0x048fe4000800000c */
[----:B0-----:R-:W-:-:S06]  /*56b60*/  @P1 DFMA R8, R10, UR12, R14 ;  /* 0x0000000c0a081c2b */ /* 0x001fcc000800000e */
[C---:B----4-:R-:W-:Y:S02]  /*56b70*/  @!P2 DFMA R6, R4.reuse, UR18, R6 ;  /* 0x000000120406ac2b */ /* 0x050fe40008000006 */
[----:B------:R-:W-:-:S11]  /*56b80*/  @!P2 DFMA R8, R4, UR10, R8 ;  /* 0x0000000a0408ac2b */ /* 0x000fd60008000008 */
.L_x_903:
[----:B------:R-:W-:Y:S02]  /*56b90*/  ULEA UR5, UR4, UR15, 0x3 ;  /* 0x0000000f04057291 */ /* 0x000fe4000f8e18ff */
[----:B------:R-:W-:-:S04]  /*56ba0*/  UIADD3 UR4, UPT, UPT, UR4, 0x1, URZ ;  /* 0x0000000104047890 */ /* 0x000fc8000fffe0ff */
[----:B------:R-:W-:-:S03]  /*56bb0*/  UISETP.NE.AND UP0, UPT, UR4, 0x49, UPT ;  /* 0x000000490400788c */ /* 0x000fc6000bf05270 */
[----:B-----5:R0:W-:Y:S04]  /*56bc0*/  STL.64 [UR5], R6 ;  /* 0x00000006ff007987 */ /* 0x0201e80008100a05 */
[----:B------:R0:W-:Y:S02]  /*56bd0*/  STL.64 [UR5+0x4a0], R8 ;  /* 0x0004a008ff007987 */ /* 0x0001e40008100a05 */
[----:B------:R-:W-:Y:S05]  /*56be0*/  BRA.U !UP0, `(.L_x_905) ;  /* 0x0000000d08247547 */ /* 0x000fea000b800000 */
[----:B------:R-:W-:Y:S05]  /*56bf0*/  BRA `(.L_x_906) ;  /* 0xfffffff400ac7947 */ /* 0x000fea000383ffff */
.L_x_900:
[----:B------:R-:W2:Y:S04]  /*56c00*/  LDL.128 R8, [R1+0x260] ;  /* 0x0002600001087983 */ /* 0x000ea80000100c00 */
[----:B0-----:R-:W3:Y:S04]  /*56c10*/  LDL.128 R12, [R1+0x270] ;  /* 0x00027000010c7983 */ /* 0x001ee80000100c00 */
[----:B------:R-:W4:Y:S04]  /*56c20*/  LDL.128 R16, [R1+0x280] ;  /* 0x0002800001107983 */ /* 0x000f280000100c00 */
[----:B------:R-:W5:Y:S04]  /*56c30*/  LDL.128 R4, [R1+0x290] ;  /* 0x0002900001047983 */ /* 0x000f680000100c00 */
[----:B------:R-:W5:Y:S04]  /*56c40*/  LDL.64 R20, [R1+0x32a8] ;  /* 0x0032a80001147983 */ /* 0x000f680000100a00 */
[----:B------:R-:W5:Y:S04]  /*56c50*/  LDL.64 R26, [R1+0x33d0] ;  /* 0x0033d000011a7983 */ /* 0x000f680000100a00 */
[----:B------:R-:W5:Y:S04]  /*56c60*/  LDL.64 R24, [R1+0x33e0] ;  /* 0x0033e00001187983 */ /* 0x000f680000100a00 */
[----:B------:R-:W5:Y:S04]  /*56c70*/  LDL.64 R22, [R1+0x3310] ;  /* 0x0033100001167983 */ /* 0x000f680000100a00 */
[----:B------:R-:W5:Y:S04]  /*56c80*/  LDL.64 R32, [R1+0x32f0] ;  /* 0x0032f00001207983 */ /* 0x000f680000100a00 */
[----:B------:R-:W5:Y:S04]  /*56c90*/  LDL.64 R30, [R1+0x3350] ;  /* 0x00335000011e7983 */ /* 0x000f680000100a00 */
[----:B------:R-:W5:Y:S04]  /*56ca0*/  LDL.64 R28, [R1+0x3358] ;  /* 0x00335800011c7983 */ /* 0x000f680000100a00 */
[----:B--2---:R-:W-:Y:S04]  /*56cb0*/  STL.64 [R1+0x10], R8 ;  /* 0x0000100801007387 */ /* 0x004fe80000100a00 */
[----:B------:R-:W-:Y:S04]  /*56cc0*/  STL.64 [R1+0x18], R10 ;  /* 0x0000180a01007387 */ /* 0x000fe80000100a00 */
[----:B---3--:R-:W-:Y:S04]  /*56cd0*/  STL.64 [R1+0x20], R12 ;  /* 0x0000200c01007387 */ /* 0x008fe80000100a00 */
[----:B------:R0:W-:Y:S04]  /*56ce0*/  STL.64 [R1+0x28], R14 ;  /* 0x0000280e01007387 */ /* 0x0001e80000100a00 */
[----:B----4-:R-:W-:Y:S04]  /*56cf0*/  STL.64 [R1+0x30], R16 ;  /* 0x0000301001007387 */ /* 0x010fe80000100a00 */
[----:B------:R1:W-:Y:S04]  /*56d00*/  STL.64 [R1+0x38], R18 ;  /* 0x0000381201007387 */ /* 0x0003e80000100a00 */
[----:B-----5:R-:W-:Y:S04]  /*56d10*/  STL.64 [R1+0x40], R4 ;  /* 0x0000400401007387 */ /* 0x020fe80000100a00 */
[----:B------:R2:W-:Y:S04]  /*56d20*/  STL.64 [R1+0x48], R6 ;  /* 0x0000480601007387 */ /* 0x0005e80000100a00 */
[----:B0-----:R-:W3:Y:S04]  /*56d30*/  LDL.128 R12, [R1+0x2a0] ;  /* 0x0002a000010c7983 */ /* 0x001ee80000100c00 */
[----:B-1----:R-:W4:Y:S04]  /*56d40*/  LDL.128 R16, [R1+0x2b0] ;  /* 0x0002b00001107983 */ /* 0x002f280000100c00 */
[----:B------:R-:W5:Y:S04]  /*56d50*/  LDL.128 R8, [R1+0x2c0] ;  /* 0x0002c00001087983 */ /* 0x000f680000100c00 */
[----:B--2---:R-:W2:Y:S04]  /*56d60*/  LDL.128 R4, [R1+0x2d0] ;  /* 0x0002d00001047983 */ /* 0x004ea80000100c00 */
[----:B---3--:R-:W-:Y:S04]  /*56d70*/  STL.64 [R1+0x50], R12 ;  /* 0x0000500c01007387 */ /* 0x008fe80000100a00 */
[----:B------:R0:W-:Y:S04]  /*56d80*/  STL.64 [R1+0x58], R14 ;  /* 0x0000580e01007387 */ /* 0x0001e80000100a00 */
[----:B----4-:R-:W-:Y:S04]  /*56d90*/  STL.64 [R1+0x60], R16 ;  /* 0x0000601001007387 */ /* 0x010fe80000100a00 */
[----:B------:R1:W-:Y:S04]  /*56da0*/  STL.64 [R1+0x68], R18 ;  /* 0x0000681201007387 */ /* 0x0003e80000100a00 */
[----:B-----5:R-:W-:Y:S04]  /*56db0*/  STL.64 [R1+0x70], R8 ;  /* 0x0000700801007387 */ /* 0x020fe80000100a00 */
[----:B------:R-:W-:Y:S04]  /*56dc0*/  STL.64 [R1+0x78], R10 ;  /* 0x0000780a01007387 */ /* 0x000fe80000100a00 */
[----:B--2---:R-:W-:Y:S04]  /*56dd0*/  STL.64 [R1+0x80], R4 ;  /* 0x0000800401007387 */ /* 0x004fe80000100a00 */
[----:B------:R2:W-:Y:S04]  /*56de0*/  STL.64 [R1+0x88], R6 ;  /* 0x0000880601007387 */ /* 0x0005e80000100a00 */
[----:B0-----:R-:W3:Y:S04]  /*56df0*/  LDL.128 R12, [R1+0x2e0] ;  /* 0x0002e000010c7983 */ /* 0x001ee80000100c00 */
[----:B-1----:R-:W4:Y:S04]  /*56e00*/  LDL.128 R16, [R1+0x2f0] ;  /* 0x0002f00001107983 */ /* 0x002f280000100c00 */
[----:B--2---:R-:W2:Y:S04]  /*56e10*/  LDL.128 R4, [R1+0x300] ;  /* 0x0003000001047983 */ /* 0x004ea80000100c00 */
[----:B------:R-:W5:Y:S04]  /*56e20*/  LDL.128 R8, [R1+0x310] ;  /* 0x0003100001087983 */ /* 0x000f680000100c00 */
[----:B---3--:R-:W-:Y:S04]  /*56e30*/  STL.64 [R1+0x90], R12 ;  /* 0x0000900c01007387 */ /* 0x008fe80000100a00 */
[----:B------:R-:W-:Y:S04]  /*56e40*/  STL.64 [R1+0x98], R14 ;  /* 0x0000980e01007387 */ /* 0x000fe80000100a00 */
[----:B----4-:R0:W-:Y:S04]  /*56e50*/  STL.64 [R1+0xa0], R16 ;  /* 0x0000a01001007387 */ /* 0x0101e80000100a00 */
[----:B--2---:R-:W-:Y:S04]  /*56e60*/  STL.64 [R1+0xb0], R4 ;  /* 0x0000b00401007387 */ /* 0x004fe80000100a00 */
[----:B------:R-:W-:Y:S04]  /*56e70*/  STL.64 [R1+0xb8], R6 ;  /* 0x0000b80601007387 */ /* 0x000fe80000100a00 */
[----:B-----5:R1:W-:Y:S04]  /*56e80*/  STL.64 [R1+0xc0], R8 ;  /* 0x0000c00801007387 */ /* 0x0203e80000100a00 */
[----:B0-----:R-:W2:Y:S04]  /*56e90*/  LDL.64 R16, [R1+0x258] ;  /* 0x0002580001107983 */ /* 0x001ea80000100a00 */
[----:B------:R-:W3:Y:S04]  /*56ea0*/  LDL.128 R12, [R1+0x320] ;  /* 0x00032000010c7983 */ /* 0x000ee80000100c00 */
[----:B-1----:R-:W4:Y:S04]  /*56eb0*/  LDL.64 R8, [R1+0x3338] ;  /* 0x0033380001087983 */ /* 0x002f280000100a00 */
[----:B------:R-:W5:Y:S04]  /*56ec0*/  LDL.64 R6, [R1+0x3320] ;  /* 0x0033200001067983 */ /* 0x000f680000100a00 */
[----:B------:R-:W5:Y:S04]  /*56ed0*/  LDL.64 R4, [R1+0x3328] ;  /* 0x0033280001047983 */ /* 0x000f680000100a00 */
[----:B------:R0:W-:Y:S04]  /*56ee0*/  STL.64 [R1+0xa8], R18 ;  /* 0x0000a81201007387 */ /* 0x0001e80000100a00 */
[----:B------:R1:W-:Y:S04]  /*56ef0*/  STL.64 [R1+0xc8], R10 ;  /* 0x0000c80a01007387 */ /* 0x0003e80000100a00 */
[----:B------:R1:W-:Y:S04]  /*56f00*/  STL.64 [R1], R20 ;  /* 0x0000001401007387 */ /* 0x0003e80000100a00 */
[----:B0-----:R-:W5:Y:S04]  /*56f10*/  LDL.64 R18, [R1+0x3380] ;  /* 0x0033800001127983 */ /* 0x001f680000100a00 */
[----:B-1----:R-:W5:Y:S04]  /*56f20*/  LDL.64 R10, [R1+0x3318] ;  /* 0x00331800010a7983 */ /* 0x002f680000100a00 */
[----:B------:R-:W5:Y:S04]  /*56f30*/  LDL.64 R20, [R1+0x3330] ;  /* 0x0033300001147983 */ /* 0x000f680000100a00 */
[----:B--2---:R0:W-:Y:S04]  /*56f40*/  STL.64 [R1+0x8], R16 ;  /* 0x0000081001007387 */ /* 0x0041e80000100a00 */
[----:B---3--:R-:W-:Y:S04]  /*56f50*/  STL.64 [R1+0xd0], R12 ;  /* 0x0000d00c01007387 */ /* 0x008fe80000100a00 */
[----:B------:R1:W-:Y:S04]  /*56f60*/  STL.64 [R1+0xd8], R14 ;  /* 0x0000d80e01007387 */ /* 0x0003e80000100a00 */
[----:B----4-:R2:W-:Y:S04]  /*56f70*/  STL.64 [R1+0xe8], R8 ;  /* 0x0000e80801007387 */ /* 0x0105e80000100a00 */
[----:B-----5:R3:W-:Y:S04]  /*56f80*/  STL.64 [R1+0xf0], R6 ;  /* 0x0000f00601007387 */ /* 0x0207e80000100a00 */
[----:B------:R4:W-:Y:S04]  /*56f90*/  STL.64 [R1+0xf8], R4 ;  /* 0x0000f80401007387 */ /* 0x0009e80000100a00 */
[----:B0-----:R-:W5:Y:S04]  /*56fa0*/  LDL.64 R16, [R1+0x3388] ;  /* 0x0033880001107983 */ /* 0x001f680000100a00 */
[----:B-1----:R-:W5:Y:S04]  /*56fb0*/  LDL.64 R14, [R1+0x33d8] ;  /* 0x0033d800010e7983 */ /* 0x002f680000100a00 */
[----:B------:R-:W5:Y:S04]  /*56fc0*/  LDL.64 R12, [R1+0x33e8] ;  /* 0x0033e800010c7983 */ /* 0x000f680000100a00 */
[----:B--2---:R-:W2:Y:S04]  /*56fd0*/  LDL.64 R8, [R1+0x32d8] ;  /* 0x0032d80001087983 */ /* 0x004ea80000100a00 */
[----:B---3--:R-:W3:Y:S04]  /*56fe0*/  LDL.64 R6, [R1+0x33f0] ;  /* 0x0033f00001067983 */ /* 0x008ee80000100a00 */
[----:B----4-:R-:W4:Y:S04]  /*56ff0*/  LDL.64 R4, [R1+0x33f8] ;  /* 0x0033f80001047983 */ /* 0x010f280000100a00 */
[----:B------:R0:W-:Y:S04]  /*57000*/  STL.64 [R1+0xe0], R20 ;  /* 0x0000e01401007387 */ /* 0x0001e80000100a00 */
[----:B------:R1:W-:Y:S04]  /*57010*/  STL.64 [R1+0x100], R18 ;  /* 0x0001001201007387 */ /* 0x0003e80000100a00 */
[----:B------:R1:W-:Y:S04]  /*57020*/  STL.64 [R1+0x138], R10 ;  /* 0x0001380a01007387 */ /* 0x0003e80000100a00 */
[----:B0-----:R-:W4:Y:S04]  /*57030*/  LDL.64 R20, [R1+0x32d0] ;  /* 0x0032d00001147983 */ /* 0x001f280000100a00 */
[----:B-1----:R-:W4:Y:S04]  /*57040*/  LDL.64 R18, [R1+0x3370] ;  /* 0x0033700001127983 */ /* 0x002f280000100a00 */
[----:B------:R-:W4:Y:S04]  /*57050*/  LDL.64 R10, [R1+0x32f8] ;  /* 0x0032f800010a7983 */ /* 0x000f280000100a00 */
[----:B-----5:R0:W-:Y:S04]  /*57060*/  STL.64 [R1+0x108], R16 ;  /* 0x0001081001007387 */ /* 0x0201e80000100a00 */
[----:B------:R1:W-:Y:S04]  /*57070*/  STL.64 [R1+0x118], R14 ;  /* 0x0001180e01007387 */ /* 0x0003e80000100a00 */
[----:B------:R5:W-:Y:S04]  /*57080*/  STL.64 [R1+0x128], R12 ;  /* 0x0001280c01007387 */ /* 0x000be80000100a00 */
[----:B--2---:R2:W-:Y:S04]  /*57090*/  STL.64 [R1+0x148], R8 ;  /* 0x0001480801007387 */ /* 0x0045e80000100a00 */
[----:B---3--:R3:W-:Y:S04]  /*570a0*/  STL.64 [R1+0x150], R6 ;  /* 0x0001500601007387 */ /* 0x0087e80000100a00 */
[----:B----4-:R4:W-:Y:S04]  /*570b0*/  STL.64 [R1+0x158], R4 ;  /* 0x0001580401007387 */ /* 0x0109e80000100a00 */
[----:B0-----:R-:W4:Y:S04]  /*570c0*/  LDL.64 R16, [R1+0x3378] ;  /* 0x0033780001107983 */ /* 0x001f280000100a00 */
[----:B-1----:R-:W4:Y:S04]  /*570d0*/  LDL.64 R14, [R1+0x3160] ;  /* 0x00316000010e7983 */ /* 0x002f280000100a00 */
[----:B-----5:R-:W5:Y:S04]  /*570e0*/  LDL.64 R12, [R1+0x3168] ;  /* 0x00316800010c7983 */ /* 0x020f680000100a00 */
[----:B--2---:R-:W2:Y:S04]  /*570f0*/  LDL.64 R8, [R1+0x3368] ;  /* 0x0033680001087983 */ /* 0x004ea80000100a00 */
[----:B---3--:R-:W3:Y:S04]  /*57100*/  LDL.64 R6, [R1+0x33c0] ;  /* 0x0033c00001067983 */ /* 0x008ee80000100a00 */
[----:B----4-:R-:W4:Y:S04]  /*57110*/  LDL.64 R4, [R1+0x33c8] ;  /* 0x0033c80001047983 */ /* 0x010f280000100a00 */
[----:B------:R0:W-:Y:S04]  /*57120*/  STL.64 [R1+0x110], R26 ;  /* 0x0001101a01007387 */ /* 0x0001e80000100a00 */
[----:B------:R1:W-:Y:S04]  /*57130*/  STL.64 [R1+0x120], R24 ;  /* 0x0001201801007387 */ /* 0x0003e80000100a00 */
[----:B------:R1:W-:Y:S04]  /*57140*/  STL.64 [R1+0x130], R22 ;  /* 0x0001301601007387 */ /* 0x0003e80000100a00 */
[----:B------:R1:W-:Y:S04]  /*57150*/  STL.64 [R1+0x140], R20 ;  /* 0x0001401401007387 */ /* 0x0003e80000100a00 */
[----:B------:R1:W-:Y:S04]  /*57160*/  STL.64 [R1+0x160], R18 ;  /* 0x0001601201007387 */ /* 0x0003e80000100a00 */
[----:B------:R1:W-:Y:S04]  /*57170*/  STL.64 [R1+0x188], R10 ;  /* 0x0001880a01007387 */ /* 0x0003e80000100a00 */
[----:B0-----:R-:W4:Y:S04]  /*57180*/  LDL.64 R26, [R1+0x3360] ;  /* 0x00336000011a7983 */ /* 0x001f280000100a00 */
[----:B-1----:R-:W4:Y:S04]  /*57190*/  LDL.64 R24, [R1+0x33a0] ;  /* 0x0033a00001187983 */ /* 0x002f280000100a00 */
[----:B------:R-:W4:Y:S04]  /*571a0*/  LDL.64 R22, [R1+0x33a8] ;  /* 0x0033a80001167983 */ /* 0x000f280000100a00 */
[----:B------:R-:W4:Y:S04]  /*571b0*/  LDL.64 R20, [R1+0x33b0] ;  /* 0x0033b00001147983 */ /* 0x000f280000100a00 */
[----:B------:R-:W4:Y:S04]  /*571c0*/  LDL.64 R18, [R1+0x33b8] ;  /* 0x0033b80001127983 */ /* 0x000f280000100a00 */
[----:B------:R-:W4:Y:S04]  /*571d0*/  LDL.64 R10, [R1+0x3308] ;  /* 0x00330800010a7983 */ /* 0x000f280000100a00 */
[----:B------:R0:W-:Y:S04]  /*571e0*/  STL.64 [R1+0x168], R16 ;  /* 0x0001681001007387 */ /* 0x0001e80000100a00 */
[----:B------:R1:W-:Y:S04]  /*571f0*/  STL.64 [R1+0x170], R14 ;  /* 0x0001700e01007387 */ /* 0x0003e80000100a00 */
[----:B-----5:R5:W-:Y:S04]  /*57200*/  STL.64 [R1+0x178], R12 ;  /* 0x0001780c01007387 */ /* 0x020be80000100a00 */
        /* <DEDUP_REMOVED lines=9> */
[----:B------:R1:W-:Y:S04]  /*572a0*/  STL.64 [R1+0x4a0], RZ ;  /* 0x0004a0ff01007387 */ /* 0x0003e80000100a00 */
        /* <DEDUP_REMOVED lines=47> */
[----:B------:R1:W-:Y:S04]  /*575a0*/  STL.64 [R1+0x180], R32 ;  /* 0x0001802001007387 */ /* 0x0003e80000100a00 */
[----:B------:R1:W-:Y:S04]  /*575b0*/  STL.64 [R1+0x620], RZ ;  /* 0x000620ff01007387 */ /* 0x0003e80000100a00 */
[----:B------:R1:W-:Y:S04]  /*575c0*/  STL.64 [R1+0x628], RZ ;  /* 0x000628ff01007387 */ /* 0x0003e80000100a00 */
[----:B------:R1:W-:Y:S04]  /*575d0*/  STL.64 [R1+0x190], R30 ;  /* 0x0001901e01007387 */ /* 0x0003e80000100a00 */
[----:B------:R1:W-:Y:S04]  /*575e0*/  STL.64 [R1+0x630], RZ ;  /* 0x000630ff01007387 */ /* 0x0003e80000100a00 */
[----:B------:R1:W-:Y:S04]  /*575f0*/  STL.64 [R1+0x198], R28 ;  /* 0x0001981c01007387 */ /* 0x0003e80000100a00 */
[----:B------:R1:W-:Y:S04]  /*57600*/  STL.64 [R1+0x638], RZ ;  /* 0x000638ff01007387 */ /* 0x0003e80000100a00 */
[----:B------:R1:W-:Y:S04]  /*57610*/  STL.64 [R1+0x1a0], R26 ;  /* 0x0001a01a01007387 */ /* 0x0003e80000100a00 */
[----:B------:R1:W-:Y:S04]  /*57620*/  STL.64 [R1+0x640], RZ ;  /* 0x000640ff01007387 */ /* 0x0003e80000100a00 */
[----:B------:R1:W-:Y:S04]  /*57630*/  STL.64 [R1+0x648], RZ ;  /* 0x000648ff01007387 */ /* 0x0003e80000100a00 */
        /* <DEDUP_REMOVED lines=11> */
[----:B------:R1:W-:Y:S04]  /*576f0*/  STL.64 [R1+0x1e0], R16 ;  /* 0x0001e01001007387 */ /* 0x0003e80000100a00 */
[----:B------:R1:W-:Y:S04]  /*57700*/  STL.64 [R1+0x1e8], R14 ;  /* 0x0001e80e01007387 */ /* 0x0003e80000100a00 */
[----:B------:R1:W-:Y:S04]  /*57710*/  STL.64 [R1+0x688], RZ ;  /* 0x000688ff01007387 */ /* 0x0003e80000100a00 */
[----:B-----5:R1:W-:Y:S04]  /*57720*/  STL.64 [R1+0x1f0], R12 ;  /* 0x0001f00c01007387 */ /* 0x0203e80000100a00 */
        /* <DEDUP_REMOVED lines=15> */
[----:B--2---:R1:W-:Y:S04]  /*57820*/  STL.64 [R1+0x230], R8 ;  /* 0x0002300801007387 */ /* 0x0043e80000100a00 */
[----:B------:R1:W-:Y:S04]  /*57830*/  STL.64 [R1+0x6d0], RZ ;  /* 0x0006d0ff01007387 */ /* 0x0003e80000100a00 */
[----:B---3--:R1:W-:Y:S04]  /*57840*/  STL.64 [R1+0x238], R6 ;  /* 0x0002380601007387 */ /* 0x0083e80000100a00 */
[----:B------:R1:W-:Y:S04]  /*57850*/  STL.64 [R1+0x6d8], RZ ;  /* 0x0006d8ff01007387 */ /* 0x0003e80000100a00 */
[----:B----4-:R1:W-:Y:S04]  /*57860*/  STL.64 [R1+0x240], R4 ;  /* 0x0002400401007387 */ /* 0x0103e80000100a00 */
[----:B------:R1:W-:Y:S02]  /*57870*/  STL.64 [R1+0x6e0], RZ ;  /* 0x0006e0ff01007387 */ /* 0x0003e40000100a00 */
.L_x_905:
[----:B------:R-:W2:Y:S02]  /*57880*/  LDCU UR4, c[0x0][0x3ac] ;  /* 0x00007580ff0477ac */ /* 0x000ea40008000800 */
[----:B--2---:R-:W-:-:S09]  /*57890*/  UISETP.NE.AND UP0, UPT, UR4, URZ, UPT ;  /* 0x000000ff0400728c */ /* 0x004fd2000bf05270 */
[----:B------:R-:W-:Y:S05]  /*578a0*/  BRA.U !UP0, `(.L_x_907) ;  /* 0x0000001508587547 */ /* 0x000fea000b800000 */
[----:B01----:R-:W-:Y:S02]  /*578b0*/  MOV R6, RZ ;  /* 0x000000ff00067202 */ /* 0x003fe40000000f00 */
[----:B------:R-:W-:-:S07]  /*578c0*/  CS2R R4, SRZ ;  /* 0x0000000000047805 */ /* 0x000fce000001ff00 */
.L_x_932:
[----:B------:R-:W0:Y:S01]  /*578d0*/  LDC.64 R8, c[0x0][0x400] ;  /* 0x00010000ff087b82 */ /* 0x000e220000000a00 */
[----:B------:R-:W-:-:S05]  /*578e0*/  LEA R10, R6, UR15, 0x3 ;  /* 0x0000000f060a7c11 */ /* 0x000fca000f8e18ff */
[----:B------:R-:W2:Y:S02]  /*578f0*/  LDL.64 R16, [R10+0x250] ;  /* 0x000250000a107983 */ /* 0x000ea40000100a00 */
[----:B------:R-:W1:Y:S02]  /*57900*/  LDC.64 R12, c[0x0][0x408] ;  /* 0x00010200ff0c7b82 */ /* 0x000e640000000a00 */
[----:B------:R-:W2:Y:S04]  /*57910*/  LDL.64 R14, [R10] ;  /* 0x000000000a0e7983 */ /* 0x000ea80000100a00 */
[----:B------:R-:W3:Y:S01]  /*57920*/  LDL.64 R10, [R10+0x4a0] ;  /* 0x0004a0000a0a7983 */ /* 0x000ee20000100a00 */
[----:B0-----:R-:W-:-:S06]  /*57930*/  IMAD.WIDE.U32 R8, R6, 0x8, R8 ;  /* 0x0000000806087825 */ /* 0x001fcc00078e0008 */
[----:B------:R-:W4:Y:S01]  /*57940*/  LDG.E.64.CONSTANT R8, desc[UR16][R8.64] ;  /* 0x0000001008087981 */ /* 0x000f22000c1e9b00 */
[----:B-1----:R-:W-:-:S06]  /*57950*/  IMAD.WIDE.U32 R12, R6, 0x8, R12 ;  /* 0x00000008060c7825 */ /* 0x002fcc00078e000c */
[----:B------:R-:W4:Y:S01]  /*57960*/  LDG.E.64.CONSTANT R12, desc[UR16][R12.64] ;  /* 0x000000100c0c7981 */ /* 0x000f22000c1e9b00 */
[----:B------:R-:W-:Y:S01]  /*57970*/  BSSY.RECONVERGENT B3, `(.L_x_908) ;  /* 0x000001f000037945 */ /* 0x000fe20003800200 */
[----:B--2---:R-:W-:Y:S01]  /*57980*/  DSETP.MAX.AND P1, P2, |R16|, |R14|, PT ;  /* 0x4000000e1000722a */ /* 0x004fe20003a2f200 */
[----:B------:R-:W-:Y:S01]  /*57990*/  IMAD.MOV.U32 R0, RZ, RZ, R16 ;  /* 0x000000ffff007224 */ /* 0x000fe200078e0010 */
[----:B------:R-:W-:Y:S01]  /*579a0*/  MOV R16, R14 ;  /* 0x0000000e00107202 */ /* 0x000fe20000000f00 */
[----:B------:R-:W-:Y:S02]  /*579b0*/  IMAD.MOV.U32 R7, RZ, RZ, R17 ;  /* 0x000000ffff077224 */ /* 0x000fe400078e0011 */
[----:B------:R-:W-:-:S05]  /*579c0*/  IMAD.MOV.U32 R14, RZ, RZ, R15 ;  /* 0x000000ffff0e7224 */ /* 0x000fca00078e000f */
[----:B------:R-:W-:-:S04]  /*579d0*/  FSEL R7, |R7|, |R14|, P1 ;  /* 0x4000000e07077208 */ /* 0x000fc80000800200 */
[----:B------:R-:W-:Y:S02]  /*579e0*/  @P2 LOP3.LUT R7, R14, 0x80000, RZ, 0xfc, !PT ;  /* 0x000800000e072812 */ /* 0x000fe400078efcff */
[----:B------:R-:W-:-:S03]  /*579f0*/  SEL R16, R0, R16, P1 ;  /* 0x0000001000107207 */ /* 0x000fc60000800000 */
[----:B------:R-:W-:-:S06]  /*57a00*/  IMAD.MOV.U32 R17, RZ, RZ, R7 ;  /* 0x000000ffff117224 */ /* 0x000fcc00078e0007 */
[----:B----4-:R-:W-:-:S06]  /*57a10*/  DFMA R8, R16, R12, R8 ;  /* 0x0000000c1008722b */ /* 0x010fcc0000000008 */
[----:B------:R-:W0:Y:S01]  /*57a20*/  MUFU.RCP64H R13, R9 ;  /* 0x00000009000d7308 */ /* 0x000e220000001800 */
[----:B------:R-:W-:-:S06]  /*57a30*/  MOV R12, 0x1 ;  /* 0x00000001000c7802 */ /* 0x000fcc0000000f00 */
[----:B0-----:R-:W-:-:S08]  /*57a40*/  DFMA R14, -R8, R12, 1 ;  /* 0x3ff00000080e742b */ /* 0x001fd0000000010c */
[----:B------:R-:W-:-:S08]  /*57a50*/  DFMA R14, R14, R14, R14 ;  /* 0x0000000e0e0e722b */ /* 0x000fd0000000000e */
[----:B------:R-:W-:-:S08]  /*57a60*/  DFMA R14, R12, R14, R12 ;  /* 0x0000000e0c0e722b */ /* 0x000fd0000000000c */
[----:B------:R-:W-:-:S08]  /*57a70*/  DFMA R220, -R8, R14, 1 ;  /* 0x3ff0000008dc742b */ /* 0x000fd0000000010e */
[----:B------:R-:W-:-:S08]  /*57a80*/  DFMA R220, R14, R220, R14 ;  /* 0x000000dc0edc722b */ /* 0x000fd0000000000e */
[----:B---3--:R-:W-:-:S08]  /*57a90*/  DMUL R12, R10, R220 ;  /* 0x000000dc0a0c7228 */ /* 0x008fd00000000000 */
        /* <DEDUP_REMOVED lines=12> */
.L_x_909:
[----:B------:R-:W-:Y:S05]  /*57b60*/  BSYNC.RECONVERGENT B3 ;  /* 0x0000000000037941 */ /* 0x000fea0003800200 */
.L_x_908:
[----:B------:R-:W-:Y:S01]  /*57b70*/  DADD R8, -RZ, |R220| ;  /* 0x00000000ff087229 */ /* 0x000fe200000005dc */
[----:B------:R-:W-:Y:S01]  /*57b80*/  BSSY.RECONVERGENT B0, `(.L_x_910) ;  /* 0x0000007000007945 */ /* 0x000fe20003800200 */
[----:B------:R-:W-:Y:S01]  /*57b90*/  IMAD.MOV.U32 R28, RZ, RZ, RZ ;  /* 0x000000ffff1c7224 */ /* 0x000fe200078e00ff */
[----:B------:R-:W-:Y:S01]  /*57ba0*/  MOV R0, 0x57bf0 ;  /* 0x00057bf000007802 */ /* 0x000fe20000000f00 */
[----:B------:R-:W-:-:S06]  /*57bb0*/  IMAD.MOV.U32 R11, RZ, RZ, 0x40000000 ;  /* 0x40000000ff0b7424 */ /* 0x000fcc00078e00ff */
[----:B------:R-:W-:Y:S01]  /*57bc0*/  IMAD.MOV.U32 R12, RZ, RZ, R8 ;  /* 0x000000ffff0c7224 */ /* 0x000fe200078e0008 */
[----:B------:R-:W-:-:S07]  /*57bd0*/  MOV R29, R9 ;  /* 0x00000009001d7202 */ /* 0x000fce0000000f00 */
[----:B------:R-:W-:Y:S05]  /*57be0*/  CALL.REL.NOINC `($_Z10RosenbrockPdddS_PiiiiiiddddddddPKdS2_S2_S2_S2_i$__internal_accurate_pow) ;  /* 0x00000070004c7944 */ /* 0x000fea0003c00000 */
[----:B------:R-:W-:Y:S05]  /*57bf0*/  BSYNC.RECONVERGENT B0 ;  /* 0x0000000000007941 */ /* 0x000fea0003800200 */
.L_x_910:
[C---:B------:R-:W-:Y:S01]  /*57c00*/  DADD R8, R220.reuse, 2 ;  /* 0x40000000dc087429 */ /* 0x040fe20000000000 */
[----:B------:R-:W-:Y:S01]  /*57c10*/  BSSY.RECONVERGENT B0, `(.L_x_911) ;  /* 0x000000e000007945 */ /* 0x000fe20003800200 */
[C---:B------:R-:W-:Y:S02]  /*57c20*/  DSETP.NEU.AND P1, PT, R220.reuse, RZ, PT ;  /* 0x000000ffdc00722a */ /* 0x040fe40003f2d000 */
[----:B------:R-:W-:-:S06]  /*57c30*/  DSETP.NEU.AND P4, PT, R220, 1, PT ;  /* 0x3ff00000dc00742a */ /* 0x000fcc0003f8d000 */
[----:B------:R-:W-:Y:S02]  /*57c40*/  LOP3.LUT R8, R9, 0x7ff00000, RZ, 0xc0, !PT ;  /* 0x7ff0000009087812 */ /* 0x000fe400078ec0ff */
[----:B------:R-:W-:Y:S02]  /*57c50*/  FSEL R9, R22, RZ, P1 ;  /* 0x000000ff16097208 */ /* 0x000fe40000800000 */
[----:B------:R-:W-:Y:S02]  /*57c60*/  ISETP.NE.AND P2, PT, R8, 0x7ff00000, PT ;  /* 0x7ff000000800780c */ /* 0x000fe40003f45270 */
[----:B------:R-:W-:-:S11]  /*57c70*/  FSEL R8, R11, RZ, P1 ;  /* 0x000000ff0b087208 */ /* 0x000fd60000800000 */
[----:B------:R-:W-:Y:S05]  /*57c80*/  @P2 BRA `(.L_x_912) ;  /* 0x0000000000182947 */ /* 0x000fea0003800000 */
[----:B------:R-:W-:-:S14]  /*57c90*/  DSETP.NAN.AND P1, PT, R220, R220, PT ;  /* 0x000000dcdc00722a */ /* 0x000fdc0003f28000 */
[----:B------:R-:W-:Y:S01]  /*57ca0*/  @P1 DADD R8, R220, 2 ;  /* 0x40000000dc081429 */ /* 0x000fe20000000000 */
[----:B------:R-:W-:Y:S10]  /*57cb0*/  @P1 BRA `(.L_x_912) ;  /* 0x00000000000c1947 */ /* 0x000ff40003800000 */
[----:B------:R-:W-:-:S14]  /*57cc0*/  DSETP.NEU.AND P1, PT, |R220|, +INF , PT ;  /* 0x7ff00000dc00742a */ /* 0x000fdc0003f2d200 */
[----:B------:R-:W-:Y:S01]  /*57cd0*/  @!P1 MOV R8, 0x0 ;  /* 0x0000000000089802 */ /* 0x000fe20000000f00 */
[----:B------:R-:W-:-:S07]  /*57ce0*/  @!P1 IMAD.MOV.U32 R9, RZ, RZ, 0x7ff00000 ;  /* 0x7ff00000ff099424 */ /* 0x000fce00078e00ff */
.L_x_912:
[----:B------:R-:W-:Y:S05]  /*57cf0*/  BSYNC.RECONVERGENT B0 ;  /* 0x0000000000007941 */ /* 0x000fea0003800200 */
.L_x_911:
[----:B------:R-:W-:Y:S02]  /*57d00*/  ISETP.NE.AND P1, PT, R6, 0x48, PT ;  /* 0x000000480600780c */ /* 0x000fe40003f25270 */
[----:B------:R-:W-:Y:S02]  /*57d10*/  FSEL R8, R8, RZ, P4 ;  /* 0x000000ff08087208 */ /* 0x000fe40002000000 */
[----:B------:R-:W-:-:S06]  /*57d20*/  FSEL R9, R9, 1.875, P4 ;  /* 0x3ff0000009097808 */ /* 0x000fcc0002000000 */
[----:B------:R-:W-:-:S03]  /*57d30*/  DADD R4, R4, R8 ;  /* 0x0000000004047229 */ /* 0x000fc60000000008 */
[----:B------:R-:W-:Y:S08]  /*57d40*/  @!P1 BRA `(.L_x_913) ;  /* 0x0000000c00609947 */ /* 0x000ff00003800000 */
[----:B------:R-:W0:Y:S01]  /*57d50*/  LDC.64 R8, c[0x0][0x400] ;  /* 0x00010000ff087b82 */ /* 0x000e220000000a00 */
[----:B------:R-:W-:-:S05]  /*57d60*/  LEA R10, R6, UR15, 0x3 ;  /* 0x0000000f060a7c11 */ /* 0x000fca000f8e18ff */
[----:B------:R-:W2:Y:S02]  /*57d70*/  LDL.64 R16, [R10+0x258] ;  /* 0x000258000a107983 */ /* 0x000ea40000100a00 */
[----:B------:R-:W1:Y:S02]  /*57d80*/  LDC.64 R12, c[0x0][0x408] ;  /* 0x00010200ff0c7b82 */ /* 0x000e640000000a00 */
[----:B------:R-:W2:Y:S04]  /*57d90*/  LDL.64 R14, [R10+0x8] ;  /* 0x000008000a0e7983 */ /* 0x000ea80000100a00 */
[----:B------:R-:W3:Y:S01]  /*57da0*/  LDL.64 R10, [R10+0x4a8] ;  /* 0x0004a8000a0a7983 */ /* 0x000ee20000100a00 */
[----:B0-----:R-:W-:-:S06]  /*57db0*/  IMAD.WIDE.U32 R8, R6, 0x8, R8 ;  /* 0x0000000806087825 */ /* 0x001fcc00078e0008 */
[----:B------:R-:W4:Y:S01]  /*57dc0*/  LDG.E.64.CONSTANT R8, desc[UR16][R8.64+0x8] ;  /* 0x0000081008087981 */ /* 0x000f22000c1e9b00 */
[----:B-1----:R-:W-:-:S06]  /*57dd0*/  IMAD.WIDE.U32 R12, R6, 0x8, R12 ;  /* 0x00000008060c7825 */ /* 0x002fcc00078e000c */
[----:B------:R-:W4:Y:S01]  /*57de0*/  LDG.E.64.CONSTANT R12, desc[UR16][R12.64+0x8] ;  /* 0x000008100c0c7981 */ /* 0x000f22000c1e9b00 */
[----:B------:R-:W-:Y:S01]  /*57df0*/  BSSY.RECONVERGENT B3, `(.L_x_914) ;  /* 0x000001f000037945 */ /* 0x000fe20003800200 */
[----:B--2---:R-:W-:Y:S01]  /*57e00*/  DSETP.MAX.AND P1, P2, |R16|, |R14|, PT ;  /* 0x4000000e1000722a */ /* 0x004fe20003a2f200 */
[----:B------:R-:W-:Y:S02]  /*57e10*/  IMAD.MOV.U32 R0, RZ, RZ, R16 ;  /* 0x000000ffff007224 */ /* 0x000fe400078e0010 */
[----:B------:R-:W-:Y:S01]  /*57e20*/  IMAD.MOV.U32 R16, RZ, RZ, R14 ;  /* 0x000000ffff107224 */ /* 0x000fe200078e000e */
[----:B------:R-:W-:Y:S01]  /*57e30*/  MOV R7, R17 ;  /* 0x0000001100077202 */ /* 0x000fe20000000f00 */
[----:B------:R-:W-:-:S05]  /*57e40*/  IMAD.MOV.U32 R14, RZ, RZ, R15 ;  /* 0x000000ffff0e7224 */ /* 0x000fca00078e000f */
[----:B------:R-:W-:-:S04]  /*57e50*/  FSEL R7, |R7|, |R14|, P1 ;  /* 0x4000000e07077208 */ /* 0x000fc80000800200 */
[----:B------:R-:W-:Y:S02]  /*57e60*/  @P2 LOP3.LUT R7, R14, 0x80000, RZ, 0xfc, !PT ;  /* 0x000800000e072812 */ /* 0x000fe400078efcff */
[----:B------:R-:W-:Y:S02]  /*57e70*/  SEL R16, R0, R16, P1 ;  /* 0x0000001000107207 */ /* 0x000fe40000800000 */
[----:B------:R-:W-:-:S06]  /*57e80*/  MOV R17, R7 ;  /* 0x0000000700117202 */ /* 0x000fcc0000000f00 */
[----:B----4-:R-:W-:-:S06]  /*57e90*/  DFMA R8, R16, R12, R8 ;  /* 0x0000000c1008722b */ /* 0x010fcc0000000008 */
[----:B------:R-:W0:Y:S01]  /*57ea0*/  MUFU.RCP64H R13, R9 ;  /* 0x00000009000d7308 */ /* 0x000e220000001800 */
[----:B------:R-:W-:-:S06]  /*57eb0*/  IMAD.MOV.U32 R12, RZ, RZ, 0x1 ;  /* 0x00000001ff0c7424 */ /* 0x000fcc00078e00ff */
        /* <DEDUP_REMOVED lines=18> */
.L_x_915:
[----:B------:R-:W-:Y:S05]  /*57fe0*/  BSYNC.RECONVERGENT B3 ;  /* 0x0000000000037941 */ /* 0x000fea0003800200 */
.L_x_914:
[----:B------:R-:W-:Y:S01]  /*57ff0*/  DADD R8, -RZ, |R220| ;  /* 0x00000000ff087229 */ /* 0x000fe200000005dc */
[----:B------:R-:W-:Y:S01]  /*58000*/  HFMA2 R11, -RZ, RZ, 2, 0 ;  /* 0x40000000ff0b7431 */ /* 0x000fe200000001ff */
[----:B------:R-:W-:Y:S01]  /*58010*/  BSSY.RECONVERGENT B0, `(.L_x_916) ;  /* 0x0000006000007945 */ /* 0x000fe20003800200 */
[----:B------:R-:W-:Y:S01]  /*58020*/  IMAD.MOV.U32 R28, RZ, RZ, RZ ;  /* 0x000000ffff1c7224 */ /* 0x000fe200078e00ff */
[----:B------:R-:W-:-:S06]  /*58030*/  MOV R0, 0x58070 ;  /* 0x0005807000007802 */ /* 0x000fcc0000000f00 */
[----:B------:R-:W-:Y:S01]  /*58040*/  MOV R12, R8 ;  /* 0x00000008000c7202 */ /* 0x000fe20000000f00 */
[----:B------:R-:W-:-:S07]  /*58050*/  IMAD.MOV.U32 R29, RZ, RZ, R9 ;  /* 0x000000ffff1d7224 */ /* 0x000fce00078e0009 */
[----:B------:R-:W-:Y:S05]  /*58060*/  CALL.REL.NOINC `($_Z10RosenbrockPdddS_PiiiiiiddddddddPKdS2_S2_S2_S2_i$__internal_accurate_pow) ;  /* 0x0000006c002c7944 */ /* 0x000fea0003c00000 */
[----:B------:R-:W-:Y:S05]  /*58070*/  BSYNC.RECONVERGENT B0 ;  /* 0x0000000000007941 */ /* 0x000fea0003800200 */
.L_x_916:
[C---:B------:R-:W-:Y:S01]  /*58080*/  DADD R8, R220.reuse, 2 ;  /* 0x40000000dc087429 */ /* 0x040fe20000000000 */
[----:B------:R-:W-:Y:S01]  /*58090*/  BSSY.RECONVERGENT B0, `(.L_x_917) ;  /* 0x000000f000007945 */ /* 0x000fe20003800200 */
[----:B------:R-:W-:-:S06]  /*580a0*/  DSETP.NEU.AND P1, PT, R220, RZ, PT ;  /* 0x000000ffdc00722a */ /* 0x000fcc0003f2d000 */
[----:B------:R-:W-:Y:S02]  /*580b0*/  FSEL R12, R11, RZ, P1 ;  /* 0x000000ff0b0c7208 */ /* 0x000fe40000800000 */
[----:B------:R-:W-:Y:S02]  /*580c0*/  LOP3.LUT R8, R9, 0x7ff00000, RZ, 0xc0, !PT ;  /* 0x7ff0000009087812 */ /* 0x000fe400078ec0ff */
[----:B------:R-:W-:Y:S02]  /*580d0*/  FSEL R13, R22, RZ, P1 ;  /* 0x000000ff160d7208 */ /* 0x000fe40000800000 */
[----:B------:R-:W-:-:S13]  /*580e0*/  ISETP.NE.AND P2, PT, R8, 0x7ff00000, PT ;  /* 0x7ff000000800780c */ /* 0x000fda0003f45270 */
[----:B------:R-:W-:Y:S05]  /*580f0*/  @P2 BRA `(.L_x_918) ;  /* 0x0000000000202947 */ /* 0x000fea0003800000 */
[----:B------:R-:W-:-:S14]  /*58100*/  DSETP.NAN.AND P1, PT, R220, R220, PT ;  /* 0x000000dcdc00722a */ /* 0x000fdc0003f28000 */
[----:B------:R-:W-:Y:S05]  /*58110*/  @P1 BRA `(.L_x_919) ;  /* 0x0000000000141947 */ /* 0x000fea0003800000 */
[----:B------:R-:W-:-:S14]  /*58120*/  DSETP.NEU.AND P1, PT, |R220|, +INF , PT ;  /* 0x7ff00000dc00742a */ /* 0x000fdc0003f2d200 */
[----:B------:R-:W-:Y:S05]  /*58130*/  @P1 BRA `(.L_x_918) ;  /* 0x0000000000101947 */ /* 0x000fea0003800000 */
[----:B------:R-:W-:Y:S02]  /*58140*/  IMAD.MOV.U32 R12, RZ, RZ, 0x0 ;  /* 0x00000000ff0c7424 */ /* 0x000fe400078e00ff */
[----:B------:R-:W-:Y:S01]  /*58150*/  IMAD.MOV.U32 R13, RZ, RZ, 0x7ff00000 ;  /* 0x7ff00000ff0d7424 */ /* 0x000fe200078e00ff */
[----:B------:R-:W-:Y:S06]  /*58160*/  BRA `(.L_x_918) ;  /* 0x0000000000047947 */ /* 0x000fec0003800000 */
.L_x_919:
[----:B------:R-:W-:-:S11]  /*58170*/  DADD R12, R220, 2 ;  /* 0x40000000dc0c7429 */ /* 0x000fd60000000000 */
.L_x_918:
[----:B------:R-:W-:Y:S05]  /*58180*/  BSYNC.RECONVERGENT B0 ;  /* 0x0000000000007941 */ /* 0x000fea0003800200 */
.L_x_917:
[C---:B------:R-:W-:Y:S01]  /*58190*/  LEA R0, R6.reuse, UR15, 0x3 ;  /* 0x0000000f06007c11 */ /* 0x040fe2000f8e18ff */
[----:B------:R-:W0:Y:S04]  /*581a0*/  LDC.64 R16, c[0x0][0x408] ;  /* 0x00010200ff107b82 */ /* 0x000e280000000a00 */
[----:B------:R-:W2:Y:S04]  /*581b0*/  LDL.64 R10, [R0+0x260] ;  /* 0x00026000000a7983 */ /* 0x000ea80000100a00 */
[----:B------:R-:W3:Y:S01]  /*581c0*/  LDL.64 R8, [R0+0x10] ;  /* 0x0000100000087983 */ /* 0x000ee20000100a00 */
[----:B0-----:R-:W-:-:S06]  /*581d0*/  IMAD.WIDE.U32 R16, R6, 0x8, R16 ;  /* 0x0000000806107825 */ /* 0x001fcc00078e0010 */
[----:B------:R-:W4:Y:S01]  /*581e0*/  LDG.E.64.CONSTANT R16, desc[UR16][R16.64+0x10] ;  /* 0x0000101010107981 */ /* 0x000f22000c1e9b00 */
[----:B--2---:R-:W-:Y:S01]  /*581f0*/  MOV R14, R10 ;  /* 0x0000000a000e7202 */ /* 0x004fe20000000f00 */
[----:B------:R-:W-:Y:S01]  /*58200*/  IMAD.MOV.U32 R7, RZ, RZ, R11 ;  /* 0x000000ffff077224 */ /* 0x000fe200078e000b */
[----:B---3--:R-:W-:Y:S01]  /*58210*/  DSETP.MAX.AND P1, P2, |R10|, |R8|, PT ;  /* 0x400000080a00722a */ /* 0x008fe20003a2f200 */
[----:B------:R-:W-:-:S05]  /*58220*/  IMAD.MOV.U32 R10, RZ, RZ, R8 ;  /* 0x000000ffff0a7224 */ /* 0x000fca00078e0008 */
[----:B------:R-:W-:Y:S02]  /*58230*/  SEL R8, R14, R10, P1 ;  /* 0x0000000a0e087207 */ /* 0x000fe40000800000 */
[----:B------:R-:W0:Y:S01]  /*58240*/  LDC.64 R14, c[0x0][0x400] ;  /* 0x00010000ff0e7b82 */ /* 0x000e220000000a00 */
[----:B------:R-:W2:Y:S01]  /*58250*/  LDL.64 R10, [R0+0x4b0] ;  /* 0x0004b000000a7983 */ /* 0x000ea20000100a00 */
[----:B0-----:R-:W-:-:S06]  /*58260*/  IMAD.WIDE.U32 R14, R6, 0x8, R14 ;  /* 0x00000008060e7825 */ /* 0x001fcc00078e000e */
[----:B------:R-:W4:Y:S01]  /*58270*/  LDG.E.64.CONSTANT R14, desc[UR16][R14.64+0x10] ;  /* 0x000010100e0e7981 */ /* 0x000f22000c1e9b00 */
[----:B------:R-:W-:Y:S02]  /*58280*/  FSEL R7, |R7|, |R9|, P1 ;  /* 0x4000000907077208 */ /* 0x000fe40000800200 */
[----:B------:R-:W-:-:S04]  /*58290*/  @P2 LOP3.LUT R7, R9, 0x80000, RZ, 0xfc, !PT ;  /* 0x0008000009072812 */ /* 0x000fc800078efcff */
[----:B------:R-:W-:Y:S01]  /*582a0*/  MOV R9, R7 ;  /* 0x0000000700097202 */ /* 0x000fe20000000f00 */
[----:B------:R-:W-:-:S06]  /*582b0*/  DSETP.NEU.AND P1, PT, R220, 1, PT ;  /* 0x3ff00000dc00742a */ /* 0x000fcc0003f2d000 */
[----:B------:R-:W-:Y:S02]  /*582c0*/  FSEL R12, R12, RZ, P1 ;  /* 0x000000ff0c0c7208 */ /* 0x000fe40000800000 */
[----:B------:R-:W-:Y:S01]  /*582d0*/  FSEL R13, R13, 1.875, P1 ;  /* 0x3ff000000d0d7808 */ /* 0x000fe20000800000 */
[----:B------:R-:W-:Y:S05]  /*582e0*/  BSSY.RECONVERGENT B3, `(.L_x_920) ;  /* 0x0000017000037945 */ /* 0x000fea0003800200 */
[----:B------:R-:W-:Y:S02]  /*582f0*/  DADD R4, R4, R12 ;  /* 0x0000000004047229 */ /* 0x000fe4000000000c */
        /* <DEDUP_REMOVED lines=8> */
[----:B--2---:R-:W-:-:S08]  /*58380*/  DMUL R220, R10, R14 ;  /* 0x0000000e0adc7228 */ /* 0x004fd00000000000 */
        /* <DEDUP_REMOVED lines=12> */
.L_x_921:
[----:B------:R-:W-:Y:S05]  /*58450*/  BSYNC.RECONVERGENT B3 ;  /* 0x0000000000037941 */ /* 0x000fea0003800200 */
.L_x_920:
        /* <DEDUP_REMOVED lines=9> */
.L_x_922:
        /* <DEDUP_REMOVED lines=15> */
.L_x_925:
[----:B------:R-:W-:-:S11]  /*585e0*/  DADD R12, R220, 2 ;  /* 0x40000000dc0c7429 */ /* 0x000fd60000000000 */
.L_x_924:
[----:B------:R-:W-:Y:S05]  /*585f0*/  BSYNC.RECONVERGENT B0 ;  /* 0x0000000000007941 */ /* 0x000fea0003800200 */
.L_x_923:
        /* <DEDUP_REMOVED lines=44> */
.L_x_927:
[----:B------:R-:W-:Y:S05]  /*588c0*/  BSYNC.RECONVERGENT B3 ;  /* 0x0000000000037941 */ /* 0x000fea0003800200 */
.L_x_926:
        /* <DEDUP_REMOVED lines=9> */
.L_x_928:
[C---:B------:R-:W-:Y:S01]  /*58960*/  DADD R8, R220.reuse, 2 ;  /* 0x40000000dc087429 */ /* 0x040fe20000000000 */
[----:B------:R-:W-:Y:S01]  /*58970*/  BSSY.RECONVERGENT B0, `(.L_x_929) ;  /* 0x000000f000007945 */ /* 0x000fe20003800200 */
[----:B------:R-:W-:-:S08]  /*58980*/  DSETP.NEU.AND P1, PT, R220, RZ, PT ;  /* 0x000000ffdc00722a */ /* 0x000fd00003f2d000 */
[----:B------:R-:W-:Y:S02]  /*58990*/  LOP3.LUT R8, R9, 0x7ff00000, RZ, 0xc0, !PT ;  /* 0x7ff0000009087812 */ /* 0x000fe400078ec0ff */
[----:B------:R-:W-:Y:S02]  /*589a0*/  FSEL R9, R22, RZ, P1 ;  /* 0x000000ff16097208 */ /* 0x000fe40000800000 */
[----:B------:R-:W-:Y:S02]  /*589b0*/  ISETP.NE.AND P2, PT, R8, 0x7ff00000, PT ;  /* 0x7ff000000800780c */ /* 0x000fe40003f45270 */
[----:B------:R-:W-:-:S11]  /*589c0*/  FSEL R8, R11, RZ, P1 ;  /* 0x000000ff0b087208 */ /* 0x000fd60000800000 */
        /* <DEDUP_REMOVED lines=8> */
.L_x_931:
[----:B------:R-:W-:-:S11]  /*58a50*/  DADD R8, R220, 2 ;  /* 0x40000000dc087429 */ /* 0x000fd60000000000 */
.L_x_930:
[----:B------:R-:W-:Y:S05]  /*58a60*/  BSYNC.RECONVERGENT B0 ;  /* 0x0000000000007941 */ /* 0x000fea0003800200 */
.L_x_929:
[----:B------:R-:W-:Y:S01]  /*58a70*/  DSETP.NEU.AND P1, PT, R220, 1, PT ;  /* 0x3ff00000dc00742a */ /* 0x000fe20003f2d000 */
[----:B------:R-:W-:-:S05]  /*58a80*/  IADD3 R6, PT, PT, R6, 0x4, RZ ;  /* 0x0000000406067810 */ /* 0x000fca0007ffe0ff */
[----:B------:R-:W-:Y:S02]  /*58a90*/  FSEL R8, R8, RZ, P1 ;  /* 0x000000ff08087208 */ /* 0x000fe40000800000 */
[----:B------:R-:W-:-:S06]  /*58aa0*/  FSEL R9, R9, 1.875, P1 ;  /* 0x3ff0000009097808 */ /* 0x000fcc0000800000 */
[----:B------:R-:W-:Y:S01]  /*58ab0*/  DADD R4, R4, R8 ;  /* 0x0000000004047229 */ /* 0x000fe20000000008 */
[----:B------:R-:W-:Y:S10]  /*58ac0*/  BRA `(.L_x_932) ;  /* 0xffffffec00807947 */ /* 0x000ff4000383ffff */
.L_x_913:
[----:B------:R-:W0:Y:S01]  /*58ad0*/  MUFU.RCP64H R7, 73 ;  /* 0x4052400000077908 */ /* 0x000e220000001800 */
[----:B------:R-:W-:Y:S01]  /*58ae0*/  IMAD.MOV.U32 R220, RZ, RZ, 0x0 ;  /* 0x00000000ffdc7424 */ /* 0x000fe200078e00ff */
[----:B------:R-:W-:Y:S01]  /*58af0*/  MOV R6, 0x1 ;  /* 0x0000000100067802 */ /* 0x000fe20000000f00 */
        /* <DEDUP_REMOVED lines=9> */
[----:B------:R-:W-:-:S08]  /*58b90*/  DFMA R8, R6, -73, R4 ;  /* 0xc05240000608782b */ /* 0x000fd00000000004 */
[----:B------:R-:W-:-:S10]  /*58ba0*/  DFMA R220, R220, R8, R6 ;  /* 0x00000008dcdc722b */ /* 0x000fd40000000006 */
[----:B------:R-:W-:-:S05]  /*58bb0*/  FFMA R0, RZ, 3.28515625, R221 ;  /* 0x40524000ff007823 */ /* 0x000fca00000000dd */
[----:B------:R-:W-:-:S13]  /*58bc0*/  FSETP.GT.AND P1, PT, |R0|, 1.469367938527859385e-39, PT ;  /* 0x001000000000780b */ /* 0x000fda0003f24200 */
[----:B------:R-:W-:Y:S05]  /*58bd0*/  @P1 BRA P2, `(.L_x_934) ;  /* 0x0000000000181947 */ /* 0x000fea0001000000 */
[----:B------:R-:W-:Y:S01]  /*58be0*/  IMAD.MOV.U32 R210, RZ, RZ, R4 ;  /* 0x000000ffffd27224 */ /* 0x000fe200078e0004 */
[----:B------:R-:W-:Y:S01]  /*58bf0*/  MOV R212, RZ ;  /* 0x000000ff00d47202 */ /* 0x000fe20000000f00 */
[----:B------:R-:W-:Y:S01]  /*58c00*/  IMAD.MOV.U32 R211, RZ, RZ, R5 ;  /* 0x000000ffffd37224 */ /* 0x000fe200078e0005 */
[----:B------:R-:W-:Y:S01]  /*58c10*/  MOV R0, 0x58c40 ;  /* 0x00058c4000007802 */ /* 0x000fe20000000f00 */
[----:B------:R-:W-:-:S07]  /*58c20*/  IMAD.MOV.U32 R213, RZ, RZ, 0x40524000 ;  /* 0x40524000ffd57424 */ /* 0x000fce00078e00ff */
[----:B------:R-:W-:Y:S05]  /*58c30*/  CALL.REL.NOINC `($__internal_1_$__cuda_sm20_div_rn_f64_full) ;  /* 0x0000005800007944 */ /* 0x000fea0003c00000 */
.L_x_934:
[----:B------:R-:W-:Y:S05]  /*58c40*/  BSYNC.RECONVERGENT B3 ;  /* 0x0000000000037941 */ /* 0x000fea0003800200 */
.L_x_933:
[----:B------:R-:W0:Y:S01]  /*58c50*/  MUFU.RSQ64H R5, R221 ;  /* 0x000000dd00057308 */ /* 0x000e220000001c00 */
[----:B------:R-:W-:Y:S01]  /*58c60*/  VIADD R4, R221, 0xfcb00000 ;  /* 0xfcb00000dd047836 */ /* 0x000fe20000000000 */
[----:B------:R-:W-:Y:S01]  /*58c70*/  MOV R12, 0x0 ;  /* 0x00000000000c7802 */ /* 0x000fe20000000f00 */
[----:B------:R-:W-:Y:S01]  /*58c80*/  IMAD.MOV.U32 R13, RZ, RZ, 0x3fd80000 ;  /* 0x3fd80000ff0d7424 */ /* 0x000fe200078e00ff */
[----:B------:R-:W-:Y:S02]  /*58c90*/  BSSY.RECONVERGENT B0, `(.L_x_935) ;  /* 0x0000014000007945 */ /* 0x000fe40003800200 */
[----:B------:R-:W-:Y:S01]  /*58ca0*/  ISETP.GE.U32.AND P1, PT, R4, 0x7ca00000, PT ;  /* 0x7ca000000400780c */ /* 0x000fe20003f26070 */
[----:B0-----:R-:W-:-:S08]  /*58cb0*/  DMUL R6, R4, R4 ;  /* 0x0000000404067228 */ /* 0x001fd00000000000 */
[----:B------:R-:W-:-:S08]  /*58cc0*/  DFMA R6, -R6, R220, 1 ;  /* 0x3ff000000606742b */ /* 0x000fd000000001dc */
[----:B------:R-:W-:Y:S02]  /*58cd0*/  DFMA R12, R6, R12, 0.5 ;  /* 0x3fe00000060c742b */ /* 0x000fe4000000000c */
[----:B------:R-:W-:-:S08]  /*58ce0*/  DMUL R6, R4, R6 ;  /* 0x0000000604067228 */ /* 0x000fd00000000000 */
[----:B------:R-:W-:-:S08]  /*58cf0*/  DFMA R12, R12, R6, R4 ;  /* 0x000000060c0c722b */ /* 0x000fd00000000004 */
[----:B------:R-:W-:Y:S02]  /*58d00*/  DMUL R6, R12, R220 ;  /* 0x000000dc0c067228 */ /* 0x000fe40000000000 */
[----:B------:R-:W-:Y:S01]  /*58d10*/  VIADD R11, R13, 0xfff00000 ;  /* 0xfff000000d0b7836 */ /* 0x000fe20000000000 */
[----:B------:R-:W-:-:S05]  /*58d20*/  MOV R10, R12 ;  /* 0x0000000c000a7202 */ /* 0x000fca0000000f00 */
[----:B------:R-:W-:-:S08]  /*58d30*/  DFMA R8, R6, -R6, R220 ;  /* 0x800000060608722b */ /* 0x000fd000000000dc */
[----:B------:R-:W-:Y:S01]  /*58d40*/  DFMA R14, R8, R10, R6 ;  /* 0x0000000a080e722b */ /* 0x000fe20000000006 */
[----:B------:R-:W-:Y:S10]  /*58d50*/  @!P1 BRA `(.L_x_936) ;  /* 0x00000000001c9947 */ /* 0x000ff40003800000 */
[----:B------:R-:W-:Y:S01]  /*58d60*/  IMAD.MOV.U32 R5, RZ, RZ, R12 ;  /* 0x000000ffff057224 */ /* 0x000fe200078e000c */
[----:B------:R-:W-:Y:S01]  /*58d70*/  MOV R10, R221 ;  /* 0x000000dd000a7202 */ /* 0x000fe20000000f00 */
[----:B------:R-:W-:Y:S01]  /*58d80*/  IMAD.MOV.U32 R0, RZ, RZ, R220 ;  /* 0x000000ffff007224 */ /* 0x000fe200078e00dc */
[----:B------:R-:W-:-:S07]  /*58d90*/  MOV R12, 0x58db0 ;  /* 0x00058db0000c7802 */ /* 0x000fce0000000f00 */
[----:B------:R-:W-:Y:S05]  /*58da0*/  CALL.REL.NOINC `($__internal_2_$__cuda_sm20_dsqrt_rn_f64_mediumpath_v1) ;  /* 0x0000005c00287944 */ /* 0x000fea0003c00000 */
[----:B------:R-:W-:Y:S02]  /*58db0*/  IMAD.MOV.U32 R14, RZ, RZ, R6 ;  /* 0x000000ffff0e7224 */ /* 0x000fe400078e0006 */
[----:B------:R-:W-:-:S07]  /*58dc0*/  IMAD.MOV.U32 R15, RZ, RZ, R0 ;  /* 0x000000ffff0f7224 */ /* 0x000fce00078e0000 */
.L_x_936:
[----:B------:R-:W-:Y:S05]  /*58dd0*/  BSYNC.RECONVERGENT B0 ;  /* 0x0000000000007941 */ /* 0x000fea0003800200 */
.L_x_935:
[----:B------:R-:W-:Y:S01]  /*58de0*/  MOV R4, R14 ;  /* 0x0000000e00047202 */ /* 0x000fe20000000f00 */
[----:B------:R-:W-:Y:S01]  /*58df0*/  IMAD.MOV.U32 R5, RZ, RZ, R15 ;  /* 0x000000ffff057224 */ /* 0x000fe200078e000f */
[----:B------:R-:W-:Y:S06]  /*58e00*/  BRA `(.L_x_937) ;  /* 0x0000001000fc7947 */ /* 0x000fec0003800000 */
.L_x_907:
[----:B01----:R-:W0:Y:S08]  /*58e10*/  LDC.64 R6, c[0x0][0x400] ;  /* 0x00010000ff067b82 */ /* 0x003e300000000a00 */
[----:B------:R-:W1:Y:S01]  /*58e20*/  LDC.64 R4, c[0x0][0x408] ;  /* 0x00010200ff047b82 */ /* 0x000e620000000a00 */
[----:B0-----:R-:W5:Y:S04]  /*58e30*/  LDG.E.64.CONSTANT R6, desc[UR16][R6.64] ;  /* 0x0000001006067981 */ /* 0x001f68000c1e9b00 */
[----:B-1----:R-:W5:Y:S01]  /*58e40*/  LDG.E.64.CONSTANT R4, desc[UR16][R4.64] ;  /* 0x0000001004047981 */ /* 0x002f62000c1e9b00 */
[----:B------:R-:W-:Y:S01]  /*58e50*/  IMAD.MOV.U32 R10, RZ, RZ, RZ ;  /* 0x000000ffff0a7224 */ /* 0x000fe200078e00ff */
[----:B------:R-:W-:-:S07]  /*58e60*/  CS2R R8, SRZ ;  /* 0x0000000000087805 */ /* 0x000fce000001ff00 */
.L_x_962:
[----:B------:R-:W-:-:S05]  /*58e70*/  LEA R14, R10, UR15, 0x3 ;  /* 0x0000000f0a0e7c11 */ /* 0x000fca000f8e18ff */
[----:B------:R-:W2:Y:S04]  /*58e80*/  LDL.64 R16, [R14+0x250] ;  /* 0x000250000e107983 */ /* 0x000ea80000100a00 */
[----:B------:R-:W3:Y:S04]  /*58e90*/  LDL.64 R12, [R14] ;  /* 0x000000000e0c7983 */ /* 0x000ee80000100a00 */
[----:B------:R-:W4:Y:S01]  /*58ea0*/  LDL.64 R14, [R14+0x4a0] ;  /* 0x0004a0000e0e7983 */ /* 0x000f220000100a00 */
[----:B------:R-:W-:Y:S01]  /*58eb0*/  BSSY.RECONVERGENT B3, `(.L_x_938) ;  /* 0x000001f000037945 */ /* 0x000fe20003800200 */
[----:B--2---:R-:W-:Y:S01]  /*58ec0*/  MOV R0, R16 ;  /* 0x0000001000007202 */ /* 0x004fe20000000f00 */
[----:B------:R-:W-:Y:S01]  /*58ed0*/  IMAD.MOV.U32 R11, RZ, RZ, R17 ;  /* 0x000000ffff0b7224 */ /* 0x000fe200078e0011 */
[----:B---3--:R-:W-:Y:S01]  /*58ee0*/  DSETP.MAX.AND P1, P2, |R16|, |R12|, PT ;  /* 0x4000000c1000722a */ /* 0x008fe20003a2f200 */
[----:B------:R-:W-:Y:S01]  /*58ef0*/  IMAD.MOV.U32 R16, RZ, RZ, R12 ;  /* 0x000000ffff107224 */ /* 0x000fe200078e000c */
[----:B------:R-:W-:-:S04]  /*58f00*/  MOV R12, R13 ;  /* 0x0000000d000c7202 */ /* 0x000fc80000000f00 */
[----:B------:R-:W-:Y:S02]  /*58f10*/  FSEL R11, |R11|, |R12|, P1 ;  /* 0x4000000c0b0b7208 */ /* 0x000fe40000800200 */
[----:B------:R-:W-:-:S06]  /*58f20*/  SEL R16, R0, R16, P1 ;  /* 0x0000001000107207 */ /* 0x000fcc0000800000 */
[----:B------:R-:W-:Y:S02]  /*58f30*/  @P2 LOP3.LUT R11, R12, 0x80000, RZ, 0xfc, !PT ;  /* 0x000800000c0b2812 */ /* 0x000fe400078efcff */
[----:B----4-:R-:W-:-:S03]  /*58f40*/  FSETP.GEU.AND P2, PT, |R15|, 6.5827683646048100446e-37, PT ;  /* 0x036000000f00780b */ /* 0x010fc60003f4e200 */
[----:B------:R-:W-:-:S06]  /*58f50*/  IMAD.MOV.U32 R17, RZ, RZ, R11 ;  /* 0x000000ffff117224 */ /* 0x000fcc00078e000b */
[----:B-----5:R-:W-:Y:S01]  /*58f60*/  DFMA R12, R4, R16, R6 ;  /* 0x00000010040c722b */ /* 0x020fe20000000006 */
[----:B------:R-:W-:-:S05]  /*58f70*/  IMAD.MOV.U32 R16, RZ, RZ, 0x1 ;  /* 0x00000001ff107424 */ /* 0x000fca00078e00ff */
        /* <DEDUP_REMOVED lines=18> */
.L_x_939:
[----:B------:R-:W-:Y:S05]  /*590a0*/  BSYNC.RECONVERGENT B3 ;  /* 0x0000000000037941 */ /* 0x000fea0003800200 */
.L_x_938:
        /* <DEDUP_REMOVED lines=8> */
.L_x_940:
        /* <DEDUP_REMOVED lines=13> */
[----:B------:R-:W-:Y:S02]  /*59200*/  @!P1 IMAD.MOV.U32 R12, RZ, RZ, 0x0 ;  /* 0x00000000ff0c9424 */ /* 0x000fe400078e00ff */
[----:B------:R-:W-:-:S07]  /*59210*/  @!P1 IMAD.MOV.U32 R13, RZ, RZ, 0x7ff00000 ;  /* 0x7ff00000ff0d9424 */ /* 0x000fce00078e00ff */
.L_x_942:
[----:B------:R-:W-:Y:S05]  /*59220*/  BSYNC.RECONVERGENT B0 ;  /* 0x0000000000007941 */ /* 0x000fea0003800200 */
.L_x_941:
[----:B------:R-:W-:Y:S02]  /*59230*/  ISETP.NE.AND P1, PT, R10, 0x48, PT ;  /* 0x000000480a00780c */ /* 0x000fe40003f25270 */
[----:B------:R-:W-:Y:S02]  /*59240*/  FSEL R12, R12, RZ, P4 ;  /* 0x000000ff0c0c7208 */ /* 0x000fe40002000000 */
[----:B------:R-:W-:-:S06]  /*59250*/  FSEL R13, R13, 1.875, P4 ;  /* 0x3ff000000d0d7808 */ /* 0x000fcc0002000000 */
[----:B------:R-:W-:-:S03]  /*59260*/  DADD R8, R8, R12 ;  /* 0x0000000008087229 */ /* 0x000fc6000000000c */
[----:B------:R-:W-:Y:S08]  /*59270*/  @!P1 BRA `(.L_x_943) ;  /* 0x0000000c00149947 */ /* 0x000ff00003800000 */
[----:B------:R-:W-:-:S05]  /*59280*/  LEA R14, R10, UR15, 0x3 ;  /* 0x0000000f0a0e7c11 */ /* 0x000fca000f8e18ff */
[----:B------:R-:W2:Y:S04]  /*59290*/  LDL.64 R16, [R14+0x258] ;  /* 0x000258000e107983 */ /* 0x000ea80000100a00 */
[----:B------:R-:W3:Y:S04]  /*592a0*/  LDL.64 R12, [R14+0x8] ;  /* 0x000008000e0c7983 */ /* 0x000ee80000100a00 */
        /* <DEDUP_REMOVED lines=12> */
[----:B------:R-:W-:Y:S01]  /*59370*/  DFMA R12, R4, R16, R6 ;  /* 0x00000010040c722b */ /* 0x000fe20000000006 */
        /* <DEDUP_REMOVED lines=19> */
.L_x_945:
[----:B------:R-:W-:Y:S05]  /*594b0*/  BSYNC.RECONVERGENT B3 ;  /* 0x0000000000037941 */ /* 0x000fea0003800200 */
.L_x_944:
        /* <DEDUP_REMOVED lines=8> */
.L_x_946:
        /* <DEDUP_REMOVED lines=15> */
.L_x_949:
[----:B------:R-:W-:-:S11]  /*59630*/  DADD R16, R220, 2 ;  /* 0x40000000dc107429 */ /* 0x000fd60000000000 */
.L_x_948:
[----:B------:R-:W-:Y:S05]  /*59640*/  BSYNC.RECONVERGENT B0 ;  /* 0x0000000000007941 */ /* 0x000fea0003800200 */
.L_x_947:
        /* <DEDUP_REMOVED lines=11> */
[----:B------:R-:W-:Y:S01]  /*59700*/  SEL R18, R0, R18, P1 ;  /* 0x0000001200127207 */ /* 0x000fe20000800000 */
[----:B------:R-:W-:-:S05]  /*59710*/  DSETP.NEU.AND P1, PT, R220, 1, PT ;  /* 0x3ff00000dc00742a */ /* 0x000fca0003f2d000 */
[----:B------:R-:W-:Y:S02]  /*59720*/  @P2 LOP3.LUT R11, R12, 0x80000, RZ, 0xfc, !PT ;  /* 0x000800000c0b2812 */ /* 0x000fe400078efcff */
[----:B------:R-:W-:Y:S02]  /*59730*/  FSEL R16, R16, RZ, P1 ;  /* 0x000000ff10107208 */ /* 0x000fe40000800000 */
[----:B------:R-:W-:Y:S01]  /*59740*/  FSEL R17, R17, 1.875, P1 ;  /* 0x3ff0000011117808 */ /* 0x000fe20000800000 */
[----:B------:R-:W-:Y:S01]  /*59750*/  IMAD.MOV.U32 R19, RZ, RZ, R11 ;  /* 0x000000ffff137224 */ /* 0x000fe200078e000b */
[----:B----4-:R-:W-:-:S04]  /*59760*/  FSETP.GEU.AND P2, PT, |R15|, 6.5827683646048100446e-37, PT ;  /* 0x036000000f00780b */ /* 0x010fc80003f4e200 */
[----:B------:R-:W-:Y:S02]  /*59770*/  DADD R8, R8, R16 ;  /* 0x0000000008087229 */ /* 0x000fe40000000010 */
        /* <DEDUP_REMOVED lines=20> */
.L_x_951:
[----:B------:R-:W-:Y:S05]  /*598c0*/  BSYNC.RECONVERGENT B3 ;  /* 0x0000000000037941 */ /* 0x000fea0003800200 */
.L_x_950:
        /* <DEDUP_REMOVED lines=8> */
.L_x_952:
        /* <DEDUP_REMOVED lines=15> */
.L_x_955:
[----:B------:R-:W-:-:S11]  /*59a40*/  DADD R16, R220, 2 ;  /* 0x40000000dc107429 */ /* 0x000fd60000000000 */
.L_x_954:
[----:B------:R-:W-:Y:S05]  /*59a50*/  BSYNC.RECONVERGENT B0 ;  /* 0x0000000000007941 */ /* 0x000fea0003800200 */
.L_x_953:
        /* <DEDUP_REMOVED lines=39> */
.L_x_957:
[----:B------:R-:W-:Y:S05]  /*59cd0*/  BSYNC.RECONVERGENT B3 ;  /* 0x0000000000037941 */ /* 0x000fea0003800200 */
.L_x_956:
        /* <DEDUP_REMOVED lines=8> */
.L_x_958:
        /* <DEDUP_REMOVED lines=15> */
.L_x_961:
[----:B------:R-:W-:-:S11]  /*59e50*/  DADD R12, R220, 2 ;  /* 0x40000000dc0c7429 */ /* 0x000fd60000000000 */
.L_x_960:
[----:B------:R-:W-:Y:S05]  /*59e60*/  BSYNC.RECONVERGENT B0 ;  /* 0x0000000000007941 */ /* 0x000fea0003800200 */
.L_x_959:
[----:B------:R-:W-:Y:S01]  /*59e70*/  DSETP.NEU.AND P1, PT, R220, 1, PT ;  /* 0x3ff00000dc00742a */ /* 0x000fe20003f2d000 */
[----:B------:R-:W-:-:S05]  /*59e80*/  IADD3 R10, PT, PT, R10, 0x4, RZ ;  /* 0x000000040a0a7810 */ /* 0x000fca0007ffe0ff */
[----:B------:R-:W-:Y:S02]  /*59e90*/  FSEL R12, R12, RZ, P1 ;  /* 0x000000ff0c0c7208 */ /* 0x000fe40000800000 */
[----:B------:R-:W-:-:S06]  /*59ea0*/  FSEL R13, R13, 1.875, P1 ;  /* 0x3ff000000d0d7808 */ /* 0x000fcc0000800000 */
[----:B------:R-:W-:Y:S01]  /*59eb0*/  DADD R8, R8, R12 ;  /* 0x0000000008087229 */ /* 0x000fe2000000000c */
[----:B------:R-:W-:Y:S10]  /*59ec0*/  BRA `(.L_x_962) ;  /* 0xffffffec00e87947 */ /* 0x000ff4000383ffff */
.L_x_943:
        /* <DEDUP_REMOVED lines=23> */
.L_x_964:
[----:B------:R-:W-:Y:S05]  /*5a040*/  BSYNC.RECONVERGENT B3 ;  /* 0x0000000000037941 */ /* 0x000fea0003800200 */
.L_x_963:
        /* <DEDUP_REMOVED lines=24> */
.L_x_966:
[----:B------:R-:W-:Y:S05]  /*5a1d0*/  BSYNC.RECONVERGENT B0 ;  /* 0x0000000000007941 */ /* 0x000fea0003800200 */
.L_x_965:
[----:B------:R-:W-:Y:S01]  /*5a1e0*/  MOV R4, R14 ;  /* 0x0000000e00047202 */ /* 0x000fe20000000f00 */
[----:B------:R-:W-:-:S07]  /*5a1f0*/  IMAD.MOV.U32 R5, RZ, RZ, R15 ;  /* 0x000000ffff057224 */ /* 0x000fce00078e000f */
.L_x_937:
[----:B------:R-:W2:Y:S01]  /*5a200*/  LDL.64 R8, [R1+0x4180] ;  /* 0x0041800001087983 */ /* 0x000ea20000100a00 */
[----:B------:R-:W-:Y:S01]  /*5a210*/  DSETP.NEU.AND P1, PT, R4, RZ, PT ;  /* 0x000000ff0400722a */ /* 0x000fe20003f2d000 */
[----:B------:R-:W-:Y:S05]  /*5a220*/  BSSY.RECONVERGENT B0, `(.L_x_967) ;  /* 0x0000028000007945 */ /* 0x000fea0003800200 */
[----:B--2---:R-:W-:-:S08]  /*5a230*/  ISETP.GE.OR P4, PT, R9, RZ, P1 ;  /* 0x000000ff0900720c */ /* 0x004fd00000f86670 */
[----:B------:R-:W-:-:S06]  /*5a240*/  @!P1 DSETP.NEU.AND P2, PT, |R8|, 0.5, !P3 ;  /* 0x3fe000000800942a */ /* 0x000fcc0005f4d200 */
[----:B------:R-:W-:-:S04]  /*5a250*/  @!P1 SEL R6, R5, RZ, P2 ;  /* 0x000000ff05069207 */ /* 0x000fc80001000000 */
[----:B------:R-:W-:-:S05]  /*5a260*/  @!P4 LOP3.LUT R6, R6, 0x7ff00000, RZ, 0xfc, !PT ;  /* 0x7ff000000606c812 */ /* 0x000fca00078efcff */
[----:B------:R-:W-:Y:S01]  /*5a270*/  @!P1 IMAD.MOV.U32 R7, RZ, RZ, R6 ;  /* 0x000000ffff079224 */ /* 0x000fe200078e0006 */
[----:B------:R-:W-:Y:S01]  /*5a280*/  @!P1 MOV R6, RZ ;  /* 0x000000ff00069202 */ /* 0x000fe20000000f00 */
[----:B------:R-:W-:Y:S06]  /*5a290*/  @!P1 BRA `(.L_x_968) ;  /* 0x0000000000809947 */ /* 0x000fec0003800000 */
[----:B------:R-:W-:Y:S01]  /*5a2a0*/  DADD R6, -RZ, |R4| ;  /* 0x00000000ff067229 */ /* 0x000fe20000000504 */
[----:B------:R-:W-:Y:S01]  /*5a2b0*/  BSSY.RECONVERGENT B3, `(.L_x_969) ;  /* 0x0000007000037945 */ /* 0x000fe20003800200 */
[----:B------:R-:W-:Y:S01]  /*5a2c0*/  MOV R28, R8 ;  /* 0x00000008001c7202 */ /* 0x000fe20000000f00 */
[----:B------:R-:W-:Y:S01]  /*5a2d0*/  IMAD.MOV.U32 R11, RZ, RZ, R9 ;  /* 0x000000ffff0b7224 */ /* 0x000fe200078e0009 */
[----:B------:R-:W-:-:S06]  /*5a2e0*/  MOV R0, 0x5a320 ;  /* 0x0005a32000007802 */ /* 0x000fcc0000000f00 */
[----:B------:R-:W-:Y:S02]  /*5a2f0*/  IMAD.MOV.U32 R12, RZ, RZ, R6 ;  /* 0x000000ffff0c7224 */ /* 0x000fe400078e0006 */
[----:B------:R-:W-:-:S07]  /*5a300*/  IMAD.MOV.U32 R29, RZ, RZ, R7 ;  /* 0x000000ffff1d7224 */ /* 0x000fce00078e0007 */
[----:B------:R-:W-:Y:S05]  /*5a310*/  CALL.REL.NOINC `($_Z10RosenbrockPdddS_PiiiiiiddddddddPKdS2_S2_S2_S2_i$__internal_accurate_pow) ;  /* 0x0000004800807944 */ /* 0x000fea0003c00000 */
[----:B------:R-:W-:Y:S05]  /*5a320*/  BSYNC.RECONVERGENT B3 ;  /* 0x0000000000037941 */ /* 0x000fea0003800200 */
.L_x_969:
[----:B------:R-:W2:Y:S04]  /*5a330*/  LDL.64 R8, [R1+0x4180] ;  /* 0x0041800001087983 */ /* 0x000ea80000100a00 */
[----:B------:R-:W3:Y:S01]  /*5a340*/  LDL.64 R12, [R1+0x4490] ;  /* 0x00449000010c7983 */ /* 0x000ee20000100a00 */
[----:B------:R-:W-:Y:S01]  /*5a350*/  IMAD.MOV.U32 R7, RZ, RZ, R22 ;  /* 0x000000ffff077224 */ /* 0x000fe200078e0016 */
[----:B------:R-:W-:Y:S02]  /*5a360*/  ISETP.GE.AND P4, PT, R5, RZ, PT ;  /* 0x000000ff0500720c */ /* 0x000fe40003f86270 */
[----:B------:R-:W-:Y:S02]  /*5a370*/  PLOP3.LUT P2, PT, P3, PT, PT, 0x8, 0x80 ;  /* 0x000000000080781c */ /* 0x000fe40001f4e170 */
[----:B--2---:R-:W-:-:S04]  /*5a380*/  SHF.R.U32.HI R0, RZ, 0x14, R9 ;  /* 0x00000014ff007819 */ /* 0x004fc80000011609 */
[----:B------:R-:W-:-:S05]  /*5a390*/  LOP3.LUT R0, R0, 0x7ff, RZ, 0xc0, !PT ;  /* 0x000007ff00007812 */ /* 0x000fca00078ec0ff */
[----:B------:R-:W-:-:S05]  /*5a3a0*/  VIADD R0, R0, 0xfffffc0c ;  /* 0xfffffc0c00007836 */ /* 0x000fca0000000000 */
[----:B------:R-:W-:-:S04]  /*5a3b0*/  SHF.L.U32 R6, R8, R0, RZ ;  /* 0x0000000008067219 */ /* 0x000fc800000006ff */
[----:B------:R-:W-:Y:S02]  /*5a3c0*/  ISETP.NE.U32.AND P1, PT, R6, RZ, PT ;  /* 0x000000ff0600720c */ /* 0x000fe40003f25070 */
[----:B------:R-:W-:Y:S02]  /*5a3d0*/  MOV R6, R11 ;  /* 0x0000000b00067202 */ /* 0x000fe40000000f00 */
[----:B------:R-:W-:-:S04]  /*5a3e0*/  SHF.L.U64.HI R0, R8, R0, R9 ;  /* 0x0000000008007219 */ /* 0x000fc80000010209 */
[----:B------:R-:W-:Y:S01]  /*5a3f0*/  DADD R6, -RZ, -R6 ;  /* 0x00000000ff067229 */ /* 0x000fe20000000906 */
[----:B------:R-:W-:-:S09]  /*5a400*/  ISETP.NE.AND.EX P1, PT, R0, -0x80000000, PT, P1 ;  /* 0x800000000000780c */ /* 0x000fd20003f25310 */
[-C--:B------:R-:W-:Y:S02]  /*5a410*/  FSEL R0, R6, R11.reuse, !P1 ;  /* 0x0000000b06007208 */ /* 0x080fe40004800000 */
[-C--:B------:R-:W-:Y:S01]  /*5a420*/  FSEL R6, R7, R22.reuse, !P1 ;  /* 0x0000001607067208 */ /* 0x080fe20004800000 */
[----:B---3--:R-:W-:Y:S01]  /*5a430*/  DSETP.NEU.AND P1, PT, R8, R12, PT ;  /* 0x0000000c0800722a */ /* 0x008fe20003f2d000 */
[----:B------:R-:W-:Y:S02]  /*5a440*/  FSEL R0, R0, R11, !P4 ;  /* 0x0000000b00007208 */ /* 0x000fe40006000000 */
[----:B------:R-:W-:-:S04]  /*5a450*/  FSEL R6, R6, R22, !P4 ;  /* 0x0000001606067208 */ /* 0x000fc80006000000 */
[----:B------:R-:W-:Y:S02]  /*5a460*/  @!P4 FSEL R6, R6, -QNAN , !P1 ;  /* 0xfff800000606c808 */ /* 0x000fe40004800000 */
[----:B------:R-:W-:-:S03]  /*5a470*/  @!P4 FSEL R0, R0, RZ, !P1 ;  /* 0x000000ff0000c208 */ /* 0x000fc60004800000 */
[----:B------:R-:W-:Y:S01]  /*5a480*/  IMAD.MOV.U32 R7, RZ, RZ, R6 ;  /* 0x000000ffff077224 */ /* 0x000fe200078e0006 */
[----:B------:R-:W-:-:S07]  /*5a490*/  MOV R6, R0 ;  /* 0x0000000000067202 */ /* 0x000fce0000000f00 */
.L_x_968:
[----:B------:R-:W-:Y:S05]  /*5a4a0*/  BSYNC.RECONVERGENT B0 ;  /* 0x0000000000007941 */ /* 0x000fea0003800200 */
.L_x_967:
[----:B------:R-:W2:Y:S01]  /*5a4b0*/  LDL.64 R10, [R1+0x4180] ;  /* 0x00418000010a7983 */ /* 0x000ea20000100a00 */
[----:B------:R-:W-:Y:S01]  /*5a4c0*/  BSSY.RECONVERGENT B0, `(.L_x_970) ;  /* 0x000001d000007945 */ /* 0x000fe20003800200 */
[----:B--2---:R-:W-:-:S10]  /*5a4d0*/  DADD R8, R4, R10 ;  /* 0x0000000004087229 */ /* 0x004fd4000000000a */
[----:B------:R-:W-:-:S04]  /*5a4e0*/  LOP3.LUT R8, R9, 0x7ff00000, RZ, 0xc0, !PT ;  /* 0x7ff0000009087812 */ /* 0x000fc800078ec0ff */
[----:B------:R-:W-:-:S13]  /*5a4f0*/  ISETP.NE.AND P1, PT, R8, 0x7ff00000, PT ;  /* 0x7ff000000800780c */ /* 0x000fda0003f25270 */
[----:B------:R-:W-:Y:S05]  /*5a500*/  @P1 BRA `(.L_x_971) ;  /* 0x0000000000601947 */ /* 0x000fea0003800000 */
[----:B------:R-:W-:-:S06]  /*5a510*/  DSETP.NAN.AND P1, PT, R10, R10, PT ;  /* 0x0000000a0a00722a */ /* 0x000fcc0003f28000 */
[----:B------:R-:W-:-:S14]  /*5a520*/  DSETP.NUM.AND P1, PT, R4, R4, !P1 ;  /* 0x000000040400722a */ /* 0x000fdc0004f27000 */
[----:B------:R-:W-:Y:S01]  /*5a530*/  @!P1 DADD R6, R4, R10 ;  /* 0x0000000004069229 */ /* 0x000fe2000000000a */
[----:B------:R-:W-:Y:S10]  /*5a540*/  @!P1 BRA `(.L_x_971) ;  /* 0x0000000000509947 */ /* 0x000ff40003800000 */
[----:B------:R-:W-:-:S06]  /*5a550*/  DSETP.NEU.AND P4, PT, |R10|, +INF , PT ;  /* 0x7ff000000a00742a */ /* 0x000fcc0003f8d200 */
[----:B------:R-:W-:-:S08]  /*5a560*/  ISETP.GE.OR P5, PT, R11, RZ, P4 ;  /* 0x000000ff0b00720c */ /* 0x000fd000027a6670 */
[----:B------:R-:W-:Y:S01]  /*5a570*/  @!P4 DSETP.GT.AND P1, PT, |R4|, 1, PT ;  /* 0x3ff000000400c42a */ /* 0x000fe20003f24200 */
[----:B------:R-:W-:-:S05]  /*5a580*/  @!P4 IMAD.MOV.U32 R6, RZ, RZ, RZ ;  /* 0x000000ffff06c224 */ /* 0x000fca00078e00ff */
[----:B------:R-:W-:-:S04]  /*5a590*/  @!P4 SEL R0, RZ, 0x7ff00000, !P1 ;  /* 0x7ff00000ff00c807 */ /* 0x000fc80004800000 */
[----:B------:R-:W-:-:S05]  /*5a5a0*/  @!P5 LOP3.LUT R0, R0, 0x7ff00000, RZ, 0x3c, !PT ;  /* 0x7ff000000000d812 */ /* 0x000fca00078e3cff */
[----:B------:R-:W-:Y:S01]  /*5a5b0*/  @!P4 IMAD.MOV.U32 R7, RZ, RZ, R0 ;  /* 0x000000ffff07c224 */ /* 0x000fe200078e0000 */
[----:B------:R-:W-:Y:S06]  /*5a5c0*/  @!P4 BRA `(.L_x_971) ;  /* 0x000000000030c947 */ /* 0x000fec0003800000 */
[----:B------:R-:W-:-:S14]  /*5a5d0*/  DSETP.NEU.AND P1, PT, |R4|, +INF , PT ;  /* 0x7ff000000400742a */ /* 0x000fdc0003f2d200 */
[----:B------:R-:W-:Y:S05]  /*5a5e0*/  @P1 BRA `(.L_x_971) ;  /* 0x0000000000281947 */ /* 0x000fea0003800000 */
[C---:B------:R-:W-:Y:S02]  /*5a5f0*/  ISETP.GE.AND P5, PT, R11.reuse, RZ, PT ;  /* 0x000000ff0b00720c */ /* 0x040fe40003fa6270 */
[----:B------:R-:W-:Y:S02]  /*5a600*/  LOP3.LUT R0, R11, 0x7fffffff, RZ, 0xc0, !PT ;  /* 0x7fffffff0b007812 */ /* 0x000fe400078ec0ff */
[----:B------:R-:W-:Y:S02]  /*5a610*/  ISETP.GE.AND P4, PT, R5, RZ, PT ;  /* 0x000000ff0500720c */ /* 0x000fe40003f86270 */
[----:B------:R-:W-:Y:S02]  /*5a620*/  SEL R6, RZ, 0x7ff00000, !P5 ;  /* 0x7ff00000ff067807 */ /* 0x000fe40006800000 */
[----:B------:R-:W-:Y:S02]  /*5a630*/  ISETP.NE.AND P1, PT, R0, 0x3fe00000, PT ;  /* 0x3fe000000000780c */ /* 0x000fe40003f25270 */
[----:B------:R-:W-:-:S04]  /*5a640*/  IADD3 R0, PT, PT, R6, -0x80000000, RZ ;  /* 0x8000000006007810 */ /* 0x000fc80007ffe0ff */
[----:B------:R-:W-:-:S04]  /*5a650*/  SEL R0, R0, R6, P1 ;  /* 0x0000000600007207 */ /* 0x000fc80000800000 */
[----:B------:R-:W-:-:S05]  /*5a660*/  @!P4 SEL R6, R0, R6, P2 ;  /* 0x000000060006c207 */ /* 0x000fca0001000000 */
[----:B------:R-:W-:Y:S02]  /*5a670*/  IMAD.MOV.U32 R7, RZ, RZ, R6 ;  /* 0x000000ffff077224 */ /* 0x000fe400078e0006 */
[----:B------:R-:W-:-:S07]  /*5a680*/  IMAD.MOV.U32 R6, RZ, RZ, RZ ;  /* 0x000000ffff067224 */ /* 0x000fce00078e00ff */
.L_x_971:
[----:B------:R-:W-:Y:S05]  /*5a690*/  BSYNC.RECONVERGENT B0 ;  /* 0x0000000000007941 */ /* 0x000fea0003800200 */
.L_x_970:
[----:B------:R-:W-:Y:S01]  /*5a6a0*/  DSETP.NEU.AND P1, PT, R10, RZ, PT ;  /* 0x000000ff0a00722a */ /* 0x000fe20003f2d000 */
[----:B------:R-:W-:Y:S01]  /*5a6b0*/  MOV R8, 0x1 ;  /* 0x0000000100087802 */ /* 0x000fe20000000f00 */
[----:B------:R-:W-:Y:S01]  /*5a6c0*/  DSETP.NEU.AND P2, PT, R4, 1, PT ;  /* 0x3ff000000400742a */ /* 0x000fe20003f4d000 */
[----:B------:R-:W0:Y:S01]  /*5a6d0*/  LDCU.64 UR4, c[0x0][0x3f0] ;  /* 0x00007e00ff0477ac */ /* 0x000e220008000a00 */
[----:B------:R-:W-:Y:S02]  /*5a6e0*/  BSSY.RECONVERGENT B3, `(.L_x_972) ;  /* 0x000001c000037945 */ /* 0x000fe40003800200 */
[----:B------:R-:W-:Y:S02]  /*5a6f0*/  FSEL R7, R7, 1.875, P1 ;  /* 0x3ff0000007077808 */ /* 0x000fe40000800000 */
[----:B------:R-:W-:Y:S02]  /*5a700*/  FSEL R0, R6, RZ, P1 ;  /* 0x000000ff06007208 */ /* 0x000fe40000800000 */
[----:B------:R-:W-:-:S02]  /*5a710*/  FSEL R7, R7, 1.875, P2 ;  /* 0x3ff0000007077808 */ /* 0x000fc40001000000 */
[----:B------:R-:W-:Y:S02]  /*5a720*/  FSEL R6, R0, RZ, P2 ;  /* 0x000000ff00067208 */ /* 0x000fe40001000000 */
[----:B------:R-:W1:Y:S04]  /*5a730*/  MUFU.RCP64H R9, R7 ;  /* 0x0000000700097308 */ /* 0x000e680000001800 */
[----:B-1----:R-:W-:-:S08]  /*5a740*/  DFMA R10, -R6, R8, 1 ;  /* 0x3ff00000060a742b */ /* 0x002fd00000000108 */
[----:B------:R-:W-:-:S08]  /*5a750*/  DFMA R10, R10, R10, R10 ;  /* 0x0000000a0a0a722b */ /* 0x000fd0000000000a */
[----:B------:R-:W-:-:S08]  /*5a760*/  DFMA R8, R8, R10, R8 ;  /* 0x0000000a0808722b */ /* 0x000fd00000000008 */
[----:B------:R-:W-:-:S08]  /*5a770*/  DFMA R10, -R6, R8, 1 ;  /* 0x3ff00000060a742b */ /* 0x000fd00000000108 */
[----:B------:R-:W-:-:S08]  /*5a780*/  DFMA R8, R8, R10, R8 ;  /* 0x0000000a0808722b */ /* 0x000fd00000000008 */
[----:B0-----:R-:W-:-:S08]  /*5a790*/  DMUL R10, R8, UR4 ;  /* 0x00000004080a7c28 */ /* 0x001fd00008000000 */
[----:B------:R-:W-:-:S08]  /*5a7a0*/  DFMA R12, -R6, R10, UR4 ;  /* 0x00000004060c7e2b */ /* 0x000fd0000800010a */
[----:B------:R-:W-:Y:S01]  /*5a7b0*/  DFMA R8, R8, R12, R10 ;  /* 0x0000000c0808722b */ /* 0x000fe2000000000a */
[----:B------:R-:W0:Y:S09]  /*5a7c0*/  LDC R10, c[0x0][0x3f4] ;  /* 0x0000fd00ff0a7b82 */ /* 0x000e320000000800 */
[----:B------:R-:W-:-:S05]  /*5a7d0*/  FFMA R0, RZ, R7, R9 ;  /* 0x00000007ff007223 */ /* 0x000fca0000000009 */
[----:B------:R-:W-:Y:S02]  /*5a7e0*/  FSETP.GT.AND P1, PT, |R0|, 1.469367938527859385e-39, PT ;  /* 0x001000000000780b */ /* 0x000fe40003f24200 */
[----:B0-----:R-:W-:-:S13]  /*5a7f0*/  FSETP.GEU.AND P2, PT, |R10|, 6.5827683646048100446e-37, PT ;  /* 0x036000000a00780b */ /* 0x001fda0003f4e200 */
[----:B------:R-:W-:Y:S05]  /*5a800*/  @P1 BRA P2, `(.L_x_973) ;  /* 0x0000000000241947 */ /* 0x000fea0001000000 */
[----:B------:R-:W0:Y:S01]  /*5a810*/  LDCU.64 UR4, c[0x0][0x3f0] ;  /* 0x00007e00ff0477ac */ /* 0x000e220008000a00 */
[----:B------:R-:W-:Y:S01]  /*5a820*/  IMAD.MOV.U32 R212, RZ, RZ, R6 ;  /* 0x000000ffffd47224 */ /* 0x000fe200078e0006 */
[----:B------:R-:W-:Y:S01]  /*5a830*/  MOV R0, 0x5a880 ;  /* 0x0005a88000007802 */ /* 0x000fe20000000f00 */
[----:B------:R-:W-:Y:S01]  /*5a840*/  IMAD.MOV.U32 R213, RZ, RZ, R7 ;  /* 0x000000ffffd57224 */ /* 0x000fe200078e0007 */
[----:B0-----:R-:W-:Y:S01]  /*5a850*/  MOV R210, UR4 ;  /* 0x0000000400d27c02 */ /* 0x001fe20008000f00 */
[----:B------:R-:W-:-:S07]  /*5a860*/  IMAD.U32 R211, RZ, RZ, UR5 ;  /* 0x00000005ffd37e24 */ /* 0x000fce000f8e00ff */
[----:B------:R-:W-:Y:S05]  /*5a870*/  CALL.REL.NOINC `($__internal_1_$__cuda_sm20_div_rn_f64_full) ;  /* 0x0000003800f07944 */ /* 0x000fea0003c00000 */
[----:B------:R-:W-:Y:S01]  /*5a880*/  IMAD.MOV.U32 R8, RZ, RZ, R220 ;  /* 0x000000ffff087224 */ /* 0x000fe200078e00dc */
[----:B------:R-:W-:-:S07]  /*5a890*/  MOV R9, R221 ;  /* 0x000000dd00097202 */ /* 0x000fce0000000f00 */
.L_x_973:
[----:B------:R-:W-:Y:S05]  /*5a8a0*/  BSYNC.RECONVERGENT B3 ;  /* 0x0000000000037941 */ /* 0x000fea0003800200 */
.L_x_972:
[----:B------:R-:W2:Y:S01]  /*5a8b0*/  LDL.64 R80, [R1+0x4470] ;  /* 0x0044700001507983 */ /* 0x000ea20000100a00 */
[----:B------:R-:W2:Y:S01]  /*5a8c0*/  LDC.64 R72, c[0x0][0x3c0] ;  /* 0x0000f000ff487b82 */ /* 0x000ea20000000a00 */
[----:B------:R-:W0:Y:S02]  /*5a8d0*/  LDCU.64 UR4, c[0x0][0x3d8] ;  /* 0x00007b00ff0477ac */ /* 0x000e240008000a00 */
[----:B------:R-:W3:Y:S04]  /*5a8e0*/  LDL.LU R7, [R1+0x4484] ;  /* 0x0044840001077983 */ /* 0x000ee80000300800 */
[----:B------:R1:W5:Y:S01]  /*5a8f0*/  LDL R76, [R1+0x4498] ;  /* 0x00449800014c7983 */ /* 0x0003620000100800 */
[----:B------:R-:W4:Y:S01]  /*5a900*/  LDCU.64 UR10, c[0x0][0x3e0] ;  /* 0x00007c00ff0a77ac */ /* 0x000f220008000a00 */
[----:B------:R-:W-:Y:S01]  /*5a910*/  IMAD.MOV.U32 R0, RZ, RZ, R9 ;  /* 0x000000ffff007224 */ /* 0x000fe200078e0009 */
[----:B0-----:R-:W-:Y:S01]  /*5a920*/  DSETP.MAX.AND P2, P4, R8, UR4, PT ;  /* 0x0000000408007e2a */ /* 0x001fe2000bc4f000 */
[----:B------:R-:W-:-:S05]  /*5a930*/  UMOV UR9, UR5 ;  /* 0x0000000500097c82 */ /* 0x000fca0008000000 */
[----:B------:R-:W-:Y:S01]  /*5a940*/  FSEL R0, R0, UR9, P2 ;  /* 0x0000000900007c08 */ /* 0x000fe20009000000 */
[----:B--2---:R-:W-:-:S06]  /*5a950*/  DSETP.GTU.AND P1, PT, R80, R72, PT ;  /* 0x000000485000722a */ /* 0x004fcc0003f2c000 */
[----:B------:R-:W-:Y:S01]  /*5a960*/  DSETP.GTU.AND P1, PT, R4, 1, P1 ;  /* 0x3ff000000400742a */ /* 0x000fe20000f2c000 */
[----:B------:R-:W-:Y:S01]  /*5a970*/  MOV R5, UR9 ;  /* 0x0000000900057c02 */ /* 0x000fe20008000f00 */
[----:B------:R-:W-:-:S03]  /*5a980*/  IMAD.MOV.U32 R4, RZ, RZ, R8 ;  /* 0x000000ffff047224 */ /* 0x000fc600078e0008 */
[----:B------:R-:W-:Y:S02]  /*5a990*/  @P4 LOP3.LUT R0, R5, 0x80000, RZ, 0xfc, !PT ;  /* 0x0008000005004812 */ /* 0x000fe400078efcff */
[----:B------:R-:W-:-:S03]  /*5a9a0*/  SEL R4, R4, UR4, P2 ;  /* 0x0000000404047c07 */ /* 0x000fc60009000000 */
[----:B------:R-:W-:Y:S01]  /*5a9b0*/  IMAD.MOV.U32 R5, RZ, RZ, R0 ;  /* 0x000000ffff057224 */ /* 0x000fe200078e0000 */
[----:B---3--:R-:W-:-:S05]  /*5a9c0*/  IADD3 R7, PT, PT, R7, 0x1, RZ ;  /* 0x0000000107077810 */ /* 0x008fca0007ffe0ff */
[----:B----4-:R-:W-:Y:S01]  /*5a9d0*/  DSETP.MIN.AND P2, P4, R4, UR10, PT ;  /* 0x0000000a04007e2a */ /* 0x010fe2000bc40000 */
[----:B------:R-:W-:Y:S01]  /*5a9e0*/  UMOV UR4, UR11 ;  /* 0x0000000b00047c82 */ /* 0x000fe20008000000 */
[----:B------:R1:W-:Y:S01]  /*5a9f0*/  STL [R1+0x4484], R7 ;  /* 0x0044840701007387 */ /* 0x0003e20000100800 */
[----:B------:R-:W-:Y:S01]  /*5aa00*/  IMAD.MOV.U32 R6, RZ, RZ, R4 ;  /* 0x000000ffff067224 */ /* 0x000fe200078e0004 */
[----:B------:R-:W-:Y:S01]  /*5aa10*/  MOV R0, R5 ;  /* 0x0000000500007202 */ /* 0x000fe20000000f00 */
[----:B------:R-:W-:-:S03]  /*5aa20*/  IMAD.U32 R4, RZ, RZ, UR4 ;  /* 0x00000004ff047e24 */ /* 0x000fc6000f8e00ff */
[----:B------:R-:W-:-:S06]  /*5aa30*/  FSEL R0, R0, UR4, P2 ;  /* 0x0000000400007c08 */ /* 0x000fcc0009000000 */
[----:B------:R-:W-:Y:S02]  /*5aa40*/  @P4 LOP3.LUT R0, R4, 0x80000, RZ, 0xfc, !PT ;  /* 0x0008000004004812 */ /* 0x000fe400078efcff */
[----:B------:R-:W-:-:S03]  /*5aa50*/  SEL R4, R6, UR10, P2 ;  /* 0x0000000a06047c07 */ /* 0x000fc60009000000 */
[----:B------:R-:W-:-:S06]  /*5aa60*/  IMAD.MOV.U32 R5, RZ, RZ, R0 ;  /* 0x000000ffff057224 */ /* 0x000fcc00078e0000 */
[----:B------:R-:W-:Y:S01]  /*5aa70*/  DMUL R4, R4, R80 ;  /* 0x0000005004047228 */ /* 0x000fe20000000000 */
[----:B-1----:R-:W-:Y:S10]  /*5aa80*/  @!P1 BRA `(.L_x_974) ;  /* 0x00000000004c9947 */ /* 0x002ff40003800000 */
[----:B------:R-:W2:Y:S01]  /*5aa90*/  LDL.LU R10, [R1+0x4480] ;  /* 0x00448000010a7983 */ /* 0x000ea20000300800 */
[----:B------:R-:W0:Y:S03]  /*5aaa0*/  LDCU.64 UR4, c[0x0][0x3e8] ;  /* 0x00007d00ff0477ac */ /* 0x000e260008000a00 */
[----:B------:R-:W3:Y:S01]  /*5aab0*/  LDL.LU R7, [R1+0x4478] ;  /* 0x0044780001077983 */ /* 0x000ee20000300800 */
[----:B-----5:R-:W-:Y:S01]  /*5aac0*/  ISETP.NE.AND P0, PT, R76, RZ, PT ;  /* 0x000000ff4c00720c */ /* 0x020fe20003f05270 */
[----:B0-----:R-:W-:Y:S01]  /*5aad0*/  DMUL R2, R80, UR4 ;  /* 0x0000000450027c28 */ /* 0x001fe20008000000 */
[----:B--2---:R-:W-:-:S09]  /*5aae0*/  ISETP.NE.AND P1, PT, R10, RZ, PT ;  /* 0x000000ff0a00720c */ /* 0x004fd20003f25270 */
[----:B------:R-:W-:Y:S02]  /*5aaf0*/  FSEL R0, R4, R2, !P1 ;  /* 0x0000000204007208 */ /* 0x000fe40004800000 */
[----:B------:R-:W2:Y:S01]  /*5ab00*/  LDL.LU R4, [R1+0x447c] ;  /* 0x00447c0001047983 */ /* 0x000ea20000300800 */
[----:B------:R-:W-:Y:S01]  /*5ab10*/  FSEL R2, R5, R3, !P1 ;  /* 0x0000000305027208 */ /* 0x000fe20004800000 */
[----:B---3--:R-:W-:Y:S02]  /*5ab20*/  VIADD R3, R7, 0x1 ;  /* 0x0000000107037836 */ /* 0x008fe40000000000 */
[----:B------:R-:W-:Y:S01]  /*5ab30*/  @!P0 IMAD.MOV R3, RZ, RZ, R7 ;  /* 0x000000ffff038224 */ /* 0x000fe200078e0207 */
[----:B------:R-:W-:Y:S01]  /*5ab40*/  PLOP3.LUT P0, PT, PT, PT, PT, 0x8, 0x80 ;  /* 0x000000000080781c */ /* 0x000fe20003f0e170 */
[----:B------:R-:W-:Y:S02]  /*5ab50*/  IMAD.MOV.U32 R80, RZ, RZ, R0 ;  /* 0x000000ffff507224 */ /* 0x000fe400078e0000 */
[----:B------:R-:W-:Y:S01]  /*5ab60*/  IMAD.MOV.U32 R81, RZ, RZ, R2 ;  /* 0x000000ffff517224 */ /* 0x000fe200078e0002 */
[----:B------:R0:W-:Y:S04]  /*5ab70*/  STL [R1+0x4478], R3 ;  /* 0x0044780301007387 */ /* 0x0001e80000100800 */
[----:B------:R0:W-:Y:S01]  /*5ab80*/  STL.64 [R1+0x4470], R80 ;  /* 0x0044705001007387 */ /* 0x0001e20000100a00 */
[----:B------:R-:W-:-:S03]  /*5ab90*/  MOV R20, 0x1 ;  /* 0x0000000100147802 */ /* 0x000fc60000000f00 */
[----:B--2---:R0:W-:Y:S01]  /*5aba0*/  STL [R1+0x4480], R4 ;  /* 0x0044800401007387 */ /* 0x0041e20000100800 */
[----:B------:R-:W-:Y:S05]  /*5abb0*/  BRA `(.L_x_975) ;  /* 0xfffffcb0005c7947 */ /* 0x000fea000383ffff */
.L_x_974:
[----:B------:R-:W-:Y:S05]  /*5abc0*/  BSYNC.RECONVERGENT B2 ;  /* 0x0000000000027941 */ /* 0x000fea0003800200 */
.L_x_412:
[----:B------:R-:W2:Y:S04]  /*5abd0*/  LDL.128 R36, [R1] ;  /* 0x0000000001247983 */ /* 0x000ea80000100c00 */
        /* <DEDUP_REMOVED lines=12> */
[----:B------:R-:W4:Y:S01]  /*5aca0*/  LDL.128 R28, [R1+0xd0] ;  /* 0x0000d000011c7983 */ /* 0x000f220000100c00 */
[----:B------:R-:W-:-:S02]  /*5acb0*/  IMAD.MOV.U32 R0, RZ, RZ, RZ ;  /* 0x000000ffff007224 */ /* 0x000fc400078e00ff */
[----:B------:R-:W-:Y:S02]  /*5acc0*/  HFMA2 R6, -RZ, RZ, 0, 0 ;  /* 0x00000000ff067431 */ /* 0x000fe400000001ff */
[----:B------:R-:W-:Y:S01]  /*5acd0*/  IMAD.MOV.U32 R61, RZ, RZ, RZ ;  /* 0x000000ffff3d7224 */ /* 0x000fe200078e00ff */
[----:B------:R-:W4:Y:S01]  /*5ace0*/  LDL.LU.64 R78, [R1+0x44a0] ;  /* 0x0044a000014e7983 */ /* 0x000f220000300a00 */
[----:B------:R-:W0:Y:S01]  /*5acf0*/  LDCU.64 UR4, c[0x0][0x3c8] ;  /* 0x00007900ff0477ac */ /* 0x000e220008000a00 */
[----:B--2---:R-:W-:Y:S02]  /*5ad00*/  DSETP.MAX.AND P1, P2, RZ, R36, PT ;  /* 0x00000024ff00722a */ /* 0x004fe40003a2f000 */
[----:B------:R-:W-:Y:S01]  /*5ad10*/  DSETP.MAX.AND P4, P5, RZ, R38, PT ;  /* 0x00000026ff00722a */ /* 0x000fe20003d8f000 */
[----:B------:R-:W-:-:S04]  /*5ad20*/  MOV R7, R36 ;  /* 0x0000002400077202 */ /* 0x000fc80000000f00 */
[C---:B------:R-:W-:Y:S02]  /*5ad30*/  SEL R36, R0.reuse, R7, P1 ;  /* 0x0000000700247207 */ /* 0x040fe40000800000 */
[----:B------:R-:W-:Y:S01]  /*5ad40*/  FSEL R7, R0, R37, P1 ;  /* 0x0000002500077208 */ /* 0x000fe20000800000 */
[----:B------:R-:W-:Y:S01]  /*5ad50*/  IMAD.MOV.U32 R60, RZ, RZ, R38 ;  /* 0x000000ffff3c7224 */ /* 0x000fe200078e0026 */
[----:B------:R-:W-:-:S03]  /*5ad60*/  FSEL R69, R6, R39, P4 ;  /* 0x0000002706457208 */ /* 0x000fc60002000000 */
[----:B------:R-:W-:Y:S01]  /*5ad70*/  @P2 LOP3.LUT R7, R37, 0x80000, RZ, 0xfc, !PT ;  /* 0x0008000025072812 */ /* 0x000fe200078efcff */
[----:B---3--:R-:W-:Y:S01]  /*5ad80*/  DSETP.MAX.AND P1, P2, RZ, R32, PT ;  /* 0x00000020ff00722a */ /* 0x008fe20003a2f000 */
[----:B------:R-:W-:Y:S02]  /*5ad90*/  @P5 LOP3.LUT R69, R39, 0x80000, RZ, 0xfc, !PT ;  /* 0x0008000027455812 */ /* 0x000fe400078efcff */
[----:B------:R-:W-:Y:S01]  /*5ada0*/  SEL R38, R61, R60, P4 ;  /* 0x0000003c3d267207 */ /* 0x000fe20002000000 */
[----:B------:R-:W-:Y:S01]  /*5adb0*/  IMAD.MOV.U32 R37, RZ, RZ, R7 ;  /* 0x000000ffff257224 */ /* 0x000fe200078e0007 */
[----:B------:R-:W-:Y:S01]  /*5adc0*/  MOV R39, R69 ;  /* 0x0000004500277202 */ /* 0x000fe20000000f00 */
[----:B------:R-:W-:Y:S01]  /*5add0*/  IMAD.MOV.U32 R69, RZ, RZ, R33 ;  /* 0x000000ffff457224 */ /* 0x000fe200078e0021 */
[----:B------:R-:W2:Y:S01]  /*5ade0*/  LDL.128 R60, [R1+0xe0] ;  /* 0x0000e000013c7983 */ /* 0x000ea20000100c00 */
[----:B------:R-:W-:Y:S01]  /*5adf0*/  IMAD.MOV.U32 R7, RZ, RZ, R32 ;  /* 0x000000ffff077224 */ /* 0x000fe200078e0020 */
[----:B------:R-:W-:-:S02]  /*5ae00*/  DSETP.MAX.AND P4, P5, RZ, R34, PT ;  /* 0x00000022ff00722a */ /* 0x000fc40003d8f000 */
[----:B------:R1:W-:Y:S01]  /*5ae10*/  STL.128 [R1+0x250], R36 ;  /* 0x0002502401007387 */ /* 0x0003e20000100c00 */
[C---:B------:R-:W-:Y:S02]  /*5ae20*/  FSEL R71, R0.reuse, R69, P1 ;  /* 0x0000004500477208 */ /* 0x040fe40000800000 */
[----:B------:R-:W-:Y:S01]  /*5ae30*/  @P2 LOP3.LUT R71, R69, 0x80000, RZ, 0xfc, !PT ;  /* 0x0008000045472812 */ /* 0x000fe200078efcff */
[----:B------:R-:W-:Y:S01]  /*5ae40*/  IMAD.MOV.U32 R77, RZ, RZ, R35 ;  /* 0x000000ffff4d7224 */ /* 0x000fe200078e0023 */
[----:B------:R-:W-:Y:S02]  /*5ae50*/  MOV R75, R34 ;  /* 0x00000022004b7202 */ /* 0x000fe40000000f00 */
[----:B------:R-:W3:Y:S01]  /*5ae60*/  LDL.128 R32, [R1+0xf0] ;  /* 0x0000f00001207983 */ /* 0x000ee20000100c00 */
[C---:B-1----:R-:W-:Y:S01]  /*5ae70*/  SEL R36, R0.reuse, R7, P1 ;  /* 0x0000000700247207 */ /* 0x042fe20000800000 */
[----:B----4-:R-:W-:Y:S01]  /*5ae80*/  DSETP.MAX.AND P1, P2, RZ, R40, PT ;  /* 0x00000028ff00722a */ /* 0x010fe20003a2f000 */
[----:B------:R-:W-:-:S02]  /*5ae90*/  FSEL R39, R0, R77, P4 ;  /* 0x0000004d00277208 */ /* 0x000fc40002000000 */
[C---:B------:R-:W-:Y:S01]  /*5aea0*/  SEL R38, R0.reuse, R75, P4 ;  /* 0x0000004b00267207 */ /* 0x040fe20002000000 */
[----:B------:R-:W-:Y:S01]  /*5aeb0*/  IMAD.MOV.U32 R37, RZ, RZ, R71 ;  /* 0x000000ffff257224 */ /* 0x000fe200078e0047 */
[----:B------:R-:W-:Y:S02]  /*5aec0*/  @P5 LOP3.LUT R39, R77, 0x80000, RZ, 0xfc, !PT ;  /* 0x000800004d275812 */ /* 0x000fe400078efcff */
[----:B------:R-:W-:Y:S01]  /*5aed0*/  FSEL R0, R0, R41, P1 ;  /* 0x0000002900007208 */ /* 0x000fe20000800000 */
[----:B------:R-:W-:-:S06]  /*5aee0*/  DSETP.MAX.AND P4, P5, RZ, R42, PT ;  /* 0x0000002aff00722a */ /* 0x000fcc0003d8f000 */
[----:B------:R-:W-:Y:S01]  /*5aef0*/  @P2 LOP3.LUT R0, R41, 0x80000, RZ, 0xfc, !PT ;  /* 0x0008000029002812 */ /* 0x000fe200078efcff */
[----:B------:R-:W-:Y:S01]  /*5af00*/  HFMA2 R41, -RZ, RZ, 0, 0 ;  /* 0x00000000ff297431 */ /* 0x000fe200000001ff */
[----:B------:R1:W-:Y:S01]  /*5af10*/  STL.128 [R1+0x260], R36 ;  /* 0x0002602401007387 */ /* 0x0003e20000100c00 */
[----:B------:R-:W-:Y:S01]  /*5af20*/  MOV R6, R40 ;  /* 0x0000002800067202 */ /* 0x000fe20000000f00 */
[----:B------:R-:W-:Y:S02]  /*5af30*/  IMAD.MOV.U32 R7, RZ, RZ, RZ ;  /* 0x000000ffff077224 */ /* 0x000fe400078e00ff */
[----:B------:R-:W-:Y:S01]  /*5af40*/  IMAD.MOV.U32 R40, RZ, RZ, R42 ;  /* 0x000000ffff287224 */ /* 0x000fe200078e002a */
[----:B------:R-:W-:Y:S01]  /*5af50*/  SEL R69, R41, R6, P1 ;  /* 0x0000000629457207 */ /* 0x000fe20000800000 */
[----:B------:R-:W-:Y:S01]  /*5af60*/  DSETP.MAX.AND P1, P2, RZ, R44, PT ;  /* 0x0000002cff00722a */ /* 0x000fe20003a2f000 */
[----:B-1----:R-:W4:Y:S01]  /*5af70*/  LDL.128 R36, [R1+0x100] ;  /* 0x0001000001247983 */ /* 0x002f220000100c00 */
[----:B------:R-:W-:-:S02]  /*5af80*/  FSEL R7, R7, R43, P4 ;  /* 0x0000002b07077208 */ /* 0x000fc40002000000 */
[----:B------:R-:W-:Y:S02]  /*5af90*/  @P5 LOP3.LUT R7, R43, 0x80000, RZ, 0xfc, !PT ;  /* 0x000800002b075812 */ /* 0x000fe400078efcff */
[----:B------:R-:W-:Y:S01]  /*5afa0*/  SEL R42, R41, R40, P4 ;  /* 0x00000028292a7207 */ /* 0x000fe20002000000 */
[----:B------:R-:W-:Y:S01]  /*5afb0*/  IMAD.MOV.U32 R41, RZ, RZ, R0 ;  /* 0x000000ffff297224 */ /* 0x000fe200078e0000 */
[----:B------:R-:W-:Y:S01]  /*5afc0*/  MOV R43, R7 ;  /* 0x00000007002b7202 */ /* 0x000fe20000000f00 */
[----:B------:R-:W-:Y:S02]  /*5afd0*/  IMAD.MOV.U32 R0, RZ, RZ, RZ ;  /* 0x000000ffff007224 */ /* 0x000fe400078e00ff */
[----:B------:R-:W-:Y:S02]  /*5afe0*/  IMAD.MOV.U32 R40, RZ, RZ, R69 ;  /* 0x000000ffff287224 */ /* 0x000fe400078e0045 */
[----:B------:R-:W-:Y:S01]  /*5aff0*/  IMAD.MOV.U32 R7, RZ, RZ, R44 ;  /* 0x000000ffff077224 */ /* 0x000fe200078e002c */
[----:B------:R-:W-:Y:S01]  /*5b000*/  DSETP.MAX.AND P4, P5, RZ, R46, PT ;  /* 0x0000002eff00722a */ /* 0x000fe20003d8f000 */
[----:B------:R-:W-:Y:S01]  /*5b010*/  FSEL R69, R0, R45, P1 ;  /* 0x0000002d00457208 */ /* 0x000fe20000800000 */
[----:B------:R1:W-:Y:S01]  /*5b020*/  STL.128 [R1+0x270], R40 ;  /* 0x0002702801007387 */ /* 0x0003e20000100c00 */
[----:B------:R-:W-:-:S02]  /*5b030*/  @P2 LOP3.LUT R69, R45, 0x80000, RZ, 0xfc, !PT ;  /* 0x000800002d452812 */ /* 0x000fc400078efcff */
[C---:B------:R-:W-:Y:S01]  /*5b040*/  SEL R44, R0.reuse, R7, P1 ;  /* 0x00000007002c7207 */ /* 0x040fe20000800000 */
[----:B------:R-:W-:Y:S01]  /*5b050*/  DSETP.MAX.AND P1, P2, RZ, R48, PT ;  /* 0x00000030ff00722a */ /* 0x000fe20003a2f000 */
[----:B------:R-:W-:Y:S01]  /*5b060*/  MOV R71, R46 ;  /* 0x0000002e00477202 */ /* 0x000fe20000000f00 */
[----:B-1----:R-:W4:Y:S01]  /*5b070*/  LDL.128 R40, [R1+0x110] ;  /* 0x0001100001287983 */ /* 0x002f220000100c00 */
[----:B------:R-:W-:-:S05]  /*5b080*/  FSEL R6, R0, R47, P4 ;  /* 0x0000002f00067208 */ /* 0x000fca0002000000 */
[----:B------:R-:W-:Y:S02]  /*5b090*/  @P5 LOP3.LUT R6, R47, 0x80000, RZ, 0xfc, !PT ;  /* 0x000800002f065812 */ /* 0x000fe400078efcff */
[C---:B------:R-:W-:Y:S01]  /*5b0a0*/  SEL R46, R0.reuse, R71, P4 ;  /* 0x00000047002e7207 */ /* 0x040fe20002000000 */
[----:B------:R-:W-:Y:S01]  /*5b0b0*/  DSETP.MAX.AND P4, P5, RZ, R50, PT ;  /* 0x00000032ff00722a */ /* 0x000fe20003d8f000 */
[----:B------:R-:W-:Y:S02]  /*5b0c0*/  FSEL R0, R0, R49, P1 ;  /* 0x0000003100007208 */ /* 0x000fe40000800000 */
[----:B------:R-:W-:Y:S01]  /*5b0d0*/  @P2 LOP3.LUT R0, R49, 0x80000, RZ, 0xfc, !PT ;  /* 0x0008000031002812 */ /* 0x000fe200078efcff */
[----:B------:R-:W-:Y:S02]  /*5b0e0*/  HFMA2 R49, -RZ, RZ, 0, 0 ;  /* 0x00000000ff317431 */ /* 0x000fe400000001ff */
[----:B------:R-:W-:Y:S02]  /*5b0f0*/  IMAD.MOV.U32 R45, RZ, RZ, R69 ;  /* 0x000000ffff2d7224 */ /* 0x000fe400078e0045 */
[----:B------:R-:W-:Y:S01]  /*5b100*/  IMAD.MOV.U32 R47, RZ, RZ, R6 ;  /* 0x000000ffff2f7224 */ /* 0x000fe200078e0006 */
[----:B------:R-:W-:Y:S01]  /*5b110*/  MOV R6, R48 ;  /* 0x0000003000067202 */ /* 0x000fe20000000f00 */
[----:B------:R-:W-:-:S03]  /*5b120*/  IMAD.MOV.U32 R7, RZ, RZ, RZ ;  /* 0x000000ffff077224 */ /* 0x000fc600078e00ff */
[----:B------:R1:W-:Y:S01]  /*5b130*/  STL.128 [R1+0x280], R44 ;  /* 0x0002802c01007387 */ /* 0x0003e20000100c00 */
[----:B------:R-:W-:Y:S01]  /*5b140*/  IMAD.MOV.U32 R48, RZ, RZ, R50 ;  /* 0x000000ffff307224 */ /* 0x000fe200078e0032 */
[----:B------:R-:W-:Y:S01]  /*5b150*/  SEL R69, R49, R6, P1 ;  /* 0x0000000631457207 */ /* 0x000fe20000800000 */
[----:B------:R-:W-:Y:S01]  /*5b160*/  DSETP.MAX.AND P1, P2, RZ, R52, PT ;  /* 0x00000034ff00722a */ /* 0x000fe20003a2f000 */
[----:B------:R-:W-:Y:S02]  /*5b170*/  FSEL R7, R7, R51, P4 ;  /* 0x0000003307077208 */ /* 0x000fe40002000000 */
[----:B------:R-:W-:Y:S02]  /*5b180*/  @P5 LOP3.LUT R7, R51, 0x80000, RZ, 0xfc, !PT ;  /* 0x0008000033075812 */ /* 0x000fe400078efcff */
[----:B------:R-:W-:Y:S01]  /*5b190*/  SEL R50, R49, R48, P4 ;  /* 0x0000003031327207 */ /* 0x000fe20002000000 */
[----:B-1----:R-:W4:Y:S01]  /*5b1a0*/  LDL.128 R44, [R1+0x120] ;  /* 0x00012000012c7983 */ /* 0x002f220000100c00 */
[----:B------:R-:W-:Y:S01]  /*5b1b0*/  IMAD.MOV.U32 R48, RZ, RZ, R69 ;  /* 0x000000ffff307224 */ /* 0x000fe200078e0045 */
[----:B------:R-:W-:Y:S01]  /*5b1c0*/  MOV R51, R7 ;  /* 0x0000000700337202 */ /* 0x000fe20000000f00 */
[----:B------:R-:W-:Y:S01]  /*5b1d0*/  IMAD.MOV.U32 R49, RZ, RZ, R0 ;  /* 0x000000ffff317224 */ /* 0x000fe200078e0000 */
[----:B------:R-:W-:Y:S01]  /*5b1e0*/  DSETP.MAX.AND P4, P5, RZ, R54, PT ;  /* 0x00000036ff00722a */ /* 0x000fe20003d8f000 */
[----:B------:R-:W-:-:S03]  /*5b1f0*/  IMAD.MOV.U32 R0, RZ, RZ, RZ ;  /* 0x000000ffff007224 */ /* 0x000fc600078e00ff */
[----:B------:R1:W-:Y:S01]  /*5b200*/  STL.128 [R1+0x290], R48 ;  /* 0x0002903001007387 */ /* 0x0003e20000100c00 */
[----:B------:R-:W-:Y:S01]  /*5b210*/  IMAD.MOV.U32 R7, RZ, RZ, RZ ;  /* 0x000000ffff077224 */ /* 0x000fe200078e00ff */
[----:B------:R-:W-:Y:S01]  /*5b220*/  FSEL R0, R0, R53, P1 ;  /* 0x0000003500007208 */ /* 0x000fe20000800000 */
[----:B------:R-:W-:Y:S01]  /*5b230*/  IMAD.MOV.U32 R6, RZ, RZ, R52 ;  /* 0x000000ffff067224 */ /* 0x000fe200078e0034 */
[----:B------:R-:W-:Y:S01]  /*5b240*/  @P2 LOP3.LUT R0, R53, 0x80000, RZ, 0xfc, !PT ;  /* 0x0008000035002812 */ /* 0x000fe200078efcff */
[----:B------:R-:W-:Y:S01]  /*5b250*/  IMAD.MOV.U32 R53, RZ, RZ, RZ ;  /* 0x000000ffff357224 */ /* 0x000fe200078e00ff */
[----:B------:R-:W-:Y:S02]  /*5b260*/  FSEL R7, R7, R55, P4 ;  /* 0x0000003707077208 */ /* 0x000fe40002000000 */
[----:B------:R-:W-:Y:S01]  /*5b270*/  MOV R52, R54 ;  /* 0x0000003600347202 */ /* 0x000fe20000000f00 */
[----:B-1----:R-:W4:Y:S01]  /*5b280*/  LDL.128 R48, [R1+0x130] ;  /* 0x0001300001307983 */ /* 0x002f220000100c00 */
[----:B------:R-:W-:-:S02]  /*5b290*/  @P5 LOP3.LUT R7, R55, 0x80000, RZ, 0xfc, !PT ;  /* 0x0008000037075812 */ /* 0x000fc400078efcff */
[C---:B------:R-:W-:Y:S02]  /*5b2a0*/  SEL R69, R53.reuse, R6, P1 ;  /* 0x0000000635457207 */ /* 0x040fe40000800000 */
[----:B------:R-:W-:Y:S01]  /*5b2b0*/  SEL R54, R53, R52, P4 ;  /* 0x0000003435367207 */ /* 0x000fe20002000000 */
[----:B------:R-:W-:Y:S01]  /*5b2c0*/  IMAD.MOV.U32 R53, RZ, RZ, R0 ;  /* 0x000000ffff357224 */ /* 0x000fe200078e0000 */
[----:B------:R-:W-:Y:S01]  /*5b2d0*/  MOV R52, R69 ;  /* 0x0000004500347202 */ /* 0x000fe20000000f00 */
[----:B------:R-:W-:-:S05]  /*5b2e0*/  IMAD.MOV.U32 R55, RZ, RZ, R7 ;  /* 0x000000ffff377224 */ /* 0x000fca00078e0007 */
[----:B------:R1:W-:Y:S04]  /*5b2f0*/  STL.128 [R1+0x2a0], R52 ;  /* 0x0002a03401007387 */ /* 0x0003e80000100c00 */
[----:B-1----:R-:W4:Y:S01]  /*5b300*/  LDL.128 R52, [R1+0x140] ;  /* 0x0001400001347983 */ /* 0x002f220000100c00 */
[----:B------:R-:W-:Y:S02]  /*5b310*/  DSETP.MAX.AND P1, P2, RZ, R56, PT ;  /* 0x00000038ff00722a */ /* 0x000fe40003a2f000 */
[----:B------:R-:W-:Y:S01]  /*5b320*/  DSETP.MAX.AND P4, P5, RZ, R58, PT ;  /* 0x0000003aff00722a */ /* 0x000fe20003d8f000 */
[----:B------:R-:W-:Y:S02]  /*5b330*/  HFMA2 R7, -RZ, RZ, 0, 0 ;  /* 0x00000000ff077431 */ /* 0x000fe400000001ff */
[----:B------:R-:W-:Y:S01]  /*5b340*/  IMAD.MOV.U32 R0, RZ, RZ, RZ ;  /* 0x000000ffff007224 */ /* 0x000fe200078e00ff */
[----:B------:R-:W-:Y:S01]  /*5b350*/  MOV R6, R56 ;  /* 0x0000003800067202 */ /* 0x000fe20000000f00 */
[----:B------:R-:W-:-:S03]  /*5b360*/  IMAD.MOV.U32 R56, RZ, RZ, R58 ;  /* 0x000000ffff387224 */ /* 0x000fc600078e003a */
[----:B------:R-:W-:Y:S02]  /*5b370*/  FSEL R0, R0, R57, P1 ;  /* 0x0000003900007208 */ /* 0x000fe40000800000 */
[----:B------:R-:W-:Y:S02]  /*5b380*/  FSEL R69, R7, R59, P4 ;  /* 0x0000003b07457208 */ /* 0x000fe40002000000 */
[----:B------:R-:W-:Y:S01]  /*5b390*/  @P2 LOP3.LUT R0, R57, 0x80000, RZ, 0xfc, !PT ;  /* 0x0008000039002812 */ /* 0x000fe200078efcff */
[----:B------:R-:W-:Y:S01]  /*5b3a0*/  IMAD.MOV.U32 R57, RZ, RZ, RZ ;  /* 0x000000ffff397224 */ /* 0x000fe200078e00ff */
[----:B------:R-:W-:Y:S02]  /*5b3b0*/  SEL R7, R7, R6, P1 ;  /* 0x0000000607077207 */ /* 0x000fe40000800000 */
[----:B------:R-:W-:Y:S02]  /*5b3c0*/  @P5 LOP3.LUT R69, R59, 0x80000, RZ, 0xfc, !PT ;  /* 0x000800003b455812 */ /* 0x000fe400078efcff */
[----:B------:R-:W-:Y:S01]  /*5b3d0*/  SEL R58, R57, R56, P4 ;  /* 0x00000038393a7207 */ /* 0x000fe20002000000 */
[----:B------:R-:W-:Y:S01]  /*5b3e0*/  IMAD.MOV.U32 R56, RZ, RZ, R7 ;  /* 0x000000ffff387224 */ /* 0x000fe200078e0007 */
[----:B------:R-:W-:Y:S01]  /*5b3f0*/  MOV R57, R0 ;  /* 0x0000000000397202 */ /* 0x000fe20000000f00 */
[----:B------:R-:W-:Y:S01]  /*5b400*/  IMAD.MOV.U32 R59, RZ, RZ, R69 ;  /* 0x000000ffff3b7224 */ /* 0x000fe200078e0045 */
[----:B------:R-:W-:-:S04]  /*5b410*/  DSETP.MAX.AND P1, P2, RZ, R64, PT ;  /* 0x00000040ff00722a */ /* 0x000fc80003a2f000 */
[----:B------:R1:W-:Y:S01]  /*5b420*/  STL.128 [R1+0x2b0], R56 ;  /* 0x0002b03801007387 */ /* 0x0003e20000100c00 */
[----:B------:R-:W-:Y:S01]  /*5b430*/  DSETP.MAX.AND P4, P5, RZ, R66, PT ;  /* 0x00000042ff00722a */ /* 0x000fe20003d8f000 */
[----:B------:R-:W-:Y:S01]  /*5b440*/  IMAD.MOV.U32 R0, RZ, RZ, RZ ;  /* 0x000000ffff007224 */ /* 0x000fe200078e00ff */
[----:B------:R-:W-:Y:S01]  /*5b450*/  MOV R7, R65 ;  /* 0x0000004100077202 */ /* 0x000fe20000000f00 */
[----:B-1----:R-:W4:Y:S01]  /*5b460*/  LDL.128 R56, [R1+0x150] ;  /* 0x0001500001387983 */ /* 0x002f220000100c00 */
[----:B------:R-:W-:Y:S02]  /*5b470*/  IMAD.MOV.U32 R65, RZ, RZ, R66 ;  /* 0x000000ffff417224 */ /* 0x000fe400078e0042 */
[----:B------:R-:W-:-:S03]  /*5b480*/  FSEL R69, R0, R7, P1 ;  /* 0x0000000700457208 */ /* 0x000fc60000800000 */
[----:B------:R-:W-:Y:S02]  /*5b490*/  @P2 LOP3.LUT R69, R7, 0x80000, RZ, 0xfc, !PT ;  /* 0x0008000007452812 */ /* 0x000fe400078efcff */
[C---:B------:R-:W-:Y:S02]  /*5b4a0*/  FSEL R7, R0.reuse, R67, P4 ;  /* 0x0000004300077208 */ /* 0x040fe40002000000 */
[C---:B------:R-:W-:Y:S02]  /*5b4b0*/  SEL R66, R0.reuse, R65, P4 ;  /* 0x0000004100427207 */ /* 0x040fe40002000000 */
[----:B------:R-:W-:Y:S01]  /*5b4c0*/  @P5 LOP3.LUT R7, R67, 0x80000, RZ, 0xfc, !PT ;  /* 0x0008000043075812 */ /* 0x000fe200078efcff */
[----:B------:R-:W-:Y:S01]  /*5b4d0*/  DSETP.MAX.AND P4, P5, RZ, R10, PT ;  /* 0x0000000aff00722a */ /* 0x000fe20003d8f000 */
[----:B------:R-:W-:Y:S01]  /*5b4e0*/  SEL R64, R0, R64, P1 ;  /* 0x0000004000407207 */ /* 0x000fe20000800000 */
[----:B------:R-:W-:Y:S01]  /*5b4f0*/  DSETP.MAX.AND P1, P2, RZ, R8, PT ;  /* 0x00000008ff00722a */ /* 0x000fe20003a2f000 */
[----:B------:R-:W-:Y:S01]  /*5b500*/  IMAD.MOV.U32 R65, RZ, RZ, R69 ;  /* 0x000000ffff417224 */ /* 0x000fe200078e0045 */
[----:B------:R-:W-:Y:S01]  /*5b510*/  MOV R67, R7 ;  /* 0x0000000700437202 */ /* 0x000fe20000000f00 */
[----:B------:R-:W-:Y:S01]  /*5b520*/  IMAD.MOV.U32 R7, RZ, RZ, R8 ;  /* 0x000000ffff077224 */ /* 0x000fe200078e0008 */
[----:B------:R-:W-:Y:S01]  /*5b530*/  MOV R6, RZ ;  /* 0x000000ff00067202 */ /* 0x000fe20000000f00 */
[----:B------:R-:W-:-:S02]  /*5b540*/  IMAD.MOV.U32 R68, RZ, RZ, R10 ;  /* 0x000000ffff447224 */ /* 0x000fc400078e000a */
[----:B------:R1:W-:Y:S01]  /*5b550*/  STL.128 [R1+0x2c0], R64 ;  /* 0x0002c04001007387 */ /* 0x0003e20000100c00 */
[----:B------:R-:W-:Y:S02]  /*5b560*/  SEL R8, R0, R7, P1 ;  /* 0x0000000700087207 */ /* 0x000fe40000800000 */
[----:B------:R-:W-:Y:S02]  /*5b570*/  FSEL R69, R6, R11, P4 ;  /* 0x0000000b06457208 */ /* 0x000fe40002000000 */
[----:B------:R-:W-:Y:S02]  /*5b580*/  FSEL R7, R0, R9, P1 ;  /* 0x0000000900077208 */ /* 0x000fe40000800000 */
[----:B------:R-:W-:Y:S01]  /*5b590*/  @P5 LOP3.LUT R69, R11, 0x80000, RZ, 0xfc, !PT ;  /* 0x000800000b455812 */ /* 0x000fe200078efcff */
[----:B------:R-:W-:Y:S01]  /*5b5a0*/  DSETP.MAX.AND P5, P1, RZ, R12, PT ;  /* 0x0000000cff00722a */ /* 0x000fe200039af000 */
[----:B------:R-:W-:Y:S01]  /*5b5b0*/  @P2 LOP3.LUT R7, R9, 0x80000, RZ, 0xfc, !PT ;  /* 0x0008000009072812 */ /* 0x000fe200078efcff */
[----:B-1----:R-:W-:Y:S01]  /*5b5c0*/  IMAD.MOV.U32 R65, RZ, RZ, RZ ;  /* 0x000000ffff417224 */ /* 0x002fe200078e00ff */
[----:B------:R-:W-:Y:S01]  /*5b5d0*/  MOV R0, R13 ;  /* 0x0000000d00007202 */ /* 0x000fe20000000f00 */
[----:B------:R-:W-:-:S03]  /*5b5e0*/  IMAD.MOV.U32 R9, RZ, RZ, R12 ;  /* 0x000000ffff097224 */ /* 0x000fc600078e000c */
[----:B------:R-:W-:Y:S01]  /*5b5f0*/  SEL R10, R65, R68, P4 ;  /* 0x00000044410a7207 */ /* 0x000fe20002000000 */
[----:B------:R-:W-:Y:S01]  /*5b600*/  DSETP.MAX.AND P2, P4, RZ, R14, PT ;  /* 0x0000000eff00722a */ /* 0x000fe20003c4f000 */
[----:B------:R-:W4:Y:S01]  /*5b610*/  LDL.128 R64, [R1+0x160] ;  /* 0x0001600001407983 */ /* 0x000f220000100c00 */
[----:B------:R-:W-:Y:S01]  /*5b620*/  IMAD.MOV.U32 R11, RZ, RZ, R14 ;  /* 0x000000ffff0b7224 */ /* 0x000fe200078e000e */
[----:B------:R-:W-:Y:S01]  /*5b630*/  CS2R R12, SRZ ;  /* 0x00000000000c7805 */ /* 0x000fe2000001ff00 */
[----:B------:R-:W-:Y:S01]  /*5b640*/  IMAD.MOV.U32 R6, RZ, RZ, R15 ;  /* 0x000000ffff067224 */ /* 0x000fe200078e000f */
[----:B------:R-:W-:-:S04]  /*5b650*/  CS2R R14, SRZ ;  /* 0x00000000000e7805 */ /* 0x000fc8000001ff00 */
[----:B------:R-:W-:Y:S02]  /*5b660*/  SEL R12, R12, R9, P5 ;  /* 0x000000090c0c7207 */ /* 0x000fe40002800000 */
[----:B------:R-:W-:Y:S01]  /*5b670*/  SEL R14, R14, R11, P2 ;  /* 0x0000000b0e0e7207 */ /* 0x000fe20001000000 */
[----:B------:R-:W-:Y:S01]  /*5b680*/  IMAD.MOV.U32 R11, RZ, RZ, R69 ;  /* 0x000000ffff0b7224 */ /* 0x000fe200078e0045 */
[----:B------:R-:W-:Y:S02]  /*5b690*/  MOV R9, R7 ;  /* 0x0000000700097202 */ /* 0x000fe40000000f00 */
[----:B------:R-:W-:Y:S01]  /*5b6a0*/  FSEL R13, R13, R0, P5 ;  /* 0x000000000d0d7208 */ /* 0x000fe20002800000 */
[----:B------:R-:W-:Y:S01]  /*5b6b0*/  DSETP.MAX.AND P5, P6, RZ, R16, PT ;  /* 0x00000010ff00722a */ /* 0x000fe20003eaf000 */
[----:B------:R-:W-:Y:S02]  /*5b6c0*/  FSEL R15, R15, R6, P2 ;  /* 0x000000060f0f7208 */ /* 0x000fe40001000000 */
[----:B------:R-:W-:Y:S01]  /*5b6d0*/  @P1 LOP3.LUT R13, R0, 0x80000, RZ, 0xfc, !PT ;  /* 0x00080000000d1812 */ /* 0x000fe200078efcff */
[----:B------:R-:W-:Y:S01]  /*5b6e0*/  DSETP.MAX.AND P1, P2, RZ, R18, PT ;  /* 0x00000012ff00722a */ /* 0x000fe20003a2f000 */
[----:B------:R1:W-:Y:S01]  /*5b6f0*/  STL.128 [R1+0x2d0], R8 ;  /* 0x0002d00801007387 */ /* 0x0003e20000100c00 */
[----:B------:R-:W-:Y:S01]  /*5b700*/  @P4 LOP3.LUT R15, R6, 0x80000, RZ, 0xfc, !PT ;  /* 0x00080000060f4812 */ /* 0x000fe200078efcff */
[----:B------:R-:W-:Y:S01]  /*5b710*/  IMAD.MOV.U32 R71, RZ, RZ, R18 ;  /* 0x000000ffff477224 */ /* 0x000fe200078e0012 */
[----:B------:R-:W-:Y:S01]  /*5b720*/  MOV R0, RZ ;  /* 0x000000ff00007202 */ /* 0x000fe20000000f00 */
[----:B------:R-:W-:-:S02]  /*5b730*/  IMAD.MOV.U32 R6, RZ, RZ, RZ ;  /* 0x000000ffff067224 */ /* 0x000fc400078e00ff */
[----:B------:R-:W-:Y:S01]  /*5b740*/  IMAD.MOV.U32 R7, RZ, RZ, R16 ;  /* 0x000000ffff077224 */ /* 0x000fe200078e0010 */
[C---:B------:R-:W-:Y:S01]  /*5b750*/  FSEL R69, R0.reuse, R17, P5 ;  /* 0x0000001100457208 */ /* 0x040fe20002800000 */
[----:B-1----:R-:W4:Y:S01]  /*5b760*/  LDL.128 R8, [R1+0x170] ;  /* 0x0001700001087983 */ /* 0x002f220000100c00 */
[----:B------:R-:W-:Y:S02]  /*5b770*/  @P6 LOP3.LUT R69, R17, 0x80000, RZ, 0xfc, !PT ;  /* 0x0008000011456812 */ /* 0x000fe400078efcff */
[----:B------:R-:W-:Y:S02]  /*5b780*/  FSEL R17, R0, R19, P1 ;  /* 0x0000001300117208 */ /* 0x000fe40000800000 */
[----:B------:R-:W-:Y:S02]  /*5b790*/  SEL R6, R6, R71, P1 ;  /* 0x0000004706067207 */ /* 0x000fe40000800000 */
[----:B------:R-:W-:Y:S02]  /*5b7a0*/  SEL R0, R0, R7, P5 ;  /* 0x0000000700007207 */ /* 0x000fe40002800000 */
[----:B------:R-:W-:Y:S01]  /*5b7b0*/  @P2 LOP3.LUT R17, R19, 0x80000, RZ, 0xfc, !PT ;  /* 0x0008000013112812 */ /* 0x000fe200078efcff */
[----:B------:R-:W-:Y:S01]  /*5b7c0*/  DSETP.MAX.AND P1, P2, RZ, R20, PT ;  /* 0x00000014ff00722a */ /* 0x000fe20003a2f000 */
[----:B------:R1:W-:Y:S01]  /*5b7d0*/  STL.128 [R1+0x2e0], R12 ;  /* 0x0002e00c01007387 */ /* 0x0003e20000100c00 */
[----:B------:R-:W-:Y:S01]  /*5b7e0*/  DSETP.MAX.AND P4, P5, RZ, R22, PT ;  /* 0x00000016ff00722a */ /* 0x000fe20003d8f000 */
[----:B------:R-:W-:-:S02]  /*5b7f0*/  IMAD.MOV.U32 R7, RZ, RZ, R20 ;  /* 0x000000ffff077224 */ /* 0x000fc400078e0014 */
[----:B------:R-:W-:Y:S01]  /*5b800*/  IMAD.MOV.U32 R19, RZ, RZ, R22 ;  /* 0x000000ffff137224 */ /* 0x000fe200078e0016 */
[----:B-1----:R-:W-:Y:S01]  /*5b810*/  MOV R12, R0 ;  /* 0x00000000000c7202 */ /* 0x002fe20000000f00 */
[----:B------:R-:W-:Y:S01]  /*5b820*/  IMAD.MOV.U32 R13, RZ, RZ, R69 ;  /* 0x000000ffff0d7224 */ /* 0x000fe200078e0045 */
[----:B------:R-:W-:Y:S01]  /*5b830*/  MOV R15, R17 ;  /* 0x00000011000f7202 */ /* 0x000fe20000000f00 */
[----:B------:R-:W-:Y:S01]  /*5b840*/  IMAD.MOV.U32 R14, RZ, RZ, R6 ;  /* 0x000000ffff0e7224 */ /* 0x000fe200078e0006 */
[----:B------:R-:W-:Y:S01]  /*5b850*/  MOV R0, RZ ;  /* 0x000000ff00007202 */ /* 0x000fe20000000f00 */
[----:B------:R-:W-:-:S03]  /*5b860*/  IMAD.MOV.U32 R6, RZ, RZ, RZ ;  /* 0x000000ffff067224 */ /* 0x000fc600078e00ff */
[----:B------:R1:W-:Y:S01]  /*5b870*/  STL.128 [R1+0x2f0], R12 ;  /* 0x0002f00c01007387 */ /* 0x0003e20000100c00 */
[C---:B------:R-:W-:Y:S02]  /*5b880*/  SEL R16, R0.reuse, R7, P1 ;  /* 0x0000000700107207 */ /* 0x040fe40000800000 */
[----:B------:R-:W-:Y:S02]  /*5b890*/  FSEL R17, R0, R21, P1 ;  /* 0x0000001500117208 */ /* 0x000fe40000800000 */
[----:B------:R-:W-:Y:S02]  /*5b8a0*/  FSEL R7, R6, R23, P4 ;  /* 0x0000001706077208 */ /* 0x000fe40002000000 */
[----:B------:R-:W-:Y:S02]  /*5b8b0*/  SEL R18, R0, R19, P4 ;  /* 0x0000001300127207 */ /* 0x000fe40002000000 */
[----:B------:R-:W-:Y:S01]  /*5b8c0*/  @P2 LOP3.LUT R17, R21, 0x80000, RZ, 0xfc, !PT ;  /* 0x0008000015112812 */ /* 0x000fe200078efcff */
[----:B-1----:R-:W4:Y:S01]  /*5b8d0*/  LDL.128 R12, [R1+0x180] ;  /* 0x00018000010c7983 */ /* 0x002f220000100c00 */
[----:B------:R-:W-:Y:S01]  /*5b8e0*/  @P5 LOP3.LUT R7, R23, 0x80000, RZ, 0xfc, !PT ;  /* 0x0008000017075812 */ /* 0x000fe200078efcff */
[----:B------:R-:W-:Y:S01]  /*5b8f0*/  DSETP.MAX.AND P5, P1, RZ, R24, PT ;  /* 0x00000018ff00722a */ /* 0x000fe200039af000 */
[----:B------:R-:W-:Y:S01]  /*5b900*/  CS2R R22, SRZ ;  /* 0x0000000000167805 */ /* 0x000fe2000001ff00 */
[----:B------:R-:W-:Y:S01]  /*5b910*/  DSETP.MAX.AND P2, P4, RZ, R26, PT ;  /* 0x0000001aff00722a */ /* 0x000fe20003c4f000 */
[----:B------:R-:W-:Y:S01]  /*5b920*/  IMAD.MOV.U32 R21, RZ, RZ, R26 ;  /* 0x000000ffff157224 */ /* 0x000fe200078e001a */
[----:B------:R-:W-:Y:S01]  /*5b930*/  MOV R0, R25 ;  /* 0x0000001900007202 */ /* 0x000fe20000000f00 */
[----:B------:R-:W-:Y:S01]  /*5b940*/  IMAD.MOV.U32 R19, RZ, RZ, R24 ;  /* 0x000000ffff137224 */ /* 0x000fe200078e0018 */
[----:B------:R-:W-:Y:S01]  /*5b950*/  MOV R20, RZ ;  /* 0x000000ff00147202 */ /* 0x000fe20000000f00 */
[----:B------:R-:W-:Y:S01]  /*5b960*/  IMAD.MOV.U32 R6, RZ, RZ, R27 ;  /* 0x000000ffff067224 */ /* 0x000fe200078e001b */
[----:B------:R-:W-:Y:S01]  /*5b970*/  SEL R22, R22, R21, P2 ;  /* 0x0000001516167207 */ /* 0x000fe20001000000 */
[----:B------:R-:W-:Y:S01]  /*5b980*/  IMAD.MOV.U32 R21, RZ, RZ, RZ ;  /* 0x000000ffff157224 */ /* 0x000fe200078e00ff */
[----:B------:R-:W4:Y:S01]  /*5b990*/  LDL.128 R24, [R1+0x190] ;  /* 0x0001900001187983 */ /* 0x000f220000100c00 */
[----:B------:R-:W-:-:S03]  /*5b9a0*/  SEL R20, R20, R19, P5 ;  /* 0x0000001314147207 */ /* 0x000fc60002800000 */
[----:B------:R-:W-:Y:S01]  /*5b9b0*/  FSEL R21, R21, R0, P5 ;  /* 0x0000000015157208 */ /* 0x000fe20002800000 */
[----:B------:R-:W-:Y:S01]  /*5b9c0*/  DSETP.MAX.AND P5, P6, RZ, R28, PT ;  /* 0x0000001cff00722a */ /* 0x000fe20003eaf000 */
[----:B------:R-:W-:Y:S02]  /*5b9d0*/  FSEL R23, R23, R6, P2 ;  /* 0x0000000617177208 */ /* 0x000fe40001000000 */
[----:B------:R-:W-:Y:S01]  /*5b9e0*/  @P1 LOP3.LUT R21, R0, 0x80000, RZ, 0xfc, !PT ;  /* 0x0008000000151812 */ /* 0x000fe200078efcff */
[----:B------:R-:W-:Y:S01]  /*5b9f0*/  DSETP.MAX.AND P1, P2, RZ, R30, PT ;  /* 0x0000001eff00722a */ /* 0x000fe20003a2f000 */
[----:B------:R-:W-:Y:S01]  /*5ba00*/  IMAD.MOV.U32 R19, RZ, RZ, R7 ;  /* 0x000000ffff137224 */ /* 0x000fe200078e0007 */
[----:B------:R-:W-:Y:S01]  /*5ba10*/  @P4 LOP3.LUT R23, R6, 0x80000, RZ, 0xfc, !PT ;  /* 0x0008000006174812 */ /* 0x000fe200078efcff */
[----:B------:R-:W-:Y:S02]  /*5ba20*/  HFMA2 R6, -RZ, RZ, 0, 0 ;  /* 0x00000000ff067431 */ /* 0x000fe400000001ff */
[----:B------:R-:W-:Y:S01]  /*5ba30*/  IMAD.MOV.U32 R0, RZ, RZ, RZ ;  /* 0x000000ffff007224 */ /* 0x000fe200078e00ff */
[----:B------:R-:W-:Y:S01]  /*5ba40*/  MOV R7, R28 ;  /* 0x0000001c00077202 */ /* 0x000fe20000000f00 */
[----:B------:R1:W-:Y:S01]  /*5ba50*/  STL.128 [R1+0x300], R16 ;  /* 0x0003001001007387 */ /* 0x0003e20000100c00 */
[----:B------:R-:W-:-:S02]  /*5ba60*/  IMAD.MOV.U32 R71, RZ, RZ, R30 ;  /* 0x000000ffff477224 */ /* 0x000fc400078e001e */
[C---:B------:R-:W-:Y:S02]  /*5ba70*/  FSEL R69, R0.reuse, R29, P5 ;  /* 0x0000001d00457208 */ /* 0x040fe40002800000 */
[----:B------:R-:W-:Y:S02]  /*5ba80*/  @P6 LOP3.LUT R69, R29, 0x80000, RZ, 0xfc, !PT ;  /* 0x000800001d456812 */ /* 0x000fe400078efcff */
[C---:B------:R-:W-:Y:S02]  /*5ba90*/  FSEL R29, R0.reuse, R31, P1 ;  /* 0x0000001f001d7208 */ /* 0x040fe40000800000 */
[----:B------:R-:W-:Y:S02]  /*5baa0*/  SEL R0, R0, R7, P5 ;  /* 0x0000000700007207 */ /* 0x000fe40002800000 */
[----:B------:R-:W-:Y:S01]  /*5bab0*/  @P2 LOP3.LUT R29, R31, 0x80000, RZ, 0xfc, !PT ;  /* 0x000800001f1d2812 */ /* 0x000fe200078efcff */
[----:B-1----:R-:W4:Y:S01]  /*5bac0*/  LDL.128 R16, [R1+0x1a0] ;  /* 0x0001a00001107983 */ /* 0x002f220000100c00 */
[----:B------:R-:W-:-:S03]  /*5bad0*/  SEL R6, R6, R71, P1 ;  /* 0x0000004706067207 */ /* 0x000fc60000800000 */
[----:B------:R1:W-:Y:S01]  /*5bae0*/  STL.128 [R1+0x310], R20 ;  /* 0x0003101401007387 */ /* 0x0003e20000100c00 */
[----:B--2---:R-:W-:Y:S01]  /*5baf0*/  DSETP.MAX.AND P1, P2, RZ, R60, PT ;  /* 0x0000003cff00722a */ /* 0x004fe20003a2f000 */
[----:B------:R-:W-:Y:S01]  /*5bb00*/  IMAD.MOV.U32 R7, RZ, RZ, R60 ;  /* 0x000000ffff077224 */ /* 0x000fe200078e003c */
[----:B------:R-:W-:Y:S01]  /*5bb10*/  DSETP.MAX.AND P4, P5, RZ, R62, PT ;  /* 0x0000003eff00722a */ /* 0x000fe20003d8f000 */
[----:B-1----:R-:W-:Y:S01]  /*5bb20*/  IMAD.MOV.U32 R20, RZ, RZ, R0 ;  /* 0x000000ffff147224 */ /* 0x002fe200078e0000 */
[----:B------:R-:W-:Y:S01]  /*5bb30*/  MOV R22, R6 ;  /* 0x0000000600167202 */ /* 0x000fe20000000f00 */
[----:B------:R-:W-:Y:S02]  /*5bb40*/  IMAD.MOV.U32 R21, RZ, RZ, R69 ;  /* 0x000000ffff157224 */ /* 0x000fe400078e0045 */
[----:B------:R-:W-:-:S05]  /*5bb50*/  IMAD.MOV.U32 R23, RZ, RZ, R29 ;  /* 0x000000ffff177224 */ /* 0x000fca00078e001d */
[----:B------:R1:W-:Y:S01]  /*5bb60*/  STL.128 [R1+0x320], R20 ;  /* 0x0003201401007387 */ /* 0x0003e20000100c00 */
[----:B------:R-:W-:-:S03]  /*5bb70*/  IMAD.MOV.U32 R0, RZ, RZ, RZ ;  /* 0x000000ffff007224 */ /* 0x000fc600078e00ff */
[----:B-1----:R-:W2:Y:S02]  /*5bb80*/  LDL.128 R20, [R1+0x1b0] ;  /* 0x0001b00001147983 */ /* 0x002ea40000100c00 */
[C---:B------:R-:W-:Y:S02]  /*5bb90*/  SEL R28, R0.reuse, R7, P1 ;  /* 0x00000007001c7207 */ /* 0x040fe40000800000 */
[----:B------:R-:W-:Y:S02]  /*5bba0*/  CS2R R6, SRZ ;  /* 0x0000000000067805 */ /* 0x000fe4000001ff00 */
[----:B------:R-:W-:Y:S02]  /*5bbb0*/  FSEL R29, R0, R61, P1 ;  /* 0x0000003d001d7208 */ /* 0x000fe40000800000 */
[----:B------:R-:W-:Y:S02]  /*5bbc0*/  MOV R30, R62 ;  /* 0x0000003e001e7202 */ /* 0x000fe40000000f00 */
[----:B------:R-:W-:-:S02]  /*5bbd0*/  @P2 LOP3.LUT R29, R61, 0x80000, RZ, 0xfc, !PT ;  /* 0x000800003d1d2812 */ /* 0x000fc400078efcff */
[----:B------:R-:W-:Y:S02]  /*5bbe0*/  FSEL R31, R6, R63, P4 ;  /* 0x0000003f061f7208 */ /* 0x000fe40002000000 */
[----:B------:R-:W-:Y:S02]  /*5bbf0*/  @P5 LOP3.LUT R31, R63, 0x80000, RZ, 0xfc, !PT ;  /* 0x000800003f1f5812 */ /* 0x000fe400078efcff */
[----:B------:R-:W2:Y:S01]  /*5bc00*/  LDL.128 R60, [R1+0x1c0] ;  /* 0x0001c000013c7983 */ /* 0x000ea20000100c00 */
[----:B---3--:R-:W-:Y:S01]  /*5bc10*/  DSETP.MAX.AND P5, P1, RZ, R32, PT ;  /* 0x00000020ff00722a */ /* 0x008fe200039af000 */
[----:B------:R-:W-:Y:S01]  /*5bc20*/  SEL R30, R7, R30, P4 ;  /* 0x0000001e071e7207 */ /* 0x000fe20002000000 */
[----:B------:R-:W-:Y:S01]  /*5bc30*/  IMAD.MOV.U32 R69, RZ, RZ, R32 ;  /* 0x000000ffff457224 */ /* 0x000fe200078e0020 */
[----:B------:R-:W-:Y:S01]  /*5bc40*/  MOV R6, R33 ;  /* 0x0000002100067202 */ /* 0x000fe20000000f00 */
[----:B------:R-:W-:Y:S01]  /*5bc50*/  DSETP.MAX.AND P2, P4, RZ, R34, PT ;  /* 0x00000022ff00722a */ /* 0x000fe20003c4f000 */
[----:B------:R-:W-:Y:S01]  /*5bc60*/  CS2R R32, SRZ ;  /* 0x0000000000207805 */ /* 0x000fe2000001ff00 */
[----:B------:R-:W-:-:S02]  /*5bc70*/  IMAD.MOV.U32 R7, RZ, RZ, R34 ;  /* 0x000000ffff077224 */ /* 0x000fc400078e0022 */
[----:B------:R-:W-:Y:S01]  /*5bc80*/  IMAD.MOV.U32 R0, RZ, RZ, R35 ;  /* 0x000000ffff007224 */ /* 0x000fe200078e0023 */
[----:B------:R-:W-:Y:S02]  /*5bc90*/  CS2R R34, SRZ ;  /* 0x0000000000227805 */ /* 0x000fe4000001ff00 */
[----:B------:R-:W-:Y:S02]  /*5bca0*/  SEL R32, R32, R69, P5 ;  /* 0x0000004520207207 */ /* 0x000fe40002800000 */
[----:B------:R-:W-:Y:S01]  /*5bcb0*/  FSEL R33, R33, R6, P5 ;  /* 0x0000000621217208 */ /* 0x000fe20002800000 */
[----:B----4-:R-:W-:Y:S01]  /*5bcc0*/  DSETP.MAX.AND P5, P6, RZ, R36, PT ;  /* 0x00000024ff00722a */ /* 0x010fe20003eaf000 */
[----:B------:R1:W-:Y:S01]  /*5bcd0*/  STL.128 [R1+0x330], R28 ;  /* 0x0003301c01007387 */ /* 0x0003e20000100c00 */
[----:B------:R-:W-:Y:S02]  /*5bce0*/  SEL R34, R34, R7, P2 ;  /* 0x0000000722227207 */ /* 0x000fe40001000000 */
[----:B------:R-:W-:-:S02]  /*5bcf0*/  FSEL R35, R35, R0, P2 ;  /* 0x0000000023237208 */ /* 0x000fc40001000000 */
[----:B------:R-:W-:Y:S01]  /*5bd00*/  @P1 LOP3.LUT R33, R6, 0x80000, RZ, 0xfc, !PT ;  /* 0x0008000006211812 */ /* 0x000fe200078efcff */
[----:B------:R-:W-:Y:S01]  /*5bd10*/  DSETP.MAX.AND P1, P2, RZ, R38, PT ;  /* 0x00000026ff00722a */ /* 0x000fe20003a2f000 */
[----:B------:R-:W-:Y:S01]  /*5bd20*/  @P4 LOP3.LUT R35, R0, 0x80000, RZ, 0xfc, !PT ;  /* 0x0008000000234812 */ /* 0x000fe200078efcff */
[----:B------:R-:W-:Y:S02]  /*5bd30*/  IMAD.MOV.U32 R0, RZ, RZ, RZ ;  /* 0x000000ffff007224 */ /* 0x000fe400078e00ff */
[----:B------:R-:W-:Y:S01]  /*5bd40*/  HFMA2 R7, -RZ, RZ, 0, 0 ;  /* 0x00000000ff077431 */ /* 0x000fe200000001ff */
[----:B-1----:R-:W3:Y:S02]  /*5bd50*/  LDL.128 R28, [R1+0x1d0] ;  /* 0x0001d000011c7983 */ /* 0x002ee40000100c00 */
[----:B------:R-:W-:Y:S02]  /*5bd60*/  FSEL R0, R0, R37, P5 ;  /* 0x0000002500007208 */ /* 0x000fe40002800000 */
[----:B------:R-:W-:Y:S01]  /*5bd70*/  MOV R6, R36 ;  /* 0x0000002400067202 */ /* 0x000fe20000000f00 */
[----:B------:R-:W-:Y:S01]  /*5bd80*/  IMAD.MOV.U32 R36, RZ, RZ, R38 ;  /* 0x000000ffff247224 */ /* 0x000fe200078e0026 */
[----:B------:R-:W-:Y:S01]  /*5bd90*/  @P6 LOP3.LUT R0, R37, 0x80000, RZ, 0xfc, !PT ;  /* 0x0008000025006812 */ /* 0x000fe200078efcff */
[----:B------:R-:W-:Y:S01]  /*5bda0*/  IMAD.MOV.U32 R37, RZ, RZ, RZ ;  /* 0x000000ffff257224 */ /* 0x000fe200078e00ff */
[----:B------:R-:W-:Y:S01]  /*5bdb0*/  FSEL R7, R7, R39, P1 ;  /* 0x0000002707077208 */ /* 0x000fe20000800000 */
[----:B------:R1:W-:Y:S01]  /*5bdc0*/  STL.128 [R1+0x340], R32 ;  /* 0x0003402001007387 */ /* 0x0003e20000100c00 */
[----:B------:R-:W-:-:S02]  /*5bdd0*/  @P2 LOP3.LUT R7, R39, 0x80000, RZ, 0xfc, !PT ;  /* 0x0008000027072812 */ /* 0x000fc400078efcff */
[C---:B------:R-:W-:Y:S01]  /*5bde0*/  SEL R38, R37.reuse, R36, P1 ;  /* 0x0000002425267207 */ /* 0x040fe20000800000 */
[----:B------:R-:W-:Y:S01]  /*5bdf0*/  DSETP.MAX.AND P1, P2, RZ, R40, PT ;  /* 0x00000028ff00722a */ /* 0x000fe20003a2f000 */
[----:B------:R-:W-:Y:S01]  /*5be00*/  SEL R69, R37, R6, P5 ;  /* 0x0000000625457207 */ /* 0x000fe20002800000 */
[----:B------:R-:W-:Y:S01]  /*5be10*/  IMAD.MOV.U32 R39, RZ, RZ, R7 ;  /* 0x000000ffff277224 */ /* 0x000fe200078e0007 */
[----:B------:R-:W-:Y:S01]  /*5be20*/  MOV R37, R0 ;  /* 0x0000000000257202 */ /* 0x000fe20000000f00 */
[----:B------:R-:W-:Y:S01]  /*5be30*/  IMAD.MOV.U32 R7, RZ, RZ, R40 ;  /* 0x000000ffff077224 */ /* 0x000fe200078e0028 */
[----:B-1----:R-:W4:Y:S01]  /*5be40*/  LDL.128 R32, [R1+0x1e0] ;  /* 0x0001e00001207983 */ /* 0x002f220000100c00 */
[----:B------:R-:W-:Y:S01]  /*5be50*/  IMAD.MOV.U32 R0, RZ, RZ, RZ ;  /* 0x000000ffff007224 */ /* 0x000fe200078e00ff */
[----:B------:R-:W-:Y:S01]  /*5be60*/  DSETP.MAX.AND P4, P5, RZ, R42, PT ;  /* 0x0000002aff00722a */ /* 0x000fe20003d8f000 */
[----:B------:R-:W-:Y:S01]  /*5be70*/  IMAD.MOV.U32 R36, RZ, RZ, R69 ;  /* 0x000000ffff247224 */ /* 0x000fe200078e0045 */
[----:B------:R-:W-:-:S02]  /*5be80*/  MOV R69, R42 ;  /* 0x0000002a00457202 */ /* 0x000fc40000000f00 */
[C---:B------:R-:W-:Y:S01]  /*5be90*/  SEL R7, R0.reuse, R7, P1 ;  /* 0x0000000700077207 */ /* 0x040fe20000800000 */
[----:B------:R-:W-:Y:S01]  /*5bea0*/  IMAD.MOV.U32 R68, RZ, RZ, R43 ;  /* 0x000000ffff447224 */ /* 0x000fe200078e002b */
[----:B------:R-:W-:Y:S02]  /*5beb0*/  FSEL R0, R0, R41, P1 ;  /* 0x0000002900007208 */ /* 0x000fe40000800000 */
[----:B------:R-:W-:Y:S01]  /*5bec0*/  @P2 LOP3.LUT R0, R41, 0x80000, RZ, 0xfc, !PT ;  /* 0x0008000029002812 */ /* 0x000fe200078efcff */
[----:B------:R-:W-:Y:S01]  /*5bed0*/  HFMA2 R6, -RZ, RZ, 0, 0 ;  /* 0x00000000ff067431 */ /* 0x000fe200000001ff */
[----:B------:R-:W4:Y:S01]  /*5bee0*/  LDL.128 R40, [R1+0x1f0] ;  /* 0x0001f00001287983 */ /* 0x000f220000100c00 */
[----:B------:R-:W-:-:S03]  /*5bef0*/  DSETP.MAX.AND P1, P2, RZ, R44, PT ;  /* 0x0000002cff00722a */ /* 0x000fc60003a2f000 */
[----:B------:R1:W-:Y:S01]  /*5bf00*/  STL.128 [R1+0x350], R36 ;  /* 0x0003502401007387 */ /* 0x0003e20000100c00 */
[----:B------:R-:W-:Y:S02]  /*5bf10*/  IMAD.MOV.U32 R75, RZ, RZ, R46 ;  /* 0x000000ffff4b7224 */ /* 0x000fe400078e002e */
[----:B------:R-:W-:Y:S02]  /*5bf20*/  IMAD.MOV.U32 R77, RZ, RZ, R47 ;  /* 0x000000ffff4d7224 */ /* 0x000fe400078e002f */
[----:B-1----:R-:W-:Y:S01]  /*5bf30*/  IMAD.MOV.U32 R39, RZ, RZ, RZ ;  /* 0x000000ffff277224 */ /* 0x002fe200078e00ff */
[----:B------:R-:W-:-:S04]  /*5bf40*/  SEL R38, R6, R69, P4 ;  /* 0x0000004506267207 */ /* 0x000fc80002000000 */
[----:B------:R-:W-:Y:S02]  /*5bf50*/  FSEL R39, R39, R68, P4 ;  /* 0x0000004427277208 */ /* 0x000fe40002000000 */
[----:B------:R-:W-:Y:S01]  /*5bf60*/  @P5 LOP3.LUT R39, R68, 0x80000, RZ, 0xfc, !PT ;  /* 0x0008000044275812 */ /* 0x000fe200078efcff */
[----:B------:R-:W-:Y:S01]  /*5bf70*/  DSETP.MAX.AND P4, P5, RZ, R46, PT ;  /* 0x0000002eff00722a */ /* 0x000fe20003d8f000 */
[----:B------:R-:W-:Y:S01]  /*5bf80*/  MOV R37, R0 ;  /* 0x0000000000257202 */ /* 0x000fe20000000f00 */
[----:B------:R-:W-:Y:S01]  /*5bf90*/  IMAD.MOV.U32 R36, RZ, RZ, R7 ;  /* 0x000000ffff247224 */ /* 0x000fe200078e0007 */
[----:B------:R-:W-:Y:S01]  /*5bfa0*/  MOV R7, R44 ;  /* 0x0000002c00077202 */ /* 0x000fe20000000f00 */
[----:B------:R-:W-:Y:S02]  /*5bfb0*/  IMAD.MOV.U32 R0, RZ, RZ, RZ ;  /* 0x000000ffff007224 */ /* 0x000fe400078e00ff */
[----:B------:R-:W-:Y:S02]  /*5bfc0*/  IMAD.MOV.U32 R69, RZ, RZ, R45 ;  /* 0x000000ffff457224 */ /* 0x000fe400078e002d */
[----:B------:R-:W4:Y:S03]  /*5bfd0*/  LDL.128 R44, [R1+0x200] ;  /* 0x00020000012c7983 */ /* 0x000f260000100c00 */
[C---:B------:R-:W-:Y:S01]  /*5bfe0*/  FSEL R71, R0.reuse, R69, P1 ;  /* 0x0000004500477208 */ /* 0x040fe20000800000 */
[----:B------:R1:W-:Y:S01]  /*5bff0*/  STL.128 [R1+0x360], R36 ;  /* 0x0003602401007387 */ /* 0x0003e20000100c00 */
[----:B------:R-:W-:Y:S01]  /*5c000*/  @P2 LOP3.LUT R71, R69, 0x80000, RZ, 0xfc, !PT ;  /* 0x0008000045472812 */ /* 0x000fe200078efcff */
[----:B------:R-:W-:Y:S01]  /*5c010*/  IMAD.MOV.U32 R69, RZ, RZ, R49 ;  /* 0x000000ffff457224 */ /* 0x000fe200078e0031 */
[----:B-1----:R-:W-:Y:S01]  /*5c020*/  SEL R36, R0, R7, P1 ;  /* 0x0000000700247207 */ /* 0x002fe20000800000 */
[----:B------:R-:W-:Y:S01]  /*5c030*/  DSETP.MAX.AND P1, P2, RZ, R48, PT ;  /* 0x00000030ff00722a */ /* 0x000fe20003a2f000 */
[----:B------:R-:W-:-:S02]  /*5c040*/  FSEL R39, R6, R77, P4 ;  /* 0x0000004d06277208 */ /* 0x000fc40002000000 */
[C---:B------:R-:W-:Y:S02]  /*5c050*/  SEL R38, R0.reuse, R75, P4 ;  /* 0x0000004b00267207 */ /* 0x040fe40002000000 */
[----:B------:R-:W-:Y:S01]  /*5c060*/  @P5 LOP3.LUT R39, R77, 0x80000, RZ, 0xfc, !PT ;  /* 0x000800004d275812 */ /* 0x000fe200078efcff */
[----:B------:R-:W-:Y:S01]  /*5c070*/  DSETP.MAX.AND P4, P5, RZ, R50, PT ;  /* 0x00000032ff00722a */ /* 0x000fe20003d8f000 */
[----:B------:R-:W-:Y:S01]  /*5c080*/  IMAD.MOV.U32 R7, RZ, RZ, R48 ;  /* 0x000000ffff077224 */ /* 0x000fe200078e0030 */
[----:B------:R-:W-:Y:S01]  /*5c090*/  MOV R75, R50 ;  /* 0x00000032004b7202 */ /* 0x000fe20000000f00 */
[----:B------:R-:W-:Y:S02]  /*5c0a0*/  IMAD.MOV.U32 R77, RZ, RZ, R51 ;  /* 0x000000ffff4d7224 */ /* 0x000fe400078e0033 */
[----:B------:R-:W4:Y:S01]  /*5c0b0*/  LDL.128 R48, [R1+0x210] ;  /* 0x0002100001307983 */ /* 0x000f220000100c00 */
[----:B------:R-:W-:Y:S02]  /*5c0c0*/  MOV R37, R71 ;  /* 0x0000004700257202 */ /* 0x000fe40000000f00 */
[----:B------:R-:W-:-:S02]  /*5c0d0*/  FSEL R71, R0, R69, P1 ;  /* 0x0000004500477208 */ /* 0x000fc40000800000 */
[----:B------:R-:W-:Y:S01]  /*5c0e0*/  @P2 LOP3.LUT R71, R69, 0x80000, RZ, 0xfc, !PT ;  /* 0x0008000045472812 */ /* 0x000fe200078efcff */
[----:B------:R1:W-:Y:S02]  /*5c0f0*/  STL.128 [R1+0x370], R36 ;  /* 0x0003702401007387 */ /* 0x0003e40000100c00 */
[C---:B-1----:R-:W-:Y:S02]  /*5c100*/  FSEL R39, R0.reuse, R77, P4 ;  /* 0x0000004d00277208 */ /* 0x042fe40002000000 */
[----:B------:R-:W-:Y:S01]  /*5c110*/  IMAD.MOV.U32 R37, RZ, RZ, R71 ;  /* 0x000000ffff257224 */ /* 0x000fe200078e0047 */
[C---:B------:R-:W-:Y:S01]  /*5c120*/  SEL R36, R0.reuse, R7, P1 ;  /* 0x0000000700247207 */ /* 0x040fe20000800000 */
[----:B------:R-:W-:Y:S01]  /*5c130*/  DSETP.MAX.AND P1, P2, RZ, R52, PT ;  /* 0x00000034ff00722a */ /* 0x000fe20003a2f000 */
[----:B------:R-:W-:Y:S02]  /*5c140*/  SEL R38, R0, R75, P4 ;  /* 0x0000004b00267207 */ /* 0x000fe40002000000 */
[----:B------:R-:W-:Y:S01]  /*5c150*/  @P5 LOP3.LUT R39, R77, 0x80000, RZ, 0xfc, !PT ;  /* 0x000800004d275812 */ /* 0x000fe200078efcff */
[----:B------:R-:W-:-:S04]  /*5c160*/  DSETP.MAX.AND P4, P5, RZ, R54, PT ;  /* 0x00000036ff00722a */ /* 0x000fc80003d8f000 */
[----:B------:R1:W-:Y:S01]  /*5c170*/  STL.128 [R1+0x380], R36 ;  /* 0x0003802401007387 */ /* 0x0003e20000100c00 */
[----:B------:R-:W-:Y:S02]  /*5c180*/  FSEL R69, R0, R53, P1 ;  /* 0x0000003500457208 */ /* 0x000fe40000800000 */
[----:B------:R-:W-:-:S03]  /*5c190*/  MOV R6, R52 ;  /* 0x0000003400067202 */ /* 0x000fc60000000f00 */
[----:B------:R-:W-:Y:S01]  /*5c1a0*/  @P2 LOP3.LUT R69, R53, 0x80000, RZ, 0xfc, !PT ;  /* 0x0008000035452812 */ /* 0x000fe200078efcff */
[----:B------:R-:W-:Y:S01]  /*5c1b0*/  IMAD.MOV.U32 R53, RZ, RZ, RZ ;  /* 0x000000ffff357224 */ /* 0x000fe200078e00ff */
[----:B-1----:R-:W4:Y:S01]  /*5c1c0*/  LDL.128 R36, [R1+0x220] ;  /* 0x0002200001247983 */ /* 0x002f220000100c00 */
[C---:B------:R-:W-:Y:S01]  /*5c1d0*/  FSEL R71, R0.reuse, R55, P4 ;  /* 0x0000003700477208 */ /* 0x040fe20002000000 */
[----:B------:R-:W-:Y:S02]  /*5c1e0*/  IMAD.MOV.U32 R7, RZ, RZ, R54 ;  /* 0x000000ffff077224 */ /* 0x000fe400078e0036 */
[----:B------:R-:W-:Y:S02]  /*5c1f0*/  SEL R68, R53, R6, P1 ;  /* 0x0000000635447207 */ /* 0x000fe40000800000 */
[----:B------:R-:W-:Y:S02]  /*5c200*/  @P5 LOP3.LUT R71, R55, 0x80000, RZ, 0xfc, !PT ;  /* 0x0008000037475812 */ /* 0x000fe400078efcff */
[----:B------:R-:W4:Y:S01]  /*5c210*/  LDL.128 R52, [R1+0x230] ;  /* 0x0002300001347983 */ /* 0x000f220000100c00 */
[----:B------:R-:W-:-:S05]  /*5c220*/  SEL R70, R0, R7, P4 ;  /* 0x0000000700467207 */ /* 0x000fca0002000000 */
[----:B------:R1:W-:Y:S04]  /*5c230*/  STL.128 [R1+0x390], R68 ;  /* 0x0003904401007387 */ /* 0x0003e80000100c00 */
[----:B-1----:R-:W4:Y:S01]  /*5c240*/  LDL.64 R68, [R1+0x240] ;  /* 0x0002400001447983 */ /* 0x002f220000100a00 */
[----:B0-----:R-:W-:Y:S01]  /*5c250*/  DSETP.MIN.AND P4, P5, R4, UR4, PT ;  /* 0x0000000404007e2a */ /* 0x001fe2000bd80000 */
[----:B------:R-:W-:Y:S01]  /*5c260*/  UMOV UR9, UR5 ;  /* 0x0000000500097c82 */ /* 0x000fe20008000000 */
[----:B------:R-:W-:Y:S01]  /*5c270*/  DSETP.MAX.AND P1, P2, RZ, R56, PT ;  /* 0x00000038ff00722a */ /* 0x000fe20003a2f000 */
[----:B------:R-:W-:-:S03]  /*5c280*/  IMAD.U32 R0, RZ, RZ, UR9 ;  /* 0x00000009ff007e24 */ /* 0x000fc6000f8e00ff */
[----:B------:R-:W-:Y:S01]  /*5c290*/  FSEL R7, R5, UR9, P4 ;  /* 0x0000000905077c08 */ /* 0x000fe2000a000000 */
[----:B------:R-:W-:Y:S01]  /*5c2a0*/  DADD R78, R2, R78 ;  /* 0x00000000024e7229 */ /* 0x000fe2000000004e */
[----:B------:R-:W-:Y:S01]  /*5c2b0*/  MOV R5, R57 ;  /* 0x0000003900057202 */ /* 0x000fe20000000f00 */
[----:B------:R0:W5:Y:S01]  /*5c2c0*/  LDL.LU.64 R2, [R1+0x44b8] ;  /* 0x0044b80001027983 */ /* 0x0001620000300a00 */
[----:B------:R-:W-:-:S04]  /*5c2d0*/  MOV R6, R4 ;  /* 0x0000000400067202 */ /* 0x000fc80000000f00 */
[----:B------:R-:W-:Y:S01]  /*5c2e0*/  @P5 LOP3.LUT R7, R0, 0x80000, RZ, 0xfc, !PT ;  /* 0x0008000000075812 */ /* 0x000fe200078efcff */
[----:B------:R-:W-:Y:S01]  /*5c2f0*/  IMAD.MOV.U32 R0, RZ, RZ, RZ ;  /* 0x000000ffff007224 */ /* 0x000fe200078e00ff */
[----:B------:R-:W-:-:S04]  /*5c300*/  SEL R6, R6, UR4, P4 ;  /* 0x0000000406067c07 */ /* 0x000fc8000a000000 */
[C---:B------:R-:W-:Y:S02]  /*5c310*/  FSEL R70, R0.reuse, R5, P1 ;  /* 0x0000000500467208 */ /* 0x040fe40000800000 */
[----:B------:R-:W-:Y:S01]  /*5c320*/  @P2 LOP3.LUT R70, R5, 0x80000, RZ, 0xfc, !PT ;  /* 0x0008000005462812 */ /* 0x000fe200078efcff */
[----:B------:R-:W-:Y:S01]  /*5c330*/  DSETP.MAX.AND P2, P4, RZ, R58, PT ;  /* 0x0000003aff00722a */ /* 0x000fe20003c4f000 */
[----:B------:R-:W-:Y:S01]  /*5c340*/  IMAD.MOV.U32 R5, RZ, RZ, R59 ;  /* 0x000000ffff057224 */ /* 0x000fe200078e003b */
[----:B------:R-:W-:Y:S01]  /*5c350*/  DSETP.MAX.AND P5, P6, R6, R72, PT ;  /* 0x000000480600722a */ /* 0x000fe20003eaf000 */
[----:B------:R-:W-:Y:S01]  /*5c360*/  IMAD.MOV.U32 R74, RZ, RZ, R72 ;  /* 0x000000ffff4a7224 */ /* 0x000fe200078e0048 */
[----:B------:R-:W-:Y:S02]  /*5c370*/  MOV R72, R7 ;  /* 0x0000000700487202 */ /* 0x000fe40000000f00 */
[----:B------:R-:W-:Y:S01]  /*5c380*/  FSEL R7, R0, R5, P2 ;  /* 0x0000000500077208 */ /* 0x000fe20001000000 */
[----:B------:R-:W-:-:S07]  /*5c390*/  IMAD.MOV.U32 R71, RZ, RZ, R6 ;  /* 0x000000ffff477224 */ /* 0x000fce00078e0006 */
[----:B------:R-:W-:Y:S01]  /*5c3a0*/  @P4 LOP3.LUT R7, R5, 0x80000, RZ, 0xfc, !PT ;  /* 0x0008000005074812 */ /* 0x000fe200078efcff */
[----:B------:R-:W-:-:S05]  /*5c3b0*/  IMAD.MOV.U32 R5, RZ, RZ, RZ ;  /* 0x000000ffff057224 */ /* 0x000fca00078e00ff */
[----:B------:R-:W-:Y:S01]  /*5c3c0*/  SEL R6, R5, R58, P2 ;  /* 0x0000003a05067207 */ /* 0x000fe20001000000 */
[----:B------:R-:W-:Y:S01]  /*5c3d0*/  DSETP.MAX.AND P2, P4, RZ, R64, PT ;  /* 0x00000040ff00722a */ /* 0x000fe20003c4f000 */
[----:B------:R-:W-:Y:S02]  /*5c3e0*/  SEL R4, R0, R56, P1 ;  /* 0x0000003800047207 */ /* 0x000fe40000800000 */
[----:B------:R-:W-:Y:S02]  /*5c3f0*/  FSEL R0, R72, R73, P5 ;  /* 0x0000004948007208 */ /* 0x000fe40002800000 */
[----:B------:R-:W-:Y:S01]  /*5c400*/  SEL R56, R71, R74, P5 ;  /* 0x0000004a47387207 */ /* 0x000fe20002800000 */
[----:B------:R-:W-:Y:S01]  /*5c410*/  DSETP.MAX.AND P5, P1, RZ, R66, PT ;  /* 0x00000042ff00722a */ /* 0x000fe200039af000 */
[----:B------:R-:W-:Y:S01]  /*5c420*/  MOV R5, R70 ;  /* 0x0000004600057202 */ /* 0x000fe20000000f00 */
[----:B------:R-:W-:Y:S01]  /*5c430*/  IMAD.MOV.U32 R58, RZ, RZ, R64 ;  /* 0x000000ffff3a7224 */ /* 0x000fe200078e0040 */
[----:B------:R-:W-:Y:S01]  /*5c440*/  MOV R57, RZ ;  /* 0x000000ff00397202 */ /* 0x000fe20000000f00 */
[----:B------:R-:W-:-:S02]  /*5c450*/  IMAD.MOV.U32 R71, RZ, RZ, R66 ;  /* 0x000000ffff477224 */ /* 0x000fc400078e0042 */
[----:B------:R1:W-:Y:S01]  /*5c460*/  STL.128 [R1+0x3a0], R4 ;  /* 0x0003a00401007387 */ /* 0x0003e20000100c00 */
[C---:B------:R-:W-:Y:S01]  /*5c470*/  FSEL R59, R57.reuse, R65, P2 ;  /* 0x00000041393b7208 */ /* 0x040fe20001000000 */
[----:B------:R-:W-:Y:S01]  /*5c480*/  IMAD.MOV.U32 R64, RZ, RZ, RZ ;  /* 0x000000ffff407224 */ /* 0x000fe200078e00ff */
[----:B------:R-:W-:Y:S02]  /*5c490*/  SEL R58, R57, R58, P2 ;  /* 0x0000003a393a7207 */ /* 0x000fe40001000000 */
[----:B------:R-:W-:Y:S01]  /*5c4a0*/  @P4 LOP3.LUT R59, R65, 0x80000, RZ, 0xfc, !PT ;  /* 0x00080000413b4812 */ /* 0x000fe200078efcff */
[----:B------:R-:W-:Y:S01]  /*5c4b0*/  DSETP.MAX.AND P2, P4, RZ, R8, PT ;  /* 0x00000008ff00722a */ /* 0x000fe20003c4f000 */
[----:B-1----:R-:W-:Y:S01]  /*5c4c0*/  IMAD.MOV.U32 R4, RZ, RZ, RZ ;  /* 0x000000ffff047224 */ /* 0x002fe200078e00ff */
[----:B------:R-:W-:Y:S02]  /*5c4d0*/  MOV R5, R8 ;  /* 0x0000000800057202 */ /* 0x000fe40000000f00 */
[----:B------:R-:W-:-:S02]  /*5c4e0*/  SEL R6, R64, R71, P5 ;  /* 0x0000004740067207 */ /* 0x000fc40002800000 */
[C---:B------:R-:W-:Y:S02]  /*5c4f0*/  FSEL R7, R4.reuse, R67, P5 ;  /* 0x0000004304077208 */ /* 0x040fe40002800000 */
[----:B------:R-:W-:Y:S01]  /*5c500*/  @P1 LOP3.LUT R7, R67, 0x80000, RZ, 0xfc, !PT ;  /* 0x0008000043071812 */ /* 0x000fe200078efcff */
[----:B------:R-:W-:Y:S01]  /*5c510*/  DSETP.MAX.AND P1, P5, RZ, R10, PT ;  /* 0x0000000aff00722a */ /* 0x000fe20003d2f000 */
[C---:B------:R-:W-:Y:S01]  /*5c520*/  SEL R8, R4.reuse, R5, P2 ;  /* 0x0000000504087207 */ /* 0x040fe20001000000 */
[----:B------:R-:W-:Y:S02]  /*5c530*/  HFMA2 R5, -RZ, RZ, 0, 0 ;  /* 0x00000000ff057431 */ /* 0x000fe400000001ff */
[----:B------:R-:W-:Y:S02]  /*5c540*/  IMAD.MOV.U32 R57, RZ, RZ, R10 ;  /* 0x000000ffff397224 */ /* 0x000fe400078e000a */
[----:B------:R-:W-:Y:S01]  /*5c550*/  IMAD.MOV.U32 R64, RZ, RZ, R11 ;  /* 0x000000ffff407224 */ /* 0x000fe200078e000b */
[----:B------:R-:W-:-:S02]  /*5c560*/  FSEL R11, R4, R9, P2 ;  /* 0x00000009040b7208 */ /* 0x000fc40001000000 */
[----:B------:R-:W-:Y:S01]  /*5c570*/  SEL R57, R4, R57, P1 ;  /* 0x0000003904397207 */ /* 0x000fe20000800000 */
[----:B------:R-:W-:Y:S01]  /*5c580*/  IMAD.MOV.U32 R4, RZ, RZ, R58 ;  /* 0x000000ffff047224 */ /* 0x000fe200078e003a */
[----:B------:R-:W-:Y:S02]  /*5c590*/  @P4 LOP3.LUT R11, R9, 0x80000, RZ, 0xfc, !PT ;  /* 0x00080000090b4812 */ /* 0x000fe400078efcff */
[----:B------:R-:W-:Y:S01]  /*5c5a0*/  FSEL R10, R5, R64, P1 ;  /* 0x00000040050a7208 */ /* 0x000fe20000800000 */
[----:B------:R-:W-:Y:S01]  /*5c5b0*/  IMAD.MOV.U32 R5, RZ, RZ, R59 ;  /* 0x000000ffff057224 */ /* 0x000fe200078e003b */
[----:B------:R-:W-:Y:S01]  /*5c5c0*/  @P5 LOP3.LUT R10, R64, 0x80000, RZ, 0xfc, !PT ;  /* 0x00080000400a5812 */ /* 0x000fe200078efcff */
[----:B------:R-:W-:Y:S02]  /*5c5d0*/  DSETP.MAX.AND P2, P4, RZ, R12, PT ;  /* 0x0000000cff00722a */ /* 0x000fe40003c4f000 */
[----:B------:R-:W-:Y:S01]  /*5c5e0*/  DSETP.MAX.AND P5, P1, RZ, R14, PT ;  /* 0x0000000eff00722a */ /* 0x000fe200039af000 */
[----:B------:R1:W-:Y:S01]  /*5c5f0*/  STL.128 [R1+0x3b0], R4 ;  /* 0x0003b00401007387 */ /* 0x0003e20000100c00 */
[----:B------:R-:W-:Y:S01]  /*5c600*/  IMAD.MOV.U32 R9, RZ, RZ, R12 ;  /* 0x000000ffff097224 */ /* 0x000fe200078e000c */
[----:B-1----:R-:W-:Y:S01]  /*5c610*/  MOV R4, R8 ;  /* 0x0000000800047202 */ /* 0x002fe20000000f00 */
[----:B------:R-:W-:Y:S01]  /*5c620*/  IMAD.MOV.U32 R5, RZ, RZ, R11 ;  /* 0x000000ffff057224 */ /* 0x000fe200078e000b */
[----:B------:R-:W-:Y:S01]  /*5c630*/  MOV R7, R10 ;  /* 0x0000000a00077202 */ /* 0x000fe20000000f00 */
[----:B------:R-:W-:Y:S01]  /*5c640*/  IMAD.MOV.U32 R6, RZ, RZ, R57 ;  /* 0x000000ffff067224 */ /* 0x000fe200078e0039 */
[----:B------:R-:W-:Y:S01]  /*5c650*/  MOV R8, RZ ;  /* 0x000000ff00087202 */ /* 0x000fe20000000f00 */
[----:B------:R-:W-:-:S03]  /*5c660*/  IMAD.MOV.U32 R11, RZ, RZ, R14 ;  /* 0x000000ffff0b7224 */ /* 0x000fc600078e000e */
[----:B------:R1:W-:Y:S01]  /*5c670*/  STL.128 [R1+0x3c0], R4 ;  /* 0x0003c00401007387 */ /* 0x0003e20000100c00 */
[----:B------:R-:W-:Y:S01]  /*5c680*/  IMAD.MOV.U32 R10, RZ, RZ, RZ ;  /* 0x000000ffff0a7224 */ /* 0x000fe200078e00ff */
[C---:B------:R-:W-:Y:S02]  /*5c690*/  SEL R9, R8.reuse, R9, P2 ;  /* 0x0000000908097207 */ /* 0x040fe40001000000 */
[----:B------:R-:W-:Y:S02]  /*5c6a0*/  FSEL R8, R8, R13, P2 ;  /* 0x0000000d08087208 */ /* 0x000fe40001000000 */
[----:B------:R-:W-:Y:S01]  /*5c6b0*/  @P4 LOP3.LUT R8, R13, 0x80000, RZ, 0xfc, !PT ;  /* 0x000800000d084812 */ /* 0x000fe200078efcff */
[----:B------:R-:W-:Y:S01]  /*5c6c0*/  DSETP.MAX.AND P2, P4, RZ, R24, PT ;  /* 0x00000018ff00722a */ /* 0x000fe20003c4f000 */
[----:B-1----:R-:W-:Y:S01]  /*5c6d0*/  IMAD.MOV.U32 R4, RZ, RZ, RZ ;  /* 0x000000ffff047224 */ /* 0x002fe200078e00ff */
[----:B------:R-:W-:-:S04]  /*5c6e0*/  SEL R6, R10, R11, P5 ;  /* 0x0000000b0a067207 */ /* 0x000fc80002800000 */
[----:B------:R-:W-:Y:S02]  /*5c6f0*/  FSEL R7, R4, R15, P5 ;  /* 0x0000000f04077208 */ /* 0x000fe40002800000 */
[----:B------:R-:W-:Y:S01]  /*5c700*/  @P1 LOP3.LUT R7, R15, 0x80000, RZ, 0xfc, !PT ;  /* 0x000800000f071812 */ /* 0x000fe200078efcff */
[----:B------:R-:W-:Y:S01]  /*5c710*/  DSETP.MAX.AND P1, P5, RZ, R26, PT ;  /* 0x0000001aff00722a */ /* 0x000fe20003d2f000 */
[----:B------:R-:W-:Y:S01]  /*5c720*/  MOV R5, R24 ;  /* 0x0000001800057202 */ /* 0x000fe20000000f00 */
[----:B------:R-:W-:-:S03]  /*5c730*/  IMAD.MOV.U32 R13, RZ, RZ, R26 ;  /* 0x000000ffff0d7224 */ /* 0x000fc600078e001a */
[C---:B------:R-:W-:Y:S01]  /*5c740*/  SEL R10, R4.reuse, R5, P2 ;  /* 0x00000005040a7207 */ /* 0x040fe20001000000 */
[----:B------:R-:W-:Y:S01]  /*5c750*/  IMAD.MOV.U32 R5, RZ, RZ, RZ ;  /* 0x000000ffff057224 */ /* 0x000fe200078e00ff */
[C---:B------:R-:W-:Y:S02]  /*5c760*/  FSEL R11, R4.reuse, R25, P2 ;  /* 0x00000019040b7208 */ /* 0x040fe40001000000 */
[----:B------:R-:W-:Y:S02]  /*5c770*/  SEL R13, R4, R13, P1 ;  /* 0x0000000d040d7207 */ /* 0x000fe40000800000 */
[----:B------:R-:W-:Y:S01]  /*5c780*/  FSEL R12, R5, R27, P1 ;  /* 0x0000001b050c7208 */ /* 0x000fe20000800000 */
[----:B------:R-:W-:Y:S01]  /*5c790*/  IMAD.MOV.U32 R5, RZ, RZ, R8 ;  /* 0x000000ffff057224 */ /* 0x000fe200078e0008 */
[----:B------:R-:W-:Y:S02]  /*5c7a0*/  MOV R4, R9 ;  /* 0x0000000900047202 */ /* 0x000fe40000000f00 */
[----:B------:R-:W-:-:S02]  /*5c7b0*/  @P5 LOP3.LUT R12, R27, 0x80000, RZ, 0xfc, !PT ;  /* 0x000800001b0c5812 */ /* 0x000fc400078efcff */
[----:B------:R-:W-:Y:S01]  /*5c7c0*/  @P4 LOP3.LUT R11, R25, 0x80000, RZ, 0xfc, !PT ;  /* 0x00080000190b4812 */ /* 0x000fe200078efcff */
[----:B------:R-:W-:Y:S01]  /*5c7d0*/  DSETP.MAX.AND P2, P4, RZ, R16, PT ;  /* 0x00000010ff00722a */ /* 0x000fe20003c4f000 */
[----:B------:R1:W-:Y:S01]  /*5c7e0*/  STL.128 [R1+0x3d0], R4 ;  /* 0x0003d00401007387 */ /* 0x0003e20000100c00 */
[----:B------:R-:W-:Y:S01]  /*5c7f0*/  DSETP.MAX.AND P5, P1, RZ, R18, PT ;  /* 0x00000012ff00722a */ /* 0x000fe200039af000 */
[----:B------:R-:W-:Y:S01]  /*5c800*/  IMAD.MOV.U32 R8, RZ, RZ, RZ ;  /* 0x000000ffff087224 */ /* 0x000fe200078e00ff */
[----:B------:R-:W-:Y:S01]  /*5c810*/  MOV R9, R16 ;  /* 0x0000001000097202 */ /* 0x000fe20000000f00 */
[----:B-1----:R-:W-:Y:S01]  /*5c820*/  IMAD.MOV.U32 R4, RZ, RZ, R10 ;  /* 0x000000ffff047224 */ /* 0x002fe200078e000a */
[----:B------:R-:W-:Y:S01]  /*5c830*/  MOV R5, R11 ;  /* 0x0000000b00057202 */ /* 0x000fe20000000f00 */
[----:B------:R-:W-:Y:S02]  /*5c840*/  IMAD.MOV.U32 R6, RZ, RZ, R13 ;  /* 0x000000ffff067224 */ /* 0x000fe400078e000d */
[----:B------:R-:W-:-:S02]  /*5c850*/  IMAD.MOV.U32 R7, RZ, RZ, R12 ;  /* 0x000000ffff077224 */ /* 0x000fc400078e000c */
[----:B------:R-:W-:Y:S02]  /*5c860*/  HFMA2 R10, -RZ, RZ, 0, 0 ;  /* 0x00000000ff0a7431 */ /* 0x000fe400000001ff */
[----:B------:R-:W-:Y:S01]  /*5c870*/  IMAD.MOV.U32 R11, RZ, RZ, R18 ;  /* 0x000000ffff0b7224 */ /* 0x000fe200078e0012 */
[----:B------:R1:W-:Y:S01]  /*5c880*/  STL.128 [R1+0x3e0], R4 ;  /* 0x0003e00401007387 */ /* 0x0003e20000100c00 */
[C---:B------:R-:W-:Y:S02]  /*5c890*/  SEL R9, R8.reuse, R9, P2 ;  /* 0x0000000908097207 */ /* 0x040fe40001000000 */
[----:B------:R-:W-:Y:S02]  /*5c8a0*/  FSEL R8, R8, R17, P2 ;  /* 0x0000001108087208 */ /* 0x000fe40001000000 */
[----:B------:R-:W-:Y:S01]  /*5c8b0*/  @P4 LOP3.LUT R8, R17, 0x80000, RZ, 0xfc, !PT ;  /* 0x0008000011084812 */ /* 0x000fe200078efcff */
[----:B--2---:R-:W-:Y:S01]  /*5c8c0*/  DSETP.MAX.AND P2, P4, RZ, R20, PT ;  /* 0x00000014ff00722a */ /* 0x004fe20003c4f000 */
[----:B-1----:R-:W-:Y:S01]  /*5c8d0*/  IMAD.MOV.U32 R4, RZ, RZ, RZ ;  /* 0x000000ffff047224 */ /* 0x002fe200078e00ff */
[----:B------:R-:W-:Y:S01]  /*5c8e0*/  SEL R6, R10, R11, P5 ;  /* 0x0000000b0a067207 */ /* 0x000fe20002800000 */
[----:B------:R-:W-:-:S03]  /*5c8f0*/  IMAD.MOV.U32 R5, RZ, RZ, R20 ;  /* 0x000000ffff057224 */ /* 0x000fc600078e0014 */
[C---:B------:R-:W-:Y:S02]  /*5c900*/  FSEL R7, R4.reuse, R19, P5 ;  /* 0x0000001304077208 */ /* 0x040fe40002800000 */
[----:B------:R-:W-:Y:S01]  /*5c910*/  @P1 LOP3.LUT R7, R19, 0x80000, RZ, 0xfc, !PT ;  /* 0x0008000013071812 */ /* 0x000fe200078efcff */
[----:B------:R-:W-:Y:S01]  /*5c920*/  DSETP.MAX.AND P1, P5, RZ, R22, PT ;  /* 0x00000016ff00722a */ /* 0x000fe20003d2f000 */
[C---:B------:R-:W-:Y:S01]  /*5c930*/  SEL R10, R4.reuse, R5, P2 ;  /* 0x00000005040a7207 */ /* 0x040fe20001000000 */
[----:B------:R-:W-:Y:S01]  /*5c940*/  IMAD.MOV.U32 R5, RZ, RZ, RZ ;  /* 0x000000ffff057224 */ /* 0x000fe200078e00ff */
[----:B------:R-:W-:Y:S02]  /*5c950*/  MOV R13, R22 ;  /* 0x00000016000d7202 */ /* 0x000fe40000000f00 */
[----:B------:R-:W-:Y:S02]  /*5c960*/  FSEL R11, R4, R21, P2 ;  /* 0x00000015040b7208 */ /* 0x000fe40001000000 */
[----:B------:R-:W-:-:S02]  /*5c970*/  FSEL R12, R5, R23, P1 ;  /* 0x00000017050c7208 */ /* 0x000fc40000800000 */
[----:B------:R-:W-:Y:S01]  /*5c980*/  SEL R13, R4, R13, P1 ;  /* 0x0000000d040d7207 */ /* 0x000fe20000800000 */
[----:B------:R-:W-:Y:S01]  /*5c990*/  IMAD.MOV.U32 R4, RZ, RZ, R9 ;  /* 0x000000ffff047224 */ /* 0x000fe200078e0009 */
[----:B------:R-:W-:Y:S02]  /*5c9a0*/  MOV R5, R8 ;  /* 0x0000000800057202 */ /* 0x000fe40000000f00 */
[----:B------:R-:W-:Y:S02]  /*5c9b0*/  @P4 LOP3.LUT R11, R21, 0x80000, RZ, 0xfc, !PT ;  /* 0x00080000150b4812 */ /* 0x000fe400078efcff */
[----:B------:R-:W-:Y:S01]  /*5c9c0*/  @P5 LOP3.LUT R12, R23, 0x80000, RZ, 0xfc, !PT ;  /* 0x00080000170c5812 */ /* 0x000fe200078efcff */
[----:B------:R1:W-:Y:S01]  /*5c9d0*/  STL.128 [R1+0x3f0], R4 ;  /* 0x0003f00401007387 */ /* 0x0003e20000100c00 */
[----:B------:R-:W-:Y:S02]  /*5c9e0*/  DSETP.MAX.AND P2, P4, RZ, R60, PT ;  /* 0x0000003cff00722a */ /* 0x000fe40003c4f000 */
[----:B------:R-:W-:Y:S01]  /*5c9f0*/  DSETP.MAX.AND P5, P1, RZ, R62, PT ;  /* 0x0000003eff00722a */ /* 0x000fe200039af000 */
[----:B------:R-:W-:-:S02]  /*5ca00*/  IMAD.MOV.U32 R9, RZ, RZ, R60 ;  /* 0x000000ffff097224 */ /* 0x000fc400078e003c */
[----:B------:R-:W-:Y:S02]  /*5ca10*/  IMAD.MOV.U32 R8, RZ, RZ, RZ ;  /* 0x000000ffff087224 */ /* 0x000fe400078e00ff */
[----:B-1----:R-:W-:Y:S01]  /*5ca20*/  IMAD.MOV.U32 R4, RZ, RZ, R10 ;  /* 0x000000ffff047224 */ /* 0x002fe200078e000a */
[----:B------:R-:W-:Y:S01]  /*5ca30*/  MOV R6, R13 ;  /* 0x0000000d00067202 */ /* 0x000fe20000000f00 */
[----:B------:R-:W-:Y:S02]  /*5ca40*/  IMAD.MOV.U32 R5, RZ, RZ, R11 ;  /* 0x000000ffff057224 */ /* 0x000fe400078e000b */
[----:B------:R-:W-:-:S05]  /*5ca50*/  IMAD.MOV.U32 R7, RZ, RZ, R12 ;  /* 0x000000ffff077224 */ /* 0x000fca00078e000c */
[----:B------:R1:W-:Y:S01]  /*5ca60*/  STL.128 [R1+0x400], R4 ;  /* 0x0004000401007387 */ /* 0x0003e20000100c00 */
[----:B------:R-:W-:Y:S01]  /*5ca70*/  IMAD.MOV.U32 R10, RZ, RZ, RZ ;  /* 0x000000ffff0a7224 */ /* 0x000fe200078e00ff */
[----:B------:R-:W-:Y:S02]  /*5ca80*/  MOV R11, R62 ;  /* 0x0000003e000b7202 */ /* 0x000fe40000000f00 */
[C---:B------:R-:W-:Y:S02]  /*5ca90*/  SEL R9, R8.reuse, R9, P2 ;  /* 0x0000000908097207 */ /* 0x040fe40001000000 */
[----:B------:R-:W-:Y:S01]  /*5caa0*/  FSEL R8, R8, R61, P2 ;  /* 0x0000003d08087208 */ /* 0x000fe20001000000 */
[----:B-1----:R-:W-:Y:S01]  /*5cab0*/  HFMA2 R4, -RZ, RZ, 0, 0 ;  /* 0x00000000ff047431 */ /* 0x002fe200000001ff */
[----:B------:R-:W-:Y:S01]  /*5cac0*/  @P4 LOP3.LUT R8, R61, 0x80000, RZ, 0xfc, !PT ;  /* 0x000800003d084812 */ /* 0x000fe200078efcff */
[----:B---3--:R-:W-:Y:S01]  /*5cad0*/  DSETP.MAX.AND P2, P4, RZ, R28, PT ;  /* 0x0000001cff00722a */ /* 0x008fe20003c4f000 */
[----:B------:R-:W-:Y:S01]  /*5cae0*/  SEL R6, R10, R11, P5 ;  /* 0x0000000b0a067207 */ /* 0x000fe20002800000 */
[----:B------:R-:W-:Y:S01]  /*5caf0*/  IMAD.MOV.U32 R5, RZ, RZ, R28 ;  /* 0x000000ffff057224 */ /* 0x000fe200078e001c */
[----:B------:R-:W-:-:S02]  /*5cb00*/  FSEL R7, R4, R63, P5 ;  /* 0x0000003f04077208 */ /* 0x000fc40002800000 */
[----:B------:R-:W-:Y:S01]  /*5cb10*/  @P1 LOP3.LUT R7, R63, 0x80000, RZ, 0xfc, !PT ;  /* 0x000800003f071812 */ /* 0x000fe200078efcff */
[----:B------:R-:W-:Y:S01]  /*5cb20*/  DSETP.MAX.AND P1, P5, RZ, R30, PT ;  /* 0x0000001eff00722a */ /* 0x000fe20003d2f000 */
[----:B------:R-:W-:Y:S01]  /*5cb30*/  IMAD.MOV.U32 R13, RZ, RZ, R30 ;  /* 0x000000ffff0d7224 */ /* 0x000fe200078e001e */
[C---:B------:R-:W-:Y:S02]  /*5cb40*/  SEL R10, R4.reuse, R5, P2 ;  /* 0x00000005040a7207 */ /* 0x040fe40001000000 */
[----:B------:R-:W-:Y:S02]  /*5cb50*/  MOV R5, RZ ;  /* 0x000000ff00057202 */ /* 0x000fe40000000f00 */
[C---:B------:R-:W-:Y:S02]  /*5cb60*/  FSEL R11, R4.reuse, R29, P2 ;  /* 0x0000001d040b7208 */ /* 0x040fe40001000000 */
[----:B------:R-:W-:Y:S01]  /*5cb70*/  FSEL R12, R5, R31, P1 ;  /* 0x0000001f050c7208 */ /* 0x000fe20000800000 */
[----:B------:R-:W-:Y:S01]  /*5cb80*/  IMAD.MOV.U32 R5, RZ, RZ, R8 ;  /* 0x000000ffff057224 */ /* 0x000fe200078e0008 */
[----:B------:R-:W-:Y:S01]  /*5cb90*/  SEL R13, R4, R13, P1 ;  /* 0x0000000d040d7207 */ /* 0x000fe20000800000 */
[----:B------:R-:W-:Y:S01]  /*5cba0*/  IMAD.MOV.U32 R4, RZ, RZ, R9 ;  /* 0x000000ffff047224 */ /* 0x000fe200078e0009 */
[----:B------:R-:W-:-:S02]  /*5cbb0*/  @P4 LOP3.LUT R11, R29, 0x80000, RZ, 0xfc, !PT ;  /* 0x000800001d0b4812 */ /* 0x000fc400078efcff */
[----:B------:R-:W-:Y:S01]  /*5cbc0*/  @P5 LOP3.LUT R12, R31, 0x80000, RZ, 0xfc, !PT ;  /* 0x000800001f0c5812 */ /* 0x000fe200078efcff */
[----:B----4-:R-:W-:Y:S01]  /*5cbd0*/  DSETP.MAX.AND P2, P4, RZ, R32, PT ;  /* 0x00000020ff00722a */ /* 0x010fe20003c4f000 */
[----:B------:R1:W-:Y:S01]  /*5cbe0*/  STL.128 [R1+0x410], R4 ;  /* 0x0004100401007387 */ /* 0x0003e20000100c00 */
[----:B------:R-:W-:Y:S01]  /*5cbf0*/  DSETP.MAX.AND P5, P1, RZ, R34, PT ;  /* 0x00000022ff00722a */ /* 0x000fe200039af000 */
[----:B------:R-:W-:Y:S01]  /*5cc00*/  IMAD.MOV.U32 R9, RZ, RZ, R32 ;  /* 0x000000ffff097224 */ /* 0x000fe200078e0020 */
[----:B------:R-:W-:Y:S02]  /*5cc10*/  MOV R8, RZ ;  /* 0x000000ff00087202 */ /* 0x000fe40000000f00 */
[----:B-1----:R-:W-:Y:S01]  /*5cc20*/  MOV R4, R10 ;  /* 0x0000000a00047202 */ /* 0x002fe20000000f00 */
[----:B------:R-:W-:Y:S01]  /*5cc30*/  IMAD.MOV.U32 R5, RZ, RZ, R11 ;  /* 0x000000ffff057224 */ /* 0x000fe200078e000b */
[----:B------:R-:W-:Y:S01]  /*5cc40*/  MOV R7, R12 ;  /* 0x0000000c00077202 */ /* 0x000fe20000000f00 */
[----:B------:R-:W-:-:S02]  /*5cc50*/  IMAD.MOV.U32 R6, RZ, RZ, R13 ;  /* 0x000000ffff067224 */ /* 0x000fc400078e000d */
        /* <DEDUP_REMOVED lines=44> */
[----:B------:R-:W-:Y:S01]  /*5cf20*/  IMAD.MOV.U32 R5, RZ, RZ, R48 ;  /* 0x000000ffff057224 */ /* 0x000fe200078e0030 */
[----:B------:R-:W-:-:S04]  /*5cf30*/  MOV R10, R50 ;  /* 0x00000032000a7202 */ /* 0x000fc80000000f00 */
[C---:B------:R-:W-:Y:S01]  /*5cf40*/  SEL R12, R4.reuse, R5, P2 ;  /* 0x00000005040c7207 */ /* 0x040fe20001000000 */
[----:B------:R-:W-:Y:S01]  /*5cf50*/  IMAD.MOV.U32 R5, RZ, RZ, RZ ;  /* 0x000000ffff057224 */ /* 0x000fe200078e00ff */
[C---:B------:R-:W-:Y:S02]  /*5cf60*/  FSEL R15, R4.reuse, R51, P5 ;  /* 0x00000033040f7208 */ /* 0x040fe40002800000 */
[----:B------:R-:W-:Y:S02]  /*5cf70*/  FSEL R13, R4, R49, P2 ;  /* 0x00000031040d7208 */ /* 0x000fe40001000000 */
[----:B------:R-:W-:Y:S02]  /*5cf80*/  SEL R14, R5, R10, P5 ;  /* 0x0000000a050e7207 */ /* 0x000fe40002800000 */
[----:B------:R-:W-:Y:S01]  /*5cf90*/  @P1 LOP3.LUT R15, R51, 0x80000, RZ, 0xfc, !PT ;  /* 0x00080000330f1812 */ /* 0x000fe200078efcff */
[----:B------:R-:W-:Y:S01]  /*5cfa0*/  DSETP.MAX.AND P1, P5, RZ, R38, PT ;  /* 0x00000026ff00722a */ /* 0x000fe20003d2f000 */
[----:B------:R-:W-:Y:S01]  /*5cfb0*/  @P4 LOP3.LUT R13, R49, 0x80000, RZ, 0xfc, !PT ;  /* 0x00080000310d4812 */ /* 0x000fe200078efcff */
[----:B------:R-:W-:Y:S01]  /*5cfc0*/  DSETP.MAX.AND P2, P4, RZ, R36, PT ;  /* 0x00000024ff00722a */ /* 0x000fe20003c4f000 */
[----:B------:R-:W-:-:S05]  /*5cfd0*/  IMAD.MOV.U32 R5, RZ, RZ, R36 ;  /* 0x000000ffff057224 */ /* 0x000fca00078e0024 */
[C---:B------:R-:W-:Y:S01]  /*5cfe0*/  SEL R16, R4.reuse, R5, P2 ;  /* 0x0000000504107207 */ /* 0x040fe20001000000 */
[----:B------:R-:W-:Y:S01]  /*5cff0*/  IMAD.MOV.U32 R5, RZ, RZ, RZ ;  /* 0x000000ffff057224 */ /* 0x000fe200078e00ff */
[----:B------:R-:W-:Y:S02]  /*5d000*/  MOV R11, R38 ;  /* 0x00000026000b7202 */ /* 0x000fe40000000f00 */
[C---:B------:R-:W-:Y:S02]  /*5d010*/  FSEL R17, R4.reuse, R37, P2 ;  /* 0x0000002504117208 */ /* 0x040fe40001000000 */
[----:B------:R-:W-:Y:S02]  /*5d020*/  FSEL R19, R5, R39, P1 ;  /* 0x0000002705137208 */ /* 0x000fe40000800000 */
[----:B------:R-:W-:Y:S01]  /*5d030*/  @P5 LOP3.LUT R19, R39, 0x80000, RZ, 0xfc, !PT ;  /* 0x0008000027135812 */ /* 0x000fe200078efcff */
[----:B------:R-:W-:Y:S01]  /*5d040*/  DSETP.MAX.AND P5, P2, RZ, R54, PT ;  /* 0x00000036ff00722a */ /* 0x000fe20003aaf000 */
[----:B------:R-:W-:-:S02]  /*5d050*/  SEL R18, R4, R11, P1 ;  /* 0x0000000b04127207 */ /* 0x000fc40000800000 */
[----:B------:R-:W-:Y:S02]  /*5d060*/  MOV R11, R54 ;  /* 0x00000036000b7202 */ /* 0x000fe40000000f00 */
[----:B------:R-:W-:Y:S01]  /*5d070*/  @P4 LOP3.LUT R17, R37, 0x80000, RZ, 0xfc, !PT ;  /* 0x0008000025114812 */ /* 0x000fe200078efcff */
[----:B------:R-:W-:Y:S01]  /*5d080*/  DSETP.MAX.AND P4, P1, RZ, R52, PT ;  /* 0x00000034ff00722a */ /* 0x000fe2000398f000 */
[----:B------:R-:W-:Y:S02]  /*5d090*/  SEL R20, R4, R11, P5 ;  /* 0x0000000b04147207 */ /* 0x000fe40002800000 */
[----:B------:R-:W-:Y:S01]  /*5d0a0*/  CS2R R10, SRZ ;  /* 0x00000000000a7805 */ /* 0x000fe2000001ff00 */
[----:B------:R-:W-:-:S05]  /*5d0b0*/  IMAD.MOV.U32 R5, RZ, RZ, R52 ;  /* 0x000000ffff057224 */ /* 0x000fca00078e0034 */
[----:B------:R-:W-:Y:S01]  /*5d0c0*/  SEL R21, R4, R5, P4 ;  /* 0x0000000504157207 */ /* 0x000fe20002000000 */
[----:B------:R-:W-:Y:S01]  /*5d0d0*/  IMAD.MOV.U32 R4, RZ, RZ, R9 ;  /* 0x000000ffff047224 */ /* 0x000fe200078e0009 */
[----:B------:R-:W-:Y:S01]  /*5d0e0*/  FSEL R10, R10, R53, P4 ;  /* 0x000000350a0a7208 */ /* 0x000fe20002000000 */
[----:B------:R-:W-:Y:S01]  /*5d0f0*/  IMAD.MOV.U32 R5, RZ, RZ, R8 ;  /* 0x000000ffff057224 */ /* 0x000fe200078e0008 */
[----:B------:R-:W-:Y:S01]  /*5d100*/  FSEL R11, R11, R55, P5 ;  /* 0x000000370b0b7208 */ /* 0x000fe20002800000 */
[----:B------:R-:W-:-:S03]  /*5d110*/  DSETP.MAX.AND P4, P5, RZ, R68, PT ;  /* 0x00000044ff00722a */ /* 0x000fc60003d8f000 */
[----:B------:R1:W-:Y:S01]  /*5d120*/  STL.128 [R1+0x450], R4 ;  /* 0x0004500401007387 */ /* 0x0003e20000100c00 */
[----:B------:R-:W-:Y:S01]  /*5d130*/  @P6 LOP3.LUT R0, R73, 0x80000, RZ, 0xfc, !PT ;  /* 0x0008000049006812 */ /* 0x000fe200078efcff */
[----:B------:R-:W-:Y:S02]  /*5d140*/  IMAD.MOV.U32 R8, RZ, RZ, RZ ;  /* 0x000000ffff087224 */ /* 0x000fe400078e00ff */
[----:B------:R-:W-:Y:S01]  /*5d150*/  IMAD.MOV.U32 R9, RZ, RZ, R69 ;  /* 0x000000ffff097224 */ /* 0x000fe200078e0045 */
[----:B------:R-:W-:Y:S01]  /*5d160*/  @P2 LOP3.LUT R11, R55, 0x80000, RZ, 0xfc, !PT ;  /* 0x00080000370b2812 */ /* 0x000fe200078efcff */
[----:B------:R-:W-:Y:S01]  /*5d170*/  IMAD.MOV.U32 R57, RZ, RZ, R0 ;  /* 0x000000ffff397224 */ /* 0x000fe200078e0000 */
[----:B------:R-:W-:Y:S02]  /*5d180*/  @P1 LOP3.LUT R10, R53, 0x80000, RZ, 0xfc, !PT ;  /* 0x00080000350a1812 */ /* 0x000fe400078efcff */
[----:B-1----:R-:W-:Y:S01]  /*5d190*/  MOV R4, R12 ;  /* 0x0000000c00047202 */ /* 0x002fe20000000f00 */
[----:B------:R-:W-:Y:S01]  /*5d1a0*/  IMAD.MOV.U32 R5, RZ, RZ, R13 ;  /* 0x000000ffff057224 */ /* 0x000fe200078e000d */
[----:B------:R-:W-:Y:S01]  /*5d1b0*/  MOV R7, R15 ;  /* 0x0000000f00077202 */ /* 0x000fe20000000f00 */
[----:B------:R-:W-:Y:S01]  /*5d1c0*/  IMAD.MOV.U32 R6, RZ, RZ, R14 ;  /* 0x000000ffff067224 */ /* 0x000fe200078e000e */
[----:B------:R-:W-:-:S04]  /*5d1d0*/  FSEL R13, R8, R9, P4 ;  /* 0x00000009080d7208 */ /* 0x000fc80002000000 */
[----:B------:R1:W-:Y:S01]  /*5d1e0*/  STL.128 [R1+0x460], R4 ;  /* 0x0004600401007387 */ /* 0x0003e20000100c00 */
[----:B------:R-:W-:Y:S01]  /*5d1f0*/  @P5 LOP3.LUT R13, R9, 0x80000, RZ, 0xfc, !PT ;  /* 0x00080000090d5812 */ /* 0x000fe200078efcff */
[----:B------:R-:W-:Y:S01]  /*5d200*/  DSETP.MIN.AND P1, P2, R56, R80, PT ;  /* 0x000000503800722a */ /* 0x000fe20003a20000 */
[----:B------:R-:W-:Y:S02]  /*5d210*/  SEL R8, R8, R68, P4 ;  /* 0x0000004408087207 */ /* 0x000fe40002000000 */
[----:B------:R-:W-:Y:S02]  /*5d220*/  MOV R9, R13 ;  /* 0x0000000d00097202 */ /* 0x000fe40000000f00 */
[----:B-----5:R-:W-:Y:S02]  /*5d230*/  IADD3 R76, PT, PT, R76, 0x1, RZ ;  /* 0x000000014c4c7810 */ /* 0x020fe40007ffe0ff */
[----:B-1----:R-:W-:Y:S01]  /*5d240*/  MOV R4, R16 ;  /* 0x0000001000047202 */ /* 0x002fe20000000f00 */
[----:B------:R-:W-:Y:S01]  /*5d250*/  IMAD.MOV.U32 R5, RZ, RZ, R17 ;  /* 0x000000ffff057224 */ /* 0x000fe200078e0011 */
[----:B------:R-:W-:Y:S01]  /*5d260*/  MOV R6, R18 ;  /* 0x0000001200067202 */ /* 0x000fe20000000f00 */
[----:B------:R-:W-:-:S05]  /*5d270*/  IMAD.MOV.U32 R7, RZ, RZ, R19 ;  /* 0x000000ffff077224 */ /* 0x000fca00078e0013 */
[----:B------:R1:W-:Y:S01]  /*5d280*/  STL.128 [R1+0x470], R4 ;  /* 0x0004700401007387 */ /* 0x0003e20000100c00 */
[----:B------:R-:W-:-:S03]  /*5d290*/  IMAD.MOV.U32 R13, RZ, RZ, R81 ;  /* 0x000000ffff0d7224 */ /* 0x000fc600078e0051 */
[----:B------:R0:W-:Y:S01]  /*5d2a0*/  STL.64 [R1+0x490], R8 ;  /* 0x0004900801007387 */ /* 0x0001e20000100a00 */
[----:B------:R-:W-:-:S03]  /*5d2b0*/  IMAD.MOV.U32 R0, RZ, RZ, R57 ;  /* 0x000000ffff007224 */ /* 0x000fc600078e0039 */
[----:B------:R0:W-:Y:S01]  /*5d2c0*/  STL.64 [R1+0x44a0], R78 ;  /* 0x0044a04e01007387 */ /* 0x0001e20000100a00 */
[----:B-1----:R-:W-:Y:S01]  /*5d2d0*/  IMAD.MOV.U32 R4, RZ, RZ, R21 ;  /* 0x000000ffff047224 */ /* 0x002fe200078e0015 */
[----:B------:R-:W-:Y:S01]  /*5d2e0*/  MOV R5, R10 ;  /* 0x0000000a00057202 */ /* 0x000fe20000000f00 */
[----:B------:R-:W-:Y:S02]  /*5d2f0*/  IMAD.MOV.U32 R6, RZ, RZ, R20 ;  /* 0x000000ffff067224 */ /* 0x000fe400078e0014 */
[----:B------:R-:W-:Y:S01]  /*5d300*/  IMAD.MOV.U32 R7, RZ, RZ, R11 ;  /* 0x000000ffff077224 */ /* 0x000fe200078e000b */
[----:B------:R0:W-:Y:S04]  /*5d310*/  STL [R1+0x4498], R76 ;  /* 0x0044984c01007387 */ /* 0x0001e80000100800 */
[----:B------:R0:W-:Y:S01]  /*5d320*/  STL.128 [R1+0x480], R4 ;  /* 0x0004800401007387 */ /* 0x0001e20000100c00 */
[----:B------:R-:W-:Y:S01]  /*5d330*/  FSEL R15, R0, R13, P1 ;  /* 0x0000000d000f7208 */ /* 0x000fe20000800000 */
[----:B------:R-:W-:Y:S01]  /*5d340*/  IMAD.MOV.U32 R0, RZ, RZ, R56 ;  /* 0x000000ffff007224 */ /* 0x000fe200078e0038 */
[----:B------:R-:W-:-:S02]  /*5d350*/  MOV R11, R80 ;  /* 0x00000050000b7202 */ /* 0x000fc40000000f00 */
[----:B------:R-:W-:Y:S02]  /*5d360*/  @P2 LOP3.LUT R15, R13, 0x80000, RZ, 0xfc, !PT ;  /* 0x000800000d0f2812 */ /* 0x000fe400078efcff */
[----:B------:R-:W-:-:S03]  /*5d370*/  SEL R10, R0, R11, P1 ;  /* 0x0000000b000a7207 */ /* 0x000fc60000800000 */
[----:B------:R-:W-:Y:S01]  /*5d380*/  IMAD.MOV.U32 R11, RZ, RZ, R15 ;  /* 0x000000ffff0b7224 */ /* 0x000fe200078e000f */
[----:B------:R-:W-:Y:S01]  /*5d390*/  FSEL R62, R56, R10, P0 ;  /* 0x0000000a383e7208 */ /* 0x000fe20000000000 */
[----:B------:R-:W-:-:S03]  /*5d3a0*/  IMAD.MOV.U32 R144, RZ, RZ, R252 ;  /* 0x000000ffff907224 */ /* 0x000fc600078e00fc */
[----:B------:R-:W-:Y:S01]  /*5d3b0*/  FSEL R63, R57, R11, P0 ;  /* 0x0000000b393f7208 */ /* 0x000fe20000000000 */
[----:B0-----:R-:W-:Y:S06]  /*5d3c0*/  BRA `(.L_x_976) ;  /* 0xfffffbfc00007947 */ /* 0x001fec000383ffff */
.L_x_407:
[----:B------:R-:W-:Y:S05]  /*5d3d0*/  BSYNC.RECONVERGENT B1 ;  /* 0x0000000000017941 */ /* 0x000fea0003800200 */
.L_x_405:
[----:B------:R-:W0:Y:S01]  /*5d3e0*/  S2R R5, SR_TID.X ;  /* 0x0000000000057919 */ /* 0x000e220000002100 */
[----:B------:R-:W0:Y:S01]  /*5d3f0*/  S2UR UR4, SR_CTAID.X ;  /* 0x00000000000479c3 */ /* 0x000e220000002500 */
[----:B------:R-:W2:Y:S04]  /*5d400*/  LDL.128 R184, [R1+0x250] ;  /* 0x0002500001b87983 */ /* 0x000ea80000100c00 */
[----:B------:R-:W3:Y:S03]  /*5d410*/  LDL.128 R80, [R1+0x260] ;  /* 0x0002600001507983 */ /* 0x000ee60000100c00 */
[----:B------:R-:W0:Y:S01]  /*5d420*/  LDC R0, c[0x0][0x360] ;  /* 0x0000d800ff007b82 */ /* 0x000e220000000800 */
[----:B------:R-:W4:Y:S04]  /*5d430*/  LDL.128 R64, [R1+0x270] ;  /* 0x0002700001407983 */ /* 0x000f280000100c00 */
[----:B------:R-:W5:Y:S03]  /*5d440*/  LDL.128 R52, [R1+0x280] ;  /* 0x0002800001347983 */ /* 0x000f660000100c00 */
[----:B------:R-:W1:Y:S01]  /*5d450*/  LDC.64 R214, c[0x0][0x380] ;  /* 0x0000e000ffd67b82 */ /* 0x000e620000000a00 */
[----:B------:R-:W5:Y:S04]  /*5d460*/  LDL.128 R40, [R1+0x290] ;  /* 0x0002900001287983 */ /* 0x000f680000100c00 */
[----:B------:R-:W5:Y:S03]  /*5d470*/  LDL.128 R92, [R1+0x2a0] ;  /* 0x0002a000015c7983 */ /* 0x000f660000100c00 */
[----:B------:R-:W1:Y:S01]  /*5d480*/  LDC R145, c[0x0][0x428] ;  /* 0x00010a00ff917b82 */ /* 0x000e620000000800 */
[----:B------:R-:W5:Y:S04]  /*5d490*/  LDL.128 R104, [R1+0x2b0] ;  /* 0x0002b00001687983 */ /* 0x000f680000100c00 */
[----:B------:R-:W5:Y:S01]  /*5d4a0*/  LDL.128 R140, [R1+0x2c0] ;  /* 0x0002c000018c7983 */ /* 0x000f620000100c00 */
[----:B0-----:R-:W-:-:S03]  /*5d4b0*/  IMAD R0, R0, UR4, R5 ;  /* 0x0000000400007c24 */ /* 0x001fc6000f8e0205 */
[----:B------:R-:W5:Y:S04]  /*5d4c0*/  LDL.128 R136, [R1+0x2d0] ;  /* 0x0002d00001887983 */ /* 0x000f680000100c00 */
[----:B------:R-:W5:Y:S01]  /*5d4d0*/  LDL.128 R132, [R1+0x2e0] ;  /* 0x0002e00001847983 */ /* 0x000f620000100c00 */
[----:B-1----:R-:W-:-:S03]  /*5d4e0*/  IMAD.WIDE R214, R0, 0x8, R214 ;  /* 0x0000000800d67825 */ /* 0x002fc600078e02d6 */
[----:B------:R-:W5:Y:S04]  /*5d4f0*/  LDL.128 R128, [R1+0x2f0] ;  /* 0x0002f00001807983 */ /* 0x000f680000100c00 */
[----:B------:R-:W5:Y:S01]  /*5d500*/  LDL.128 R124, [R1+0x300] ;  /* 0x00030000017c7983 */ /* 0x000f620000100c00 */
[----:B------:R-:W-:-:S03]  /*5d510*/  IMAD.WIDE R216, R145, 0x8, R214 ;  /* 0x0000000891d87825 */ /* 0x000fc600078e02d6 */
[----:B------:R-:W5:Y:S01]  /*5d520*/  LDL.128 R120, [R1+0x310] ;  /* 0x0003100001787983 */ /* 0x000f620000100c00 */
[----:B------:R-:W-:-:S03]  /*5d530*/  IMAD.WIDE R176, R145, 0x8, R216 ;  /* 0x0000000891b07825 */ /* 0x000fc600078e02d8 */
        /* <DEDUP_REMOVED lines=38> */
[----:B------:R-:W5:Y:S01]  /*5d7a0*/  LDL.64 R158, [R1+0x490] ;  /* 0x00049000019e7983 */ /* 0x000f620000100a00 */
[----:B------:R-:W-:-:S03]  /*5d7b0*/  IMAD.WIDE R202, R145, 0x8, R204 ;  /* 0x0000000891ca7825 */ /* 0x000fc600078e02cc */
[----:B------:R-:W5:Y:S04]  /*5d7c0*/  LDL.LU R249, [R1+0x4498] ;  /* 0x0044980001f97983 */ /* 0x000f680000300800 */
[----:B------:R-:W5:Y:S01]  /*5d7d0*/  LDL.LU R250, [R1+0x4484] ;  /* 0x0044840001fa7983 */ /* 0x000f620000300800 */
[----:B------:R-:W-:-:S03]  /*5d7e0*/  IMAD.WIDE R200, R145, 0x8, R202 ;  /* 0x0000000891c87825 */ /* 0x000fc600078e02ca */
[----:B------:R-:W5:Y:S01]  /*5d7f0*/  LDL.LU R248, [R1+0x4478] ;  /* 0x0044780001f87983 */ /* 0x000f620000300800 */
[----:B------:R-:W-:-:S03]  /*5d800*/  IMAD.WIDE R164, R145, 0x8, R200 ;  /* 0x0000000891a47825 */ /* 0x000fc600078e02c8 */
[----:B------:R-:W5:Y:S04]  /*5d810*/  LDL.LU R247, [R1+0x448c] ;  /* 0x00448c0001f77983 */ /* 0x000f680000300800 */
[----:B------:R-:W5:Y:S01]  /*5d820*/  LDL.LU R246, [R1+0x4488] ;  /* 0x0044880001f67983 */ /* 0x000f620000300800 */
[----:B------:R-:W-:-:S03]  /*5d830*/  IMAD.WIDE R198, R145, 0x8, R164 ;  /* 0x0000000891c67825 */ /* 0x000fc600078e02a4 */
[----:B------:R-:W5:Y:S01]  /*5d840*/  LDL.LU.64 R244, [R1+0x44a0] ;  /* 0x0044a00001f47983 */ /* 0x000f620000300a00 */
[----:B------:R-:W-:-:S04]  /*5d850*/  IMAD.WIDE R196, R145, 0x8, R198 ;  /* 0x0000000891c47825 */ /* 0x000fc800078e02c6 */
        /* <DEDUP_REMOVED lines=21> */
[C---:B------:R-:W-:Y:S01]  /*5d9b0*/  IMAD.WIDE R240, R145.reuse, 0x8, R238 ;  /* 0x0000000891f07825 */ /* 0x040fe200078e02ee */
[----:B--2---:R0:W-:Y:S03]  /*5d9c0*/  STG.E.64 desc[UR16][R214.64], R184 ;  /* 0x000000b8d6007986 */ /* 0x0041e6000c101b10 */
[C---:B------:R-:W-:Y:S01]  /*5d9d0*/  IMAD.WIDE R242, R145.reuse, 0x8, R240 ;  /* 0x0000000891f27825 */ /* 0x040fe200078e02f0 */
[----:B------:R1:W-:Y:S03]  /*5d9e0*/  STG.E.64 desc[UR16][R216.64], R186 ;  /* 0x000000bad8007986 */ /* 0x0003e6000c101b10 */
[----:B0-----:R-:W-:-:S04]  /*5d9f0*/  IMAD.WIDE R184, R145, 0x8, R242 ;  /* 0x0000000891b87825 */ /* 0x001fc800078e02f2 */
[----:B-1----:R-:W-:-:S04]  /*5da00*/  IMAD.WIDE R186, R145, 0x8, R184 ;  /* 0x0000000891ba7825 */ /* 0x002fc800078e02b8 */
[C---:B------:R-:W-:Y:S01]  /*5da10*/  IMAD.WIDE R214, R145.reuse, 0x8, R186 ;  /* 0x0000000891d67825 */ /* 0x040fe200078e02ba */
[----:B---3--:R0:W-:Y:S03]  /*5da20*/  STG.E.64 desc[UR16][R176.64], R80 ;  /* 0x00000050b0007986 */ /* 0x0081e6000c101b10 */
[C---:B------:R-:W-:Y:S01]  /*5da30*/  IMAD.WIDE R216, R145.reuse, 0x8, R214 ;  /* 0x0000000891d87825 */ /* 0x040fe200078e02d6 */
[----:B------:R1:W-:Y:S03]  /*5da40*/  STG.E.64 desc[UR16][R174.64], R82 ;  /* 0x00000052ae007986 */ /* 0x0003e6000c101b10 */
[----:B0-----:R-:W-:-:S04]  /*5da50*/  IMAD.WIDE R80, R145, 0x8, R216 ;  /* 0x0000000891507825 */ /* 0x001fc800078e02d8 */
[----:B-1----:R-:W-:-:S04]  /*5da60*/  IMAD.WIDE R82, R145, 0x8, R80 ;  /* 0x0000000891527825 */ /* 0x002fc800078e0250 */
[C---:B------:R-:W-:Y:S01]  /*5da70*/  IMAD.WIDE R174, R145.reuse, 0x8, R82 ;  /* 0x0000000891ae7825 */ /* 0x040fe200078e0252 */
[----:B----4-:R0:W-:Y:S03]  /*5da80*/  STG.E.64 desc[UR16][R172.64], R64 ;  /* 0x00000040ac007986 */ /* 0x0101e6000c101b10 */
[C---:B------:R-:W-:Y:S01]  /*5da90*/  IMAD.WIDE R176, R145.reuse, 0x8, R174 ;  /* 0x0000000891b07825 */ /* 0x040fe200078e02ae */
[----:B------:R1:W-:Y:S03]  /*5daa0*/  STG.E.64 desc[UR16][R156.64], R66 ;  /* 0x000000429c007986 */ /* 0x0003e6000c101b10 */
[----:B0-----:R-:W-:-:S04]  /*5dab0*/  IMAD.WIDE R64, R145, 0x8, R176 ;  /* 0x0000000891407825 */ /* 0x001fc800078e02b0 */
[----:B-1----:R-:W-:-:S04]  /*5dac0*/  IMAD.WIDE R66, R145, 0x8, R64 ;  /* 0x0000000891427825 */ /* 0x002fc800078e0240 */
[C---:B------:R-:W-:Y:S01]  /*5dad0*/  IMAD.WIDE R172, R145.reuse, 0x8, R66 ;  /* 0x0000000891ac7825 */ /* 0x040fe200078e0242 */
[----:B-----5:R0:W-:Y:S03]  /*5dae0*/  STG.E.64 desc[UR16][R168.64], R52 ;  /* 0x00000034a8007986 */ /* 0x0201e6000c101b10 */
[C---:B------:R-:W-:Y:S01]  /*5daf0*/  IMAD.WIDE R156, R145.reuse, 0x8, R172 ;  /* 0x00000008919c7825 */ /* 0x040fe200078e02ac */
[----:B------:R-:W-:Y:S03]  /*5db00*/  STG.E.64 desc[UR16][R154.64], R54 ;  /* 0x000000369a007986 */ /* 0x000fe6000c101b10 */
[C---:B0-----:R-:W-:Y:S01]  /*5db10*/  IMAD.WIDE R52, R145.reuse, 0x8, R156 ;  /* 0x0000000891347825 */ /* 0x041fe200078e029c */
[----:B------:R0:W-:Y:S04]  /*5db20*/  STG.E.64 desc[UR16][R152.64], R40 ;  /* 0x0000002898007986 */ /* 0x0001e8000c101b10 */
[----:B------:R1:W-:Y:S01]  /*5db30*/  STG.E.64 desc[UR16][R160.64], R42 ;  /* 0x0000002aa0007986 */ /* 0x0003e2000c101b10 */
[----:B0-----:R-:W-:-:S03]  /*5db40*/  IMAD.WIDE R40, R145, 0x8, R52 ;  /* 0x0000000891287825 */ /* 0x001fc600078e0234 */
[----:B------:R0:W-:Y:S01]  /*5db50*/  STG.E.64 desc[UR16][R166.64], R92 ;  /* 0x0000005ca6007986 */ /* 0x0001e2000c101b10 */
[----:B-1----:R-:W-:-:S03]  /*5db60*/  IMAD.WIDE R42, R145, 0x8, R40 ;  /* 0x00000008912a7825 */ /* 0x002fc600078e0228 */
[----:B------:R-:W-:Y:S04]  /*5db70*/  STG.E.64 desc[UR16][R150.64], R94 ;  /* 0x0000005e96007986 */ /* 0x000fe8000c101b10 */
[----:B------:R-:W-:Y:S01]  /*5db80*/  STG.E.64 desc[UR16][R212.64], R104 ;  /* 0x00000068d4007986 */ /* 0x000fe2000c101b10 */
[----:B------:R-:W-:-:S03]  /*5db90*/  IMAD.WIDE R54, R145, 0x8, R42 ;  /* 0x0000000891367825 */ /* 0x000fc600078e022a */
[----:B------:R1:W-:Y:S04]  /*5dba0*/  STG.E.64 desc[UR16][R210.64], R106 ;  /* 0x0000006ad2007986 */ /* 0x0003e8000c101b10 */
[----:B------:R-:W-:Y:S01]  /*5dbb0*/  STG.E.64 desc[UR16][R208.64], R140 ;  /* 0x0000008cd0007986 */ /* 0x000fe2000c101b10 */
[----:B0-----:R-:W-:-:S03]  /*5dbc0*/  IMAD.WIDE R92, R145, 0x8, R54 ;  /* 0x00000008915c7825 */ /* 0x001fc600078e0236 */
[----:B------:R-:W-:Y:S04]  /*5dbd0*/  STG.E.64 desc[UR16][R146.64], R142 ;  /* 0x0000008e92007986 */ /* 0x000fe8000c101b10 */
[----:B------:R-:W-:Y:S01]  /*5dbe0*/  STG.E.64 desc[UR16][R206.64], R136 ;  /* 0x00000088ce007986 */ /* 0x000fe2000c101b10 */
[----:B-1----:R-:W0:Y:S03]  /*5dbf0*/  LDC.64 R106, c[0x0][0x3a0] ;  /* 0x0000e800ff6a7b82 */ /* 0x002e260000000a00 */
[----:B------:R-:W-:Y:S04]  /*5dc00*/  STG.E.64 desc[UR16][R204.64], R138 ;  /* 0x0000008acc007986 */ /* 0x000fe8000c101b10 */
[----:B------:R-:W-:Y:S04]  /*5dc10*/  STG.E.64 desc[UR16][R202.64], R132 ;  /* 0x00000084ca007986 */ /* 0x000fe8000c101b10 */
[----:B------:R-:W-:Y:S01]  /*5dc20*/  STG.E.64 desc[UR16][R200.64], R134 ;  /* 0x00000086c8007986 */ /* 0x000fe2000c101b10 */
[----:B------:R-:W-:-:S03]  /*5dc30*/  IMAD.WIDE R94, R145, 0x8, R92 ;  /* 0x00000008915e7825 */ /* 0x000fc600078e025c */
[----:B------:R-:W-:Y:S04]  /*5dc40*/  STG.E.64 desc[UR16][R164.64], R128 ;  /* 0x00000080a4007986 */ /* 0x000fe8000c101b10 */
[----:B------:R-:W-:Y:S04]  /*5dc50*/  STG.E.64 desc[UR16][R198.64], R130 ;  /* 0x00000082c6007986 */ /* 0x000fe8000c101b10 */
[----:B------:R-:W-:Y:S04]  /*5dc60*/  STG.E.64 desc[UR16][R196.64], R124 ;  /* 0x0000007cc4007986 */ /* 0x000fe8000c101b10 */
        /* <DEDUP_REMOVED lines=9> */
[----:B------:R-:W-:Y:S04]  /*5dd00*/  STG.E.64 desc[UR16][R180.64], R110 ;  /* 0x0000006eb4007986 */ /* 0x000fe8000c101b10 */
[----:B------:R-:W-:Y:S04]  /*5dd10*/  STG.E.64 desc[UR16][R178.64], R100 ;  /* 0x00000064b2007986 */ /* 0x000fe8000c101b10 */
[----:B------:R-:W-:Y:S04]  /*5dd20*/  STG.E.64 desc[UR16][R228.64], R102 ;  /* 0x00000066e4007986 */ /* 0x000fe8000c101b10 */
[----:B------:R1:W-:Y:S04]  /*5dd30*/  STG.E.64 desc[UR16][R218.64], R96 ;  /* 0x00000060da007986 */ /* 0x0003e8000c101b10 */
[----:B------:R-:W-:Y:S04]  /*5dd40*/  STG.E.64 desc[UR16][R226.64], R98 ;  /* 0x00000062e2007986 */ /* 0x000fe8000c101b10 */
[----:B------:R0:W-:Y:S01]  /*5dd50*/  STG.E.64 desc[UR16][R224.64], R88 ;  /* 0x00000058e0007986 */ /* 0x0001e2000c101b10 */
[----:B-1----:R-:W-:-:S03]  /*5dd60*/  IMAD.WIDE R96, R145, 0x8, R104 ;  /* 0x0000000891607825 */ /* 0x002fc600078e0268 */
[----:B------:R-:W-:Y:S04]  /*5dd70*/  STG.E.64 desc[UR16][R222.64], R90 ;  /* 0x0000005ade007986 */ /* 0x000fe8000c101b10 */
[----:B------:R1:W-:Y:S04]  /*5dd80*/  STG.E.64 desc[UR16][R220.64], R84 ;  /* 0x00000054dc007986 */ /* 0x0003e8000c101b10 */
[----:B------:R-:W-:Y:S01]  /*5dd90*/  STG.E.64 desc[UR16][R230.64], R86 ;  /* 0x00000056e6007986 */ /* 0x000fe2000c101b10 */
[----:B0-----:R-:W-:-:S03]  /*5dda0*/  IMAD.WIDE R88, R0, 0x4, R106 ;  /* 0x0000000400587825 */ /* 0x001fc600078e026a */
[----:B------:R-:W-:Y:S04]  /*5ddb0*/  STG.E.64 desc[UR16][R236.64], R76 ;  /* 0x0000004cec007986 */ /* 0x000fe8000c101b10 */
[----:B------:R-:W-:Y:S01]  /*5ddc0*/  STG.E.64 desc[UR16][R234.64], R78 ;  /* 0x0000004eea007986 */ /* 0x000fe2000c101b10 */
[----:B-1----:R-:W-:-:S03]  /*5ddd0*/  IMAD.WIDE R84, R145, 0x8, R96 ;  /* 0x0000000891547825 */ /* 0x002fc600078e0260 */
[----:B------:R0:W-:Y:S04]  /*5dde0*/  STG.E.64 desc[UR16][R232.64], R72 ;  /* 0x00000048e8007986 */ /* 0x0001e8000c101b10 */
[----:B------:R-:W-:Y:S04]  /*5ddf0*/  STG.E.64 desc[UR16][R238.64], R74 ;  /* 0x0000004aee007986 */ /* 0x000fe8000c101b10 */
[----:B------:R1:W-:Y:S04]  /*5de00*/  STG.E.64 desc[UR16][R240.64], R68 ;  /* 0x00000044f0007986 */ /* 0x0003e8000c101b10 */
[----:B------:R2:W-:Y:S01]  /*5de10*/  STG.E.64 desc[UR16][R242.64], R70 ;  /* 0x00000046f2007986 */ /* 0x0005e2000c101b10 */
[----:B0-----:R-:W-:-:S03]  /*5de20*/  IMAD.WIDE R72, R145, 0x4, R88 ;  /* 0x0000000491487825 */ /* 0x001fc600078e0258 */
[----:B------:R0:W-:Y:S01]  /*5de30*/  STG.E.64 desc[UR16][R184.64], R60 ;  /* 0x0000003cb8007986 */ /* 0x0001e2000c101b10 */
[----:B-1----:R-:W-:-:S03]  /*5de40*/  IMAD.WIDE R68, R145, 0x8, R84 ;  /* 0x0000000891447825 */ /* 0x002fc600078e0254 */
[----:B------:R-:W-:Y:S01]  /*5de50*/  STG.E.64 desc[UR16][R186.64], R62 ;  /* 0x0000003eba007986 */ /* 0x000fe2000c101b10 */
[----:B--2---:R-:W1:Y:S03]  /*5de60*/  LDC.64 R70, c[0x0][0x398] ;  /* 0x0000e600ff467b82 */ /* 0x004e660000000a00 */
[----:B------:R2:W-:Y:S01]  /*5de70*/  STG.E.64 desc[UR16][R214.64], R56 ;  /* 0x00000038d6007986 */ /* 0x0005e2000c101b10 */
[----:B0-----:R-:W-:-:S03]  /*5de80*/  IMAD.WIDE R60, R145, 0x4, R72 ;  /* 0x00000004913c7825 */ /* 0x001fc600078e0248 */
[----:B------:R-:W-:Y:S04]  /*5de90*/  STG.E.64 desc[UR16][R216.64], R58 ;  /* 0x0000003ad8007986 */ /* 0x000fe8000c101b10 */
[----:B------:R0:W-:Y:S01]  /*5dea0*/  STG.E.64 desc[UR16][R80.64], R48 ;  /* 0x0000003050007986 */ /* 0x0001e2000c101b10 */
[----:B--2---:R-:W-:-:S03]  /*5deb0*/  IMAD.WIDE R56, R145, 0x8, R68 ;  /* 0x0000000891387825 */ /* 0x004fc600078e0244 */
[----:B------:R-:W-:Y:S04]  /*5dec0*/  STG.E.64 desc[UR16][R82.64], R50 ;  /* 0x0000003252007986 */ /* 0x000fe8000c101b10 */
[----:B------:R2:W-:Y:S01]  /*5ded0*/  STG.E.64 desc[UR16][R174.64], R44 ;  /* 0x0000002cae007986 */ /* 0x0005e2000c101b10 */
[----:B0-----:R-:W-:-:S03]  /*5dee0*/  IMAD.WIDE R48, R145, 0x4, R60 ;  /* 0x0000000491307825 */ /* 0x001fc600078e023c */
[----:B------:R0:W-:Y:S04]  /*5def0*/  STG.E.64 desc[UR16][R176.64], R46 ;  /* 0x0000002eb0007986 */ /* 0x0001e8000c101b10 */
[----:B------:R3:W-:Y:S01]  /*5df00*/  STG.E.64 desc[UR16][R64.64], R36 ;  /* 0x0000002440007986 */ /* 0x0007e2000c101b10 */
[----:B--2---:R-:W-:-:S03]  /*5df10*/  IMAD.WIDE R44, R145, 0x8, R56 ;  /* 0x00000008912c7825 */ /* 0x004fc600078e0238 */
[----:B------:R-:W-:Y:S01]  /*5df20*/  STG.E.64 desc[UR16][R66.64], R38 ;  /* 0x0000002642007986 */ /* 0x000fe2000c101b10 */
[----:B0-----:R-:W-:-:S03]  /*5df30*/  IMAD.WIDE R46, R145, 0x4, R48 ;  /* 0x00000004912e7825 */ /* 0x001fc600078e0230 */
[----:B------:R0:W-:Y:S01]  /*5df40*/  STG.E.64 desc[UR16][R172.64], R32 ;  /* 0x00000020ac007986 */ /* 0x0001e2000c101b10 */
[----:B---3--:R-:W-:-:S03]  /*5df50*/  IMAD.WIDE R36, R145, 0x8, R44 ;  /* 0x0000000891247825 */ /* 0x008fc600078e022c */
[----:B------:R-:W-:Y:S04]  /*5df60*/  STG.E.64 desc[UR16][R156.64], R34 ;  /* 0x000000229c007986 */ /* 0x000fe8000c101b10 */
[----:B------:R2:W-:Y:S04]  /*5df70*/  STG.E.64 desc[UR16][R52.64], R28 ;  /* 0x0000001c34007986 */ /* 0x0005e8000c101b10 */
[----:B------:R-:W-:Y:S04]  /*5df80*/  STG.E.64 desc[UR16][R40.64], R30 ;  /* 0x0000001e28007986 */ /* 0x000fe8000c101b10 */
[----:B------:R-:W-:Y:S01]  /*5df90*/  STG.E.64 desc[UR16][R42.64], R24 ;  /* 0x000000182a007986 */ /* 0x000fe2000c101b10 */
[----:B0-----:R-:W-:-:S03]  /*5dfa0*/  IMAD.WIDE R32, R145, 0x4, R46 ;  /* 0x0000000491207825 */ /* 0x001fc600078e022e */
[----:B------:R-:W-:Y:S01]  /*5dfb0*/  STG.E.64 desc[UR16][R54.64], R26 ;  /* 0x0000001a36007986 */ /* 0x000fe2000c101b10 */
[----:B--2---:R-:W-:-:S03]  /*5dfc0*/  IMAD.WIDE R28, R145, 0x8, R36 ;  /* 0x00000008911c7825 */ /* 0x004fc600078e0224 */
[----:B------:R0:W-:Y:S04]  /*5dfd0*/  STG.E.64 desc[UR16][R92.64], R20 ;  /* 0x000000145c007986 */ /* 0x0001e8000c101b10 */
[----:B------:R-:W-:Y:S04]  /*5dfe0*/  STG.E.64 desc[UR16][R94.64], R22 ;  /* 0x000000165e007986 */ /* 0x000fe8000c101b10 */
[----:B------:R-:W-:Y:S04]  /*5dff0*/  STG.E.64 desc[UR16][R104.64], R16 ;  /* 0x0000001068007986 */ /* 0x000fe8000c101b10 */
[----:B------:R-:W-:Y:S01]  /*5e000*/  STG.E.64 desc[UR16][R96.64], R18 ;  /* 0x0000001260007986 */ /* 0x000fe2000c101b10 */
[----:B0-----:R-:W-:-:S03]  /*5e010*/  IMAD.WIDE R20, R145, 0x8, R28 ;  /* 0x0000000891147825 */ /* 0x001fc600078e021c */
[----:B------:R0:W-:Y:S01]  /*5e020*/  STG.E.64 desc[UR16][R84.64], R12 ;  /* 0x0000000c54007986 */ /* 0x0001e2000c101b10 */
[----:B------:R-:W-:-:S03]  /*5e030*/  IMAD.WIDE R24, R145, 0x4, R32 ;  /* 0x0000000491187825 */ /* 0x000fc600078e0220 */
[----:B------:R-:W-:Y:S04]  /*5e040*/  STG.E.64 desc[UR16][R68.64], R14 ;  /* 0x0000000e44007986 */ /* 0x000fe8000c101b10 */
[----:B------:R-:W-:Y:S01]  /*5e050*/  STG.E.64 desc[UR16][R56.64], R8 ;  /* 0x0000000838007986 */ /* 0x000fe2000c101b10 */
[----:B-1----:R-:W-:-:S03]  /*5e060*/  IMAD.WIDE R26, R0, 0x8, R70 ;  /* 0x00000008001a7825 */ /* 0x002fc600078e0246 */
[----:B------:R-:W-:Y:S04]  /*5e070*/  STG.E.64 desc[UR16][R44.64], R10 ;  /* 0x0000000a2c007986 */ /* 0x000fe8000c101b10 */
[----:B------:R-:W-:Y:S04]  /*5e080*/  STG.E.64 desc[UR16][R36.64], R4 ;  /* 0x0000000424007986 */ /* 0x000fe8000c101b10 */
[----:B------:R-:W-:Y:S01]  /*5e090*/  STG.E.64 desc[UR16][R28.64], R6 ;  /* 0x000000061c007986 */ /* 0x000fe2000c101b10 */
[----:B0-----:R-:W-:-:S03]  /*5e0a0*/  IMAD.WIDE R12, R145, 0x4, R24 ;  /* 0x00000004910c7825 */ /* 0x001fc600078e0218 */
[----:B------:R-:W-:Y:S04]  /*5e0b0*/  STG.E.64 desc[UR16][R20.64], R158 ;  /* 0x0000009e14007986 */ /* 0x000fe8000c101b10 */
[----:B------:R-:W-:Y:S01]  /*5e0c0*/  STG.E desc[UR16][R88.64], R144 ;  /* 0x0000009058007986 */ /* 0x000fe2000c101910 */
[----:B------:R-:W-:-:S03]  /*5e0d0*/  IMAD.WIDE R16, R145, 0x8, R26 ;  /* 0x0000000891107825 */ /* 0x000fc600078e021a */
[----:B------:R-:W-:Y:S04]  /*5e0e0*/  STG.E desc[UR16][R72.64], R249 ;  /* 0x000000f948007986 */ /* 0x000fe8000c101910 */
[----:B------:R-:W-:Y:S04]  /*5e0f0*/  STG.E desc[UR16][R60.64], R250 ;  /* 0x000000fa3c007986 */ /* 0x000fe8000c101910 */
[----:B------:R-:W-:Y:S04]  /*5e100*/  STG.E desc[UR16][R48.64], R249 ;  /* 0x000000f930007986 */ /* 0x000fe8000c101910 */
[----:B------:R-:W-:Y:S04]  /*5e110*/  STG.E desc[UR16][R46.64], R248 ;  /* 0x000000f82e007986 */ /* 0x000fe8000c101910 */
[----:B------:R-:W-:Y:S04]  /*5e120*/  STG.E desc[UR16][R32.64], R247 ;  /* 0x000000f720007986 */ /* 0x000fe8000c101910 */
[----:B------:R-:W-:Y:S04]  /*5e130*/  STG.E desc[UR16][R24.64], R246 ;  /* 0x000000f618007986 */ /* 0x000fe8000c101910 */
[----:B------:R-:W-:Y:S04]  /*5e140*/  STG.E desc[UR16][R12.64], RZ ;  /* 0x000000ff0c007986 */ /* 0x000fe8000c101910 */
[----:B------:R-:W-:Y:S04]  /*5e150*/  STG.E.64 desc[UR16][R26.64], R244 ;  /* 0x000000f41a007986 */ /* 0x000fe8000c101b10 */
[----:B------:R-:W-:Y:S01]  /*5e160*/  STG.E.64 desc[UR16][R16.64], R2 ;  /* 0x0000000210007986 */ /* 0x000fe2000c101b10 */
[----:B------:R-:W-:Y:S05]  /*5e170*/  EXIT ;  /* 0x000000000000794d */ /* 0x000fea0003800000 */
        .weak           $__internal_0_$__cuda_sm20_dblrcp_rn_slowpath_v3
        .type           $__internal_0_$__cuda_sm20_dblrcp_rn_slowpath_v3,@function
        .size           $__internal_0_$__cuda_sm20_dblrcp_rn_slowpath_v3,($__internal_1_$__cuda_sm20_div_rn_f64_full - $__internal_0_$__cuda_sm20_dblrcp_rn_slowpath_v3)
$__internal_0_$__cuda_sm20_dblrcp_rn_slowpath_v3:
[----:B------:R-:W-:Y:S01]  /*5e180*/  IMAD.MOV.U32 R8, RZ, RZ, R4 ;  /* 0x000000ffff087224 */ /* 0x000fe200078e0004 */
[----:B------:R-:W-:Y:S01]  /*5e190*/  MOV R9, R5 ;  /* 0x0000000500097202 */ /* 0x000fe20000000f00 */
[----:B------:R-:W-:Y:S05]  /*5e1a0*/  BSSY.RECONVERGENT B3, `(.L_x_977) ;  /* 0x0000025000037945 */ /* 0x000fea0003800200 */
[----:B------:R-:W-:-:S14]  /*5e1b0*/  DSETP.GTU.AND P1, PT, |R8|, +INF , PT ;  /* 0x7ff000000800742a */ /* 0x000fdc0003f2c200 */
[----:B------:R-:W-:Y:S05]  /*5e1c0*/  @P1 BRA `(.L_x_978) ;  /* 0x0000000000801947 */ /* 0x000fea0003800000 */
[----:B------:R-:W-:-:S05]  /*5e1d0*/  LOP3.LUT R7, R5, 0x7fffffff, RZ, 0xc0, !PT ;  /* 0x7fffffff05077812 */ /* 0x000fca00078ec0ff */
[----:B------:R-:W-:-:S05]  /*5e1e0*/  VIADD R4, R7, 0xffffffff ;  /* 0xffffffff07047836 */ /* 0x000fca0000000000 */
[----:B------:R-:W-:-:S13]  /*5e1f0*/  ISETP.GE.U32.AND P1, PT, R4, 0x7fefffff, PT ;  /* 0x7fefffff0400780c */ /* 0x000fda0003f26070 */
[----:B------:R-:W-:Y:S01]  /*5e200*/  @P1 LOP3.LUT R5, R9, 0x7ff00000, RZ, 0x3c, !PT ;  /* 0x7ff0000009051812 */ /* 0x000fe200078e3cff */
[----:B------:R-:W-:Y:S01]  /*5e210*/  @P1 IMAD.MOV.U32 R4, RZ, RZ, RZ ;  /* 0x000000ffff041224 */ /* 0x000fe200078e00ff */
[----:B------:R-:W-:Y:S06]  /*5e220*/  @P1 BRA `(.L_x_979) ;  /* 0x0000000000701947 */ /* 0x000fec0003800000 */
[----:B------:R-:W-:-:S13]  /*5e230*/  ISETP.GE.U32.AND P1, PT, R7, 0x1000001, PT ;  /* 0x010000010700780c */ /* 0x000fda0003f26070 */
[----:B------:R-:W-:Y:S05]  /*5e240*/  @!P1 BRA `(.L_x_980) ;  /* 0x0000000000389947 */ /* 0x000fea0003800000 */
[----:B------:R-:W-:Y:S01]  /*5e250*/  IADD3 R5, PT, PT, R9, -0x3fe00000, RZ ;  /* 0xc020000009057810 */ /* 0x000fe20007ffe0ff */
[----:B------:R-:W-:Y:S02]  /*5e260*/  IMAD.MOV.U32 R10, RZ, RZ, R0 ;  /* 0x000000ffff0a7224 */ /* 0x000fe400078e0000 */
[----:B------:R-:W-:Y:S01]  /*5e270*/  IMAD.MOV.U32 R4, RZ, RZ, R8 ;  /* 0x000000ffff047224 */ /* 0x000fe200078e0008 */
[----:B------:R-:W0:Y:S05]  /*5e280*/  MUFU.RCP64H R11, R5 ;  /* 0x00000005000b7308 */ /* 0x000e2a0000001800 */
[----:B0-----:R-:W-:-:S08]  /*5e290*/  DFMA R12, -R4, R10, 1 ;  /* 0x3ff00000040c742b */ /* 0x001fd0000000010a */
[----:B------:R-:W-:-:S08]  /*5e2a0*/  DFMA R12, R12, R12, R12 ;  /* 0x0000000c0c0c722b */ /* 0x000fd0000000000c */
[----:B------:R-:W-:-:S08]  /*5e2b0*/  DFMA R10, R10, R12, R10 ;  /* 0x0000000c0a0a722b */ /* 0x000fd0000000000a */
[----:B------:R-:W-:-:S08]  /*5e2c0*/  DFMA R4, -R4, R10, 1 ;  /* 0x3ff000000404742b */ /* 0x000fd0000000010a */
[----:B------:R-:W-:-:S08]  /*5e2d0*/  DFMA R4, R10, R4, R10 ;  /* 0x000000040a04722b */ /* 0x000fd0000000000a */
[----:B------:R-:W-:-:S08]  /*5e2e0*/  DMUL R4, R4, 2.2250738585072013831e-308 ;  /* 0x0010000004047828 */ /* 0x000fd00000000000 */
[----:B------:R-:W-:-:S08]  /*5e2f0*/  DFMA R8, -R8, R4, 1 ;  /* 0x3ff000000808742b */ /* 0x000fd00000000104 */
[----:B------:R-:W-:-:S08]  /*5e300*/  DFMA R8, R8, R8, R8 ;  /* 0x000000080808722b */ /* 0x000fd00000000008 */
[----:B------:R-:W-:Y:S01]  /*5e310*/  DFMA R4, R4, R8, R4 ;  /* 0x000000080404722b */ /* 0x000fe20000000004 */
[----:B------:R-:W-:Y:S10]  /*5e320*/  BRA `(.L_x_979) ;  /* 0x0000000000307947 */ /* 0x000ff40003800000 */
.L_x_980:
[----:B------:R-:W-:Y:S01]  /*5e330*/  DMUL R8, R8, 8.11296384146066816958e+31 ;  /* 0x4690000008087828 */ /* 0x000fe20000000000 */
[----:B------:R-:W-:-:S05]  /*5e340*/  MOV R4, R0 ;  /* 0x0000000000047202 */ /* 0x000fca0000000f00 */
[----:B------:R-:W0:Y:S02]  /*5e350*/  MUFU.RCP64H R5, R9 ;  /* 0x0000000900057308 */ /* 0x000e240000001800 */
[----:B0-----:R-:W-:-:S08]  /*5e360*/  DFMA R10, -R8, R4, 1 ;  /* 0x3ff00000080a742b */ /* 0x001fd00000000104 */
[----:B------:R-:W-:-:S08]  /*5e370*/  DFMA R10, R10, R10, R10 ;  /* 0x0000000a0a0a722b */ /* 0x000fd0000000000a */
[----:B------:R-:W-:-:S08]  /*5e380*/  DFMA R4, R4, R10, R4 ;  /* 0x0000000a0404722b */ /* 0x000fd00000000004 */
[----:B------:R-:W-:-:S08]  /*5e390*/  DFMA R8, -R8, R4, 1 ;  /* 0x3ff000000808742b */ /* 0x000fd00000000104 */
[----:B------:R-:W-:-:S08]  /*5e3a0*/  DFMA R4, R4, R8, R4 ;  /* 0x000000080404722b */ /* 0x000fd00000000004 */
[----:B------:R-:W-:Y:S01]  /*5e3b0*/  DMUL R4, R4, 8.11296384146066816958e+31 ;  /* 0x4690000004047828 */ /* 0x000fe20000000000 */
[----:B------:R-:W-:Y:S10]  /*5e3c0*/  BRA `(.L_x_979) ;  /* 0x0000000000087947 */ /* 0x000ff40003800000 */
.L_x_978:
[----:B------:R-:W-:Y:S01]  /*5e3d0*/  LOP3.LUT R5, R9, 0x80000, RZ, 0xfc, !PT ;  /* 0x0008000009057812 */ /* 0x000fe200078efcff */
[----:B------:R-:W-:-:S07]  /*5e3e0*/  IMAD.MOV.U32 R4, RZ, RZ, R8 ;  /* 0x000000ffff047224 */ /* 0x000fce00078e0008 */
.L_x_979:
[----:B------:R-:W-:Y:S05]  /*5e3f0*/  BSYNC.RECONVERGENT B3 ;  /* 0x0000000000037941 */ /* 0x000fea0003800200 */
.L_x_977:
[----:B------:R-:W-:Y:S01]  /*5e400*/  IMAD.MOV.U32 R7, RZ, RZ, 0x0 ;  /* 0x00000000ff077424 */ /* 0x000fe200078e00ff */
[----:B------:R-:W-:Y:S01]  /*5e410*/  MOV R17, R5 ;  /* 0x0000000500117202 */ /* 0x000fe20000000f00 */
[----:B------:R-:W-:Y:S02]  /*5e420*/  IMAD.MOV.U32 R0, RZ, RZ, R4 ;  /* 0x000000ffff007224 */ /* 0x000fe400078e0004 */
[----:B------:R-:W-:Y:S05]  /*5e430*/  RET.REL.NODEC R6 `(_Z10RosenbrockPdddS_PiiiiiiddddddddPKdS2_S2_S2_S2_i) ;  /* 0xfffffa1806f07950 */ /* 0x000fea0003c3ffff */
        .weak           $__internal_1_$__cuda_sm20_div_rn_f64_full
        .type           $__internal_1_$__cuda_sm20_div_rn_f64_full,@function
        .size           $__internal_1_$__cuda_sm20_div_rn_f64_full,($__internal_2_$__cuda_sm20_dsqrt_rn_f64_mediumpath_v1 - $__internal_1_$__cuda_sm20_div_rn_f64_full)
$__internal_1_$__cuda_sm20_div_rn_f64_full:
[C---:B------:R-:W-:Y:S01]  /*5e440*/  FSETP.GEU.AND P1, PT, |R213|.reuse, 1.469367938527859385e-39, PT ;  /* 0x00100000d500780b */ /* 0x040fe20003f2e200 */
[----:B------:R-:W-:Y:S01]  /*5e450*/  IMAD.MOV.U32 R214, RZ, RZ, R212 ;  /* 0x000000ffffd67224 */ /* 0x000fe200078e00d4 */
[----:B------:R-:W-:Y:S01]  /*5e460*/  LOP3.LUT R208, R213, 0x800fffff, RZ, 0xc0, !PT ;  /* 0x800fffffd5d07812 */ /* 0x000fe200078ec0ff */
[----:B------:R-:W-:Y:S01]  /*5e470*/  IMAD.MOV.U32 R221, RZ, RZ, 0x1ca00000 ;  /* 0x1ca00000ffdd7424 */ /* 0x000fe200078e00ff */
[C---:B------:R-:W-:Y:S01]  /*5e480*/  FSETP.GEU.AND P2, PT, |R211|.reuse, 1.469367938527859385e-39, PT ;  /* 0x00100000d300780b */ /* 0x040fe20003f4e200 */
[----:B------:R-:W-:Y:S01]  /*5e490*/  BSSY.RECONVERGENT B0, `(.L_x_981) ;  /* 0x0000058000007945 */ /* 0x000fe20003800200 */
[----:B------:R-:W-:Y:S02]  /*5e4a0*/  LOP3.LUT R215, R208, 0x3ff00000, RZ, 0xfc, !PT ;  /* 0x3ff00000d0d77812 */ /* 0x000fe400078efcff */
[----:B------:R-:W-:Y:S02]  /*5e4b0*/  MOV R208, 0x1 ;  /* 0x0000000100d07802 */ /* 0x000fe40000000f00 */
[----:B------:R-:W-:-:S02]  /*5e4c0*/  LOP3.LUT R217, R211, 0x7ff00000, RZ, 0xc0, !PT ;  /* 0x7ff00000d3d97812 */ /* 0x000fc400078ec0ff */
[----:B------:R-:W-:Y:S01]  /*5e4d0*/  LOP3.LUT R220, R213, 0x7ff00000, RZ, 0xc0, !PT ;  /* 0x7ff00000d5dc7812 */ /* 0x000fe200078ec0ff */
[----:B------:R-:W-:-:S03]  /*5e4e0*/  @!P1 DMUL R214, R212, 8.98846567431157953865e+307 ;  /* 0x7fe00000d4d69828 */ /* 0x000fc60000000000 */
[----:B------:R-:W-:Y:S02]  /*5e4f0*/  ISETP.GE.U32.AND P5, PT, R217, R220, PT ;  /* 0x000000dcd900720c */ /* 0x000fe40003fa6070 */
[----:B------:R-:W-:Y:S01]  /*5e500*/  @!P2 MOV R222, RZ ;  /* 0x000000ff00dea202 */ /* 0x000fe20000000f00 */
[----:B------:R-:W0:Y:S02]  /*5e510*/  MUFU.RCP64H R209, R215 ;  /* 0x000000d700d17308 */ /* 0x000e240000001800 */
[----:B0-----:R-:W-:-:S08]  /*5e520*/  DFMA R218, R208, -R214, 1 ;  /* 0x3ff00000d0da742b */ /* 0x001fd000000008d6 */
[----:B------:R-:W-:-:S08]  /*5e530*/  DFMA R218, R218, R218, R218 ;  /* 0x000000dadada722b */ /* 0x000fd000000000da */
[----:B------:R-:W-:Y:S01]  /*5e540*/  DFMA R218, R208, R218, R208 ;  /* 0x000000dad0da722b */ /* 0x000fe200000000d0 */
[----:B------:R-:W-:Y:S02]  /*5e550*/  @!P2 LOP3.LUT R208, R213, 0x7ff00000, RZ, 0xc0, !PT ;  /* 0x7ff00000d5d0a812 */ /* 0x000fe400078ec0ff */
[----:B------:R-:W-:Y:S02]  /*5e560*/  SEL R209, R221, 0x63400000, !P5 ;  /* 0x63400000ddd17807 */ /* 0x000fe40006800000 */
[----:B------:R-:W-:Y:S02]  /*5e570*/  @!P2 ISETP.GE.U32.AND P4, PT, R217, R208, PT ;  /* 0x000000d0d900a20c */ /* 0x000fe40003f86070 */
[----:B------:R-:W-:Y:S02]  /*5e580*/  LOP3.LUT R209, R209, 0x800fffff, R211, 0xf8, !PT ;  /* 0x800fffffd1d17812 */ /* 0x000fe400078ef8d3 */
[----:B------:R-:W-:-:S04]  /*5e590*/  @!P2 SEL R208, R221, 0x63400000, !P4 ;  /* 0x63400000ddd0a807 */ /* 0x000fc80006000000 */
[----:B------:R-:W-:-:S04]  /*5e5a0*/  @!P2 LOP3.LUT R208, R208, 0x80000000, R211, 0xf8, !PT ;  /* 0x80000000d0d0a812 */ /* 0x000fc800078ef8d3 */
[----:B------:R-:W-:Y:S01]  /*5e5b0*/  @!P2 LOP3.LUT R223, R208, 0x100000, RZ, 0xfc, !PT ;  /* 0x00100000d0dfa812 */ /* 0x000fe200078efcff */
[----:B------:R-:W-:-:S06]  /*5e5c0*/  IMAD.MOV.U32 R208, RZ, RZ, R210 ;  /* 0x000000ffffd07224 */ /* 0x000fcc00078e00d2 */
[----:B------:R-:W-:Y:S02]  /*5e5d0*/  @!P2 DFMA R208, R208, 2, -R222 ;  /* 0x40000000d0d0a82b */ /* 0x000fe400000008de */
[----:B------:R-:W-:-:S08]  /*5e5e0*/  DFMA R222, R218, -R214, 1 ;  /* 0x3ff00000dade742b */ /* 0x000fd000000008d6 */
[----:B------:R-:W-:-:S08]  /*5e5f0*/  DFMA R218, R218, R222, R218 ;  /* 0x000000dedada722b */ /* 0x000fd000000000da */
[----:B------:R-:W-:-:S08]  /*5e600*/  DMUL R222, R218, R208 ;  /* 0x000000d0dade7228 */ /* 0x000fd00000000000 */
[----:B------:R-:W-:-:S08]  /*5e610*/  DFMA R224, R222, -R214, R208 ;  /* 0x800000d6dee0722b */ /* 0x000fd000000000d0 */
[----:B------:R-:W-:Y:S01]  /*5e620*/  DFMA R218, R218, R224, R222 ;  /* 0x000000e0dada722b */ /* 0x000fe200000000de */
[----:B------:R-:W-:Y:S01]  /*5e630*/  IMAD.MOV.U32 R222, RZ, RZ, R217 ;  /* 0x000000ffffde7224 */ /* 0x000fe200078e00d9 */
[----:B------:R-:W-:Y:S01]  /*5e640*/  @!P2 LOP3.LUT R222, R209, 0x7ff00000, RZ, 0xc0, !PT ;  /* 0x7ff00000d1dea812 */ /* 0x000fe200078ec0ff */
[----:B------:R-:W-:Y:S01]  /*5e650*/  IMAD.MOV.U32 R223, RZ, RZ, R220 ;  /* 0x000000ffffdf7224 */ /* 0x000fe200078e00dc */
[----:B------:R-:W-:Y:S02]  /*5e660*/  @!P1 LOP3.LUT R223, R215, 0x7ff00000, RZ, 0xc0, !PT ;  /* 0x7ff00000d7df9812 */ /* 0x000fe400078ec0ff */
[----:B------:R-:W-:-:S04]  /*5e670*/  IADD3 R220, PT, PT, R222, -0x1, RZ ;  /* 0xffffffffdedc7810 */ /* 0x000fc80007ffe0ff */
[----:B------:R-:W-:Y:S01]  /*5e680*/  ISETP.GT.U32.AND P1, PT, R220, 0x7feffffe, PT ;  /* 0x7feffffedc00780c */ /* 0x000fe20003f24070 */
[----:B------:R-:W-:-:S05]  /*5e690*/  VIADD R220, R223, 0xffffffff ;  /* 0xffffffffdfdc7836 */ /* 0x000fca0000000000 */
[----:B------:R-:W-:-:S13]  /*5e6a0*/  ISETP.GT.U32.OR P1, PT, R220, 0x7feffffe, P1 ;  /* 0x7feffffedc00780c */ /* 0x000fda0000f24470 */
[----:B------:R-:W-:Y:S05]  /*5e6b0*/  @P1 BRA `(.L_x_982) ;  /* 0x0000000000741947 */ /* 0x000fea0003800000 */
[----:B------:R-:W-:-:S04]  /*5e6c0*/  LOP3.LUT R210, R213, 0x7ff00000, RZ, 0xc0, !PT ;  /* 0x7ff00000d5d27812 */ /* 0x000fc800078ec0ff */
[CC--:B------:R-:W-:Y:S02]  /*5e6d0*/  ISETP.GE.U32.AND P1, PT, R217.reuse, R210.reuse, PT ;  /* 0x000000d2d900720c */ /* 0x0c0fe40003f26070 */
[----:B------:R-:W-:Y:S02]  /*5e6e0*/  VIADDMNMX R210, R217, -R210, 0xb9600000, !PT ;  /* 0xb9600000d9d27446 */ /* 0x000fe400078009d2 */
[----:B------:R-:W-:Y:S02]  /*5e6f0*/  SEL R211, R221, 0x63400000, !P1 ;  /* 0x63400000ddd37807 */ /* 0x000fe40004800000 */
[----:B------:R-:W-:-:S05]  /*5e700*/  VIMNMX R210, PT, PT, R210, 0x46a00000, PT ;  /* 0x46a00000d2d27848 */ /* 0x000fca0003fe0100 */
[----:B------:R-:W-:Y:S02]  /*5e710*/  IMAD.IADD R217, R210, 0x1, -R211 ;  /* 0x00000001d2d97824 */ /* 0x000fe400078e0ad3 */
[----:B------:R-:W-:-:S03]  /*5e720*/  IMAD.MOV.U32 R210, RZ, RZ, RZ ;  /* 0x000000ffffd27224 */ /* 0x000fc600078e00ff */
[----:B------:R-:W-:-:S06]  /*5e730*/  IADD3 R211, PT, PT, R217, 0x7fe00000, RZ ;  /* 0x7fe00000d9d37810 */ /* 0x000fcc0007ffe0ff */
[----:B------:R-:W-:-:S10]  /*5e740*/  DMUL R220, R218, R210 ;  /* 0x000000d2dadc7228 */ /* 0x000fd40000000000 */
[----:B------:R-:W-:-:S13]  /*5e750*/  FSETP.GTU.AND P1, PT, |R221|, 1.469367938527859385e-39, PT ;  /* 0x00100000dd00780b */ /* 0x000fda0003f2c200 */
[----:B------:R-:W-:Y:S05]  /*5e760*/  @P1 BRA `(.L_x_983) ;  /* 0x0000000000a81947 */ /* 0x000fea0003800000 */
[----:B------:R-:W-:Y:S01]  /*5e770*/  DFMA R208, R218, -R214, R208 ;  /* 0x800000d6dad0722b */ /* 0x000fe200000000d0 */
[----:B------:R-:W-:-:S09]  /*5e780*/  IMAD.MOV.U32 R210, RZ, RZ, RZ ;  /* 0x000000ffffd27224 */ /* 0x000fd200078e00ff */
[C---:B------:R-:W-:Y:S02]  /*5e790*/  FSETP.NEU.AND P1, PT, R209.reuse, RZ, PT ;  /* 0x000000ffd100720b */ /* 0x040fe40003f2d000 */
[----:B------:R-:W-:-:S04]  /*5e7a0*/  LOP3.LUT R212, R209, 0x80000000, R213, 0x48, !PT ;  /* 0x80000000d1d47812 */ /* 0x000fc800078e48d5 */
[----:B------:R-:W-:-:S07]  /*5e7b0*/  LOP3.LUT R211, R212, R211, RZ, 0xfc, !PT ;  /* 0x000000d3d4d37212 */ /* 0x000fce00078efcff */
[----:B------:R-:W-:Y:S05]  /*5e7c0*/  @!P1 BRA `(.L_x_983) ;  /* 0x0000000000909947 */ /* 0x000fea0003800000 */
[----:B------:R-:W-:Y:S01]  /*5e7d0*/  IADD3 R209, PT, PT, -R217, RZ, RZ ;  /* 0x000000ffd9d17210 */ /* 0x000fe20007ffe1ff */
[----:B------:R-:W-:Y:S01]  /*5e7e0*/  IMAD.MOV.U32 R208, RZ, RZ, RZ ;  /* 0x000000ffffd07224 */ /* 0x000fe200078e00ff */
[----:B------:R-:W-:-:S05]  /*5e7f0*/  DMUL.RP R210, R218, R210 ;  /* 0x000000d2dad27228 */ /* 0x000fca0000008000 */
[----:B------:R-:W-:-:S06]  /*5e800*/  DFMA R208, R220, -R208, R218 ;  /* 0x800000d0dcd0722b */ /* 0x000fcc00000000da */
[----:B------:R-:W-:-:S04]  /*5e810*/  IADD3 R208, PT, PT, -R217, -0x43300000, RZ ;  /* 0xbcd00000d9d07810 */ /* 0x000fc80007ffe1ff */
[----:B------:R-:W-:Y:S02]  /*5e820*/  FSETP.NEU.AND P1, PT, |R209|, R208, PT ;  /* 0x000000d0d100720b */ /* 0x000fe40003f2d200 */
[----:B------:R-:W-:Y:S02]  /*5e830*/  LOP3.LUT R208, R211, R212, RZ, 0x3c, !PT ;  /* 0x000000d4d3d07212 */ /* 0x000fe400078e3cff */
[----:B------:R-:W-:Y:S02]  /*5e840*/  FSEL R210, R210, R220, !P1 ;  /* 0x000000dcd2d27208 */ /* 0x000fe40004800000 */
[----:B------:R-:W-:-:S03]  /*5e850*/  FSEL R208, R208, R221, !P1 ;  /* 0x000000ddd0d07208 */ /* 0x000fc60004800000 */
[----:B------:R-:W-:Y:S01]  /*5e860*/  IMAD.MOV.U32 R220, RZ, RZ, R210 ;  /* 0x000000ffffdc7224 */ /* 0x000fe200078e00d2 */
[----:B------:R-:W-:Y:S01]  /*5e870*/  MOV R221, R208 ;  /* 0x000000d000dd7202 */ /* 0x000fe20000000f00 */
[----:B------:R-:W-:Y:S06]  /*5e880*/  BRA `(.L_x_983) ;  /* 0x0000000000607947 */ /* 0x000fec0003800000 */
.L_x_982:
[----:B------:R-:W-:-:S14]  /*5e890*/  DSETP.NAN.AND P1, PT, R210, R210, PT ;  /* 0x000000d2d200722a */ /* 0x000fdc0003f28000 */
[----:B------:R-:W-:Y:S05]  /*5e8a0*/  @P1 BRA `(.L_x_984) ;  /* 0x00000000004c1947 */ /* 0x000fea0003800000 */
[----:B------:R-:W-:-:S14]  /*5e8b0*/  DSETP.NAN.AND P1, PT, R212, R212, PT ;  /* 0x000000d4d400722a */ /* 0x000fdc0003f28000 */
[----:B------:R-:W-:Y:S05]  /*5e8c0*/  @P1 BRA `(.L_x_985) ;  /* 0x0000000000341947 */ /* 0x000fea0003800000 */
[----:B------:R-:W-:Y:S01]  /*5e8d0*/  ISETP.NE.AND P1, PT, R222, R223, PT ;  /* 0x000000dfde00720c */ /* 0x000fe20003f25270 */
[----:B------:R-:W-:Y:S02]  /*5e8e0*/  IMAD.MOV.U32 R220, RZ, RZ, 0x0 ;  /* 0x00000000ffdc7424 */ /* 0x000fe400078e00ff */
[----:B------:R-:W-:-:S10]  /*5e8f0*/  IMAD.MOV.U32 R221, RZ, RZ, -0x80000 ;  /* 0xfff80000ffdd7424 */ /* 0x000fd400078e00ff */
[----:B------:R-:W-:Y:S05]  /*5e900*/  @!P1 BRA `(.L_x_983) ;  /* 0x0000000000409947 */ /* 0x000fea0003800000 */
[----:B------:R-:W-:Y:S02]  /*5e910*/  ISETP.NE.AND P1, PT, R222, 0x7ff00000, PT ;  /* 0x7ff00000de00780c */ /* 0x000fe40003f25270 */
[----:B------:R-:W-:Y:S02]  /*5e920*/  LOP3.LUT R210, R211, 0x80000000, R213, 0x48, !PT ;  /* 0x80000000d3d27812 */ /* 0x000fe400078e48d5 */
[----:B------:R-:W-:-:S13]  /*5e930*/  ISETP.EQ.OR P1, PT, R223, RZ, !P1 ;  /* 0x000000ffdf00720c */ /* 0x000fda0004f22670 */
[----:B------:R-:W-:Y:S01]  /*5e940*/  @P1 LOP3.LUT R208, R210, 0x7ff00000, RZ, 0xfc, !PT ;  /* 0x7ff00000d2d01812 */ /* 0x000fe200078efcff */
[----:B------:R-:W-:Y:S01]  /*5e950*/  @!P1 IMAD.MOV.U32 R221, RZ, RZ, R210 ;  /* 0x000000ffffdd9224 */ /* 0x000fe200078e00d2 */
[----:B------:R-:W-:Y:S01]  /*5e960*/  @!P1 MOV R220, RZ ;  /* 0x000000ff00dc9202 */ /* 0x000fe20000000f00 */
[----:B------:R-:W-:Y:S01]  /*5e970*/  @P1 IMAD.MOV.U32 R220, RZ, RZ, RZ ;  /* 0x000000ffffdc1224 */ /* 0x000fe200078e00ff */
[----:B------:R-:W-:Y:S01]  /*5e980*/  @P1 MOV R221, R208 ;  /* 0x000000d000dd1202 */ /* 0x000fe20000000f00 */
[----:B------:R-:W-:Y:S06]  /*5e990*/  BRA `(.L_x_983) ;  /* 0x00000000001c7947 */ /* 0x000fec0003800000 */
.L_x_985:
[----:B------:R-:W-:Y:S01]  /*5e9a0*/  LOP3.LUT R208, R213, 0x80000, RZ, 0xfc, !PT ;  /* 0x00080000d5d07812 */ /* 0x000fe200078efcff */
[----:B------:R-:W-:-:S04]  /*5e9b0*/  IMAD.MOV.U32 R220, RZ, RZ, R212 ;  /* 0x000000ffffdc7224 */ /* 0x000fc800078e00d4 */
[----:B------:R-:W-:Y:S01]  /*5e9c0*/  IMAD.MOV.U32 R221, RZ, RZ, R208 ;  /* 0x000000ffffdd7224 */ /* 0x000fe200078e00d0 */
[----:B------:R-:W-:Y:S06]  /*5e9d0*/  BRA `(.L_x_983) ;  /* 0x00000000000c7947 */ /* 0x000fec0003800000 */
.L_x_984:
[----:B------:R-:W-:Y:S02]  /*5e9e0*/  LOP3.LUT R208, R211, 0x80000, RZ, 0xfc, !PT ;  /* 0x00080000d3d07812 */ /* 0x000fe400078efcff */
[----:B------:R-:W-:-:S03]  /*5e9f0*/  MOV R220, R210 ;  /* 0x000000d200dc7202 */ /* 0x000fc60000000f00 */
[----:B------:R-:W-:-:S07]  /*5ea00*/  IMAD.MOV.U32 R221, RZ, RZ, R208 ;  /* 0x000000ffffdd7224 */ /* 0x000fce00078e00d0 */
.L_x_983:
[----:B------:R-:W-:Y:S05]  /*5ea10*/  BSYNC.RECONVERGENT B0 ;  /* 0x0000000000007941 */ /* 0x000fea0003800200 */
.L_x_981:
[----:B------:R-:W-:Y:S02]  /*5ea20*/  HFMA2 R209, -RZ, RZ, 0, 0 ;  /* 0x00000000ffd17431 */ /* 0x000fe400000001ff */
[----:B------:R-:W-:-:S04]  /*5ea30*/  IMAD.MOV.U32 R208, RZ, RZ, R0 ;  /* 0x000000ffffd07224 */ /* 0x000fc800078e0000 */
[----:B------:R-:W-:Y:S05]  /*5ea40*/  RET.REL.NODEC R208 `(_Z10RosenbrockPdddS_PiiiiiiddddddddPKdS2_S2_S2_S2_i) ;  /* 0xfffffa14d06c7950 */ /* 0x000fea0003c3ffff */
        .weak           $__internal_2_$__cuda_sm20_dsqrt_rn_f64_mediumpath_v1
        .type           $__internal_2_$__cuda_sm20_dsqrt_rn_f64_mediumpath_v1,@function
        .size           $__internal_2_$__cuda_sm20_dsqrt_rn_f64_mediumpath_v1,($_Z10RosenbrockPdddS_PiiiiiiddddddddPKdS2_S2_S2_S2_i$__internal_accurate_pow - $__internal_2_$__cuda_sm20_dsqrt_rn_f64_mediumpath_v1)
$__internal_2_$__cuda_sm20_dsqrt_rn_f64_mediumpath_v1:
[----:B------:R-:W-:Y:S01]  /*5ea50*/  ISETP.GE.U32.AND P1, PT, R4, -0x3400000, PT ;  /* 0xfcc000000400780c */ /* 0x000fe20003f26070 */
[----:B------:R-:W-:Y:S01]  /*5ea60*/  BSSY.RECONVERGENT B3, `(.L_x_986) ;  /* 0x0000027000037945 */ /* 0x000fe20003800200 */
[----:B------:R-:W-:Y:S01]  /*5ea70*/  MOV R4, R5 ;  /* 0x0000000500047202 */ /* 0x000fe20000000f00 */
[----:B------:R-:W-:Y:S02]  /*5ea80*/  IMAD.MOV.U32 R14, RZ, RZ, R0 ;  /* 0x000000ffff0e7224 */ /* 0x000fe400078e0000 */
[----:B------:R-:W-:Y:S02]  /*5ea90*/  IMAD.MOV.U32 R15, RZ, RZ, R10 ;  /* 0x000000ffff0f7224 */ /* 0x000fe400078e000a */
[----:B------:R-:W-:-:S06]  /*5eaa0*/  IMAD.MOV.U32 R5, RZ, RZ, R11 ;  /* 0x000000ffff057224 */ /* 0x000fcc00078e000b */
[----:B------:R-:W-:Y:S05]  /*5eab0*/  @!P1 BRA `(.L_x_987) ;  /* 0x0000000000209947 */ /* 0x000fea0003800000 */
[----:B------:R-:W-:-:S10]  /*5eac0*/  DFMA.RM R6, R8, R4, R6 ;  /* 0x000000040806722b */ /* 0x000fd40000004006 */
[----:B------:R-:W-:-:S05]  /*5ead0*/  IADD3 R4, P1, PT, R6, 0x1, RZ ;  /* 0x0000000106047810 */ /* 0x000fca0007f3e0ff */
[----:B------:R-:W-:-:S06]  /*5eae0*/  IMAD.X R5, RZ, RZ, R7, P1 ;  /* 0x000000ffff057224 */ /* 0x000fcc00008e0607 */
[----:B------:R-:W-:-:S08]  /*5eaf0*/  DFMA.RP R14, -R6, R4, R14 ;  /* 0x00000004060e722b */ /* 0x000fd0000000810e */
[----:B------:R-:W-:-:S06]  /*5eb00*/  DSETP.GT.AND P1, PT, R14, RZ, PT ;  /* 0x000000ff0e00722a */ /* 0x000fcc0003f24000 */
[----:B------:R-:W-:Y:S02]  /*5eb10*/  FSEL R4, R4, R6, P1 ;  /* 0x0000000604047208 */ /* 0x000fe40000800000 */
[----:B------:R-:W-:Y:S01]  /*5eb20*/  FSEL R5, R5, R7, P1 ;  /* 0x0000000705057208 */ /* 0x000fe20000800000 */
[----:B------:R-:W-:Y:S06]  /*5eb30*/  BRA `(.L_x_988) ;  /* 0x0000000000647947 */ /* 0x000fec0003800000 */
.L_x_987:
[----:B------:R-:W-:-:S14]  /*5eb40*/  DSETP.NE.AND P1, PT, R14, RZ, PT ;  /* 0x000000ff0e00722a */ /* 0x000fdc0003f25000 */
[----:B------:R-:W-:Y:S05]  /*5eb50*/  @!P1 BRA `(.L_x_989) ;  /* 0x0000000000589947 */ /* 0x000fea0003800000 */
[----:B------:R-:W-:-:S13]  /*5eb60*/  ISETP.GE.AND P1, PT, R15, RZ, PT ;  /* 0x000000ff0f00720c */ /* 0x000fda0003f26270 */
[----:B------:R-:W-:Y:S01]  /*5eb70*/  @!P1 MOV R4, 0x0 ;  /* 0x0000000000049802 */ /* 0x000fe20000000f00 */
[----:B------:R-:W-:Y:S01]  /*5eb80*/  @!P1 IMAD.MOV.U32 R5, RZ, RZ, -0x80000 ;  /* 0xfff80000ff059424 */ /* 0x000fe200078e00ff */
[----:B------:R-:W-:Y:S06]  /*5eb90*/  @!P1 BRA `(.L_x_988) ;  /* 0x00000000004c9947 */ /* 0x000fec0003800000 */
[----:B------:R-:W-:-:S13]  /*5eba0*/  ISETP.GT.AND P1, PT, R15, 0x7fefffff, PT ;  /* 0x7fefffff0f00780c */ /* 0x000fda0003f24270 */
[----:B------:R-:W-:Y:S05]  /*5ebb0*/  @P1 BRA `(.L_x_989) ;  /* 0x0000000000401947 */ /* 0x000fea0003800000 */
[----:B------:R-:W-:Y:S01]  /*5ebc0*/  DMUL R14, R14, 8.11296384146066816958e+31 ;  /* 0x469000000e0e7828 */ /* 0x000fe20000000000 */
[----:B------:R-:W-:Y:S01]  /*5ebd0*/  IMAD.MOV.U32 R4, RZ, RZ, RZ ;  /* 0x000000ffff047224 */ /* 0x000fe200078e00ff */
[----:B------:R-:W-:Y:S01]  /*5ebe0*/  MOV R8, 0x0 ;  /* 0x0000000000087802 */ /* 0x000fe20000000f00 */
[----:B------:R-:W-:-:S03]  /*5ebf0*/  IMAD.MOV.U32 R9, RZ, RZ, 0x3fd80000 ;  /* 0x3fd80000ff097424 */ /* 0x000fc600078e00ff */
[----:B------:R-:W0:Y:S02]  /*5ec00*/  MUFU.RSQ64H R5, R15 ;  /* 0x0000000f00057308 */ /* 0x000e240000001c00 */
[----:B0-----:R-:W-:-:S08]  /*5ec10*/  DMUL R6, R4, R4 ;  /* 0x0000000404067228 */ /* 0x001fd00000000000 */
[----:B------:R-:W-:-:S08]  /*5ec20*/  DFMA R6, R14, -R6, 1 ;  /* 0x3ff000000e06742b */ /* 0x000fd00000000806 */
[----:B------:R-:W-:Y:S02]  /*5ec30*/  DFMA R8, R6, R8, 0.5 ;  /* 0x3fe000000608742b */ /* 0x000fe40000000008 */
[----:B------:R-:W-:-:S08]  /*5ec40*/  DMUL R6, R4, R6 ;  /* 0x0000000604067228 */ /* 0x000fd00000000000 */
[----:B------:R-:W-:-:S08]  /*5ec50*/  DFMA R4, R8, R6, R4 ;  /* 0x000000060804722b */ /* 0x000fd00000000004 */
[----:B------:R-:W-:Y:S02]  /*5ec60*/  DMUL R6, R14, R4 ;  /* 0x000000040e067228 */ /* 0x000fe40000000000 */
[----:B------:R-:W-:-:S06]  /*5ec70*/  VIADD R5, R5, 0xfff00000 ;  /* 0xfff0000005057836 */ /* 0x000fcc0000000000 */
[----:B------:R-:W-:-:S08]  /*5ec80*/  DFMA R14, R6, -R6, R14 ;  /* 0x80000006060e722b */ /* 0x000fd0000000000e */
[----:B------:R-:W-:-:S10]  /*5ec90*/  DFMA R4, R4, R14, R6 ;  /* 0x0000000e0404722b */ /* 0x000fd40000000006 */
[----:B------:R-:W-:Y:S01]  /*5eca0*/  IADD3 R5, PT, PT, R5, -0x3500000, RZ ;  /* 0xfcb0000005057810 */ /* 0x000fe20007ffe0ff */
[----:B------:R-:W-:Y:S06]  /*5ecb0*/  BRA `(.L_x_988) ;  /* 0x0000000000047947 */ /* 0x000fec0003800000 */
.L_x_989:
[----:B------:R-:W-:-:S11]  /*5ecc0*/  DADD R4, R14, R14 ;  /* 0x000000000e047229 */ /* 0x000fd6000000000e */
.L_x_988:
[----:B------:R-:W-:Y:S05]  /*5ecd0*/  BSYNC.RECONVERGENT B3 ;  /* 0x0000000000037941 */ /* 0x000fea0003800200 */
.L_x_986:
[----:B------:R-:W-:Y:S01]  /*5ece0*/  MOV R13, 0x0 ;  /* 0x00000000000d7802 */ /* 0x000fe20000000f00 */
[----:B------:R-:W-:Y:S02]  /*5ecf0*/  IMAD.MOV.U32 R6, RZ, RZ, R4 ;  /* 0x000000ffff067224 */ /* 0x000fe400078e0004 */
[----:B------:R-:W-:Y:S01]  /*5ed00*/  IMAD.MOV.U32 R0, RZ, RZ, R5 ;  /* 0x000000ffff007224 */ /* 0x000fe200078e0005 */
[----:B------:R-:W-:Y:S06]  /*5ed10*/  RET.REL.NODEC R12 `(_Z10RosenbrockPdddS_PiiiiiiddddddddPKdS2_S2_S2_S2_i) ;  /* 0xfffffa100cb87950 */ /* 0x000fec0003c3ffff */
        .type           $_Z10RosenbrockPdddS_PiiiiiiddddddddPKdS2_S2_S2_S2_i$__internal_accurate_pow,@function
        .size           $_Z10RosenbrockPdddS_PiiiiiiddddddddPKdS2_S2_S2_S2_i$__internal_accurate_pow,(.L_x_995 - $_Z10RosenbrockPdddS_PiiiiiiddddddddPKdS2_S2_S2_S2_i$__internal_accurate_pow)
$_Z10RosenbrockPdddS_PiiiiiiddddddddPKdS2_S2_S2_S2_i$__internal_accurate_pow:
[----:B------:R-:W-:Y:S01]  /*5ed20*/  ISETP.GT.U32.AND P1, PT, R29, 0xfffff, PT ;  /* 0x000fffff1d00780c */ /* 0x000fe20003f24070 */
[--C-:B------:R-:W-:Y:S01]  /*5ed30*/  IMAD.MOV.U32 R13, RZ, RZ, R29.reuse ;  /* 0x000000ffff0d7224 */ /* 0x100fe200078e001d */
[----:B------:R-:W-:Y:S01]  /*5ed40*/  MOV R14, 0x41ad3b5a ;  /* 0x41ad3b5a000e7802 */ /* 0x000fe20000000f00 */
[----:B------:R-:W-:Y:S01]  /*5ed50*/  IMAD.MOV.U32 R18, RZ, RZ, RZ ;  /* 0x000000ffff127224 */ /* 0x000fe200078e00ff */
[----:B------:R-:W-:Y:S01]  /*5ed60*/  UMOV UR4, 0x7d2cafe2 ;  /* 0x7d2cafe200047882 */ /* 0x000fe20000000000 */
[----:B------:R-:W-:Y:S01]  /*5ed70*/  IMAD.MOV.U32 R15, RZ, RZ, 0x3ed0f5d2 ;  /* 0x3ed0f5d2ff0f7424 */ /* 0x000fe200078e00ff */
[----:B------:R-:W-:Y:S01]  /*5ed80*/  UMOV UR5, 0x3eb0f5ff ;  /* 0x3eb0f5ff00057882 */ /* 0x000fe20000000000 */
[----:B------:R-:W-:Y:S01]  /*5ed90*/  SHF.R.U32.HI R29, RZ, 0x14, R29 ;  /* 0x00000014ff1d7819 */ /* 0x000fe2000001161d */
[----:B------:R-:W-:Y:S01]  /*5eda0*/  UMOV UR10, 0x3b39803f ;  /* 0x3b39803f000a7882 */ /* 0x000fe20000000000 */
[----:B------:R-:W-:-:S04]  /*5edb0*/  UMOV UR11, 0x3c7abc9e ;  /* 0x3c7abc9e000b7882 */ /* 0x000fc80000000000 */
[----:B------:R-:W-:-:S10]  /*5edc0*/  @!P1 DMUL R20, R12, 1.80143985094819840000e+16 ;  /* 0x435000000c149828 */ /* 0x000fd40000000000 */
[----:B------:R-:W-:Y:S01]  /*5edd0*/  @!P1 IMAD.MOV.U32 R13, RZ, RZ, R21 ;  /* 0x000000ffff0d9224 */ /* 0x000fe200078e0015 */
[----:B------:R-:W-:Y:S02]  /*5ede0*/  @!P1 MOV R12, R20 ;  /* 0x00000014000c9202 */ /* 0x000fe40000000f00 */
[----:B------:R-:W-:Y:S02]  /*5edf0*/  @!P1 LEA.HI R29, R21, 0xffffffca, RZ, 0xc ;  /* 0xffffffca151d9811 */ /* 0x000fe400078f60ff */
[----:B------:R-:W-:Y:S01]  /*5ee00*/  LOP3.LUT R13, R13, 0x800fffff, RZ, 0xc0, !PT ;  /* 0x800fffff0d0d7812 */ /* 0x000fe200078ec0ff */
[----:B------:R-:W-:-:S03]  /*5ee10*/  IMAD.MOV.U32 R16, RZ, RZ, R12 ;  /* 0x000000ffff107224 */ /* 0x000fc600078e000c */
[----:B------:R-:W-:-:S04]  /*5ee20*/  LOP3.LUT R13, R13, 0x3ff00000, RZ, 0xfc, !PT ;  /* 0x3ff000000d0d7812 */ /* 0x000fc800078efcff */
[----:B------:R-:W-:Y:S01]  /*5ee30*/  ISETP.GE.U32.AND P2, PT, R13, 0x3ff6a09f, PT ;  /* 0x3ff6a09f0d00780c */ /* 0x000fe20003f46070 */
[----:B------:R-:W-:-:S12]  /*5ee40*/  IMAD.MOV.U32 R17, RZ, RZ, R13 ;  /* 0x000000ffff117224 */ /* 0x000fd800078e000d */
        /* <DEDUP_REMOVED lines=25> */
[----:B------:R-:W-:Y:S01]  /*5efe0*/  DADD R14, R16, -R12 ;  /* 0x00000000100e7229 */ /* 0x000fe2000000080c */
[----:B------:R-:W-:-:S05]  /*5eff0*/  UMOV UR5, 0x3f899999 ;  /* 0x3f89999900057882 */ /* 0x000fca0000000000 */
[----:B------:R-:W-:Y:S01]  /*5f000*/  DFMA R22, R24, R22, UR4 ;  /* 0x0000000418167e2b */ /* 0x000fe20008000016 */
[----:B------:R-:W-:Y:S01]  /*5f010*/  UMOV UR4, 0x55555555 ;  /* 0x5555555500047882 */ /* 0x000fe20000000000 */
[----:B------:R-:W-:Y:S01]  /*5f020*/  DADD R14, R14, R14 ;  /* 0x000000000e0e7229 */ /* 0x000fe2000000000e */
[----:B------:R-:W-:-:S07]  /*5f030*/  UMOV UR5, 0x3fb55555 ;  /* 0x3fb5555500057882 */ /* 0x000fce0000000000 */
[----:B------:R-:W-:Y:S02]  /*5f040*/  DFMA R16, R16, -R12, R14 ;  /* 0x8000000c1010722b */ /* 0x000fe4000000000e */
[----:B------:R-:W-:-:S06]  /*5f050*/  DFMA R14, R24, R22, UR4 ;  /* 0x00000004180e7e2b */ /* 0x000fcc0008000016 */
[----:B------:R-:W-:Y:S02]  /*5f060*/  DMUL R16, R18, R16 ;  /* 0x0000001012107228 */ /* 0x000fe40000000000 */
[----:B------:R-:W-:Y:S01]  /*5f070*/  DADD R26, -R14, UR4 ;  /* 0x000000040e1a7e29 */ /* 0x000fe20008000100 */
[----:B------:R-:W-:Y:S01]  /*5f080*/  UMOV UR4, 0xb9e7b0 ;  /* 0x00b9e7b000047882 */ /* 0x000fe20000000000 */
[----:B------:R-:W-:-:S06]  /*5f090*/  UMOV UR5, 0x3c46a4cb ;  /* 0x3c46a4cb00057882 */ /* 0x000fcc0000000000 */
[----:B------:R-:W-:Y:S02]  /*5f0a0*/  DFMA R24, R24, R22, R26 ;  /* 0x000000161818722b */ /* 0x000fe4000000001a */
[----:B------:R-:W-:Y:S01]  /*5f0b0*/  DMUL R22, R12, R12 ;  /* 0x0000000c0c167228 */ /* 0x000fe20000000000 */
[----:B------:R-:W-:Y:S01]  /*5f0c0*/  VIADD R27, R17, 0x100000 ;  /* 0x00100000111b7836 */ /* 0x000fe20000000000 */
[----:B------:R-:W-:-:S04]  /*5f0d0*/  MOV R26, R16 ;  /* 0x00000010001a7202 */ /* 0x000fc80000000f00 */
[----:B------:R-:W-:Y:S01]  /*5f0e0*/  DADD R24, R24, -UR4 ;  /* 0x8000000418187e29 */ /* 0x000fe20008000000 */
[----:B------:R-:W-:Y:S01]  /*5f0f0*/  UMOV UR4, 0x80000000 ;  /* 0x8000000000047882 */ /* 0x000fe20000000000 */
[C---:B------:R-:W-:Y:S01]  /*5f100*/  DFMA R18, R12.reuse, R12, -R22 ;  /* 0x0000000c0c12722b */ /* 0x040fe20000000816 */
[----:B------:R-:W-:Y:S01]  /*5f110*/  UMOV UR5, 0x43300000 ;  /* 0x4330000000057882 */ /* 0x000fe20000000000 */
[----:B------:R-:W-:-:S06]  /*5f120*/  DMUL R20, R12, R22 ;  /* 0x000000160c147228 */ /* 0x000fcc0000000000 */
[C---:B------:R-:W-:Y:S02]  /*5f130*/  DFMA R18, R12.reuse, R26, R18 ;  /* 0x0000001a0c12722b */ /* 0x040fe40000000012 */
[----:B------:R-:W-:-:S08]  /*5f140*/  DFMA R26, R12, R22, -R20 ;  /* 0x000000160c1a722b */ /* 0x000fd00000000814 */
[----:B------:R-:W-:Y:S02]  /*5f150*/  DFMA R26, R16, R22, R26 ;  /* 0x00000016101a722b */ /* 0x000fe4000000001a */
[----:B------:R-:W-:-:S06]  /*5f160*/  DADD R22, R14, R24 ;  /* 0x000000000e167229 */ /* 0x000fcc0000000018 */
[----:B------:R-:W-:Y:S02]  /*5f170*/  DFMA R18, R12, R18, R26 ;  /* 0x000000120c12722b */ /* 0x000fe4000000001a */
[----:B------:R-:W-:-:S08]  /*5f180*/  DADD R14, R14, -R22 ;  /* 0x000000000e0e7229 */ /* 0x000fd00000000816 */
[----:B------:R-:W-:Y:S02]  /*5f190*/  DADD R14, R24, R14 ;  /* 0x00000000180e7229 */ /* 0x000fe4000000000e */
[----:B------:R-:W-:-:S08]  /*5f1a0*/  DMUL R24, R22, R20 ;  /* 0x0000001416187228 */ /* 0x000fd00000000000 */
[----:B------:R-:W-:-:S08]  /*5f1b0*/  DFMA R26, R22, R20, -R24 ;  /* 0x00000014161a722b */ /* 0x000fd00000000818 */
[----:B------:R-:W-:-:S08]  /*5f1c0*/  DFMA R18, R22, R18, R26 ;  /* 0x000000121612722b */ /* 0x000fd0000000001a */
[----:B------:R-:W-:-:S08]  /*5f1d0*/  DFMA R20, R14, R20, R18 ;  /* 0x000000140e14722b */ /* 0x000fd00000000012 */
[----:B------:R-:W-:-:S08]  /*5f1e0*/  DADD R18, R24, R20 ;  /* 0x0000000018127229 */ /* 0x000fd00000000014 */
[--C-:B------:R-:W-:Y:S02]  /*5f1f0*/  DADD R14, R12, R18.reuse ;  /* 0x000000000c0e7229 */ /* 0x100fe40000000012 */
[----:B------:R-:W-:-:S06]  /*5f200*/  DADD R24, R24, -R18 ;  /* 0x0000000018187229 */ /* 0x000fcc0000000812 */
[----:B------:R-:W-:Y:S02]  /*5f210*/  DADD R12, R12, -R14 ;  /* 0x000000000c0c7229 */ /* 0x000fe4000000080e */
[----:B------:R-:W-:-:S06]  /*5f220*/  DADD R24, R20, R24 ;  /* 0x0000000014187229 */ /* 0x000fcc0000000018 */
[----:B------:R-:W-:Y:S01]  /*5f230*/  DADD R12, R18, R12 ;  /* 0x00000000120c7229 */ /* 0x000fe2000000000c */
[C---:B------:R-:W-:Y:S02]  /*5f240*/  VIADD R18, R29.reuse, 0xfffffc01 ;  /* 0xfffffc011d127836 */ /* 0x040fe40000000000 */
[----:B------:R-:W-:Y:S02]  /*5f250*/  HFMA2 R19, -RZ, RZ, 3.59375, 0 ;  /* 0x43300000ff137431 */ /* 0x000fe400000001ff */
[----:B------:R-:W-:-:S03]  /*5f260*/  @P2 VIADD R18, R29, 0xfffffc02 ;  /* 0xfffffc021d122836 */ /* 0x000fc60000000000 */
[----:B------:R-:W-:Y:S02]  /*5f270*/  DADD R12, R24, R12 ;  /* 0x00000000180c7229 */ /* 0x000fe4000000000c */
[----:B------:R-:W-:-:S06]  /*5f280*/  LOP3.LUT R18, R18, 0x80000000, RZ, 0x3c, !PT ;  /* 0x8000000012127812 */ /* 0x000fcc00078e3cff */
[----:B------:R-:W-:Y:S01]  /*5f290*/  DADD R18, R18, -UR4 ;  /* 0x8000000412127e29 */ /* 0x000fe20008000000 */
[----:B------:R-:W-:Y:S01]  /*5f2a0*/  UMOV UR4, 0xfefa39ef ;  /* 0xfefa39ef00047882 */ /* 0x000fe20000000000 */
[----:B------:R-:W-:Y:S01]  /*5f2b0*/  DADD R16, R16, R12 ;  /* 0x0000000010107229 */ /* 0x000fe2000000000c */
[----:B------:R-:W-:-:S07]  /*5f2c0*/  UMOV UR5, 0x3fe62e42 ;  /* 0x3fe62e4200057882 */ /* 0x000fce0000000000 */
[----:B------:R-:W-:-:S08]  /*5f2d0*/  DADD R12, R14, R16 ;  /* 0x000000000e0c7229 */ /* 0x000fd00000000010 */
[----:B------:R-:W-:-:S08]  /*5f2e0*/  DADD R14, R14, -R12 ;  /* 0x000000000e0e7229 */ /* 0x000fd0000000080c */
[----:B------:R-:W-:Y:S02]  /*5f2f0*/  DADD R14, R16, R14 ;  /* 0x00000000100e7229 */ /* 0x000fe4000000000e */
[----:B------:R-:W-:-:S08]  /*5f300*/  DFMA R16, R18, UR4, R12 ;  /* 0x0000000412107c2b */ /* 0x000fd0000800000c */
[----:B------:R-:W-:-:S08]  /*5f310*/  DFMA R20, R18, -UR4, R16 ;  /* 0x8000000412147c2b */ /* 0x000fd00008000010 */
[----:B------:R-:W-:-:S08]  /*5f320*/  DADD R20, -R12, R20 ;  /* 0x000000000c147229 */ /* 0x000fd00000000114 */
[----:B------:R-:W-:-:S08]  /*5f330*/  DADD R14, R14, -R20 ;  /* 0x000000000e0e7229 */ /* 0x000fd00000000814 */
[----:B------:R-:W-:-:S08]  /*5f340*/  DFMA R18, R18, UR10, R14 ;  /* 0x0000000a12127c2b */ /* 0x000fd0000800000e */
[----:B------:R-:W-:-:S08]  /*5f350*/  DADD R14, R16, R18 ;  /* 0x00000000100e7229 */ /* 0x000fd00000000012 */
[----:B------:R-:W-:-:S08]  /*5f360*/  DADD R16, R16, -R14 ;  /* 0x0000000010107229 */ /* 0x000fd0000000080e */
[----:B------:R-:W-:Y:S01]  /*5f370*/  DADD R16, R18, R16 ;  /* 0x0000000012107229 */ /* 0x000fe20000000010 */
[----:B------:R-:W-:Y:S02]  /*5f380*/  IMAD.MOV.U32 R19, RZ, RZ, R11 ;  /* 0x000000ffff137224 */ /* 0x000fe400078e000b */
[----:B------:R-:W-:-:S03]  /*5f390*/  IMAD.MOV.U32 R18, RZ, RZ, R28 ;  /* 0x000000ffff127224 */ /* 0x000fc600078e001c */
[----:B------:R-:W-:-:S04]  /*5f3a0*/  SHF.L.U32 R11, R19, 0x1, RZ ;  /* 0x00000001130b7819 */ /* 0x000fc800000006ff */
[----:B------:R-:W-:Y:S02]  /*5f3b0*/  ISETP.GT.U32.AND P1, PT, R11, -0x2000001, PT ;  /* 0xfdffffff0b00780c */ /* 0x000fe40003f24070 */
[----:B------:R-:W-:-:S04]  /*5f3c0*/  LOP3.LUT R11, R19, 0xff0fffff, RZ, 0xc0, !PT ;  /* 0xff0fffff130b7812 */ /* 0x000fc800078ec0ff */
[----:B------:R-:W-:-:S06]  /*5f3d0*/  SEL R19, R11, R19, P1 ;  /* 0x000000130b137207 */ /* 0x000fcc0000800000 */
[----:B------:R-:W-:-:S08]  /*5f3e0*/  DMUL R12, R14, R18 ;  /* 0x000000120e0c7228 */ /* 0x000fd00000000000 */
[----:B------:R-:W-:-:S08]  /*5f3f0*/  DFMA R14, R14, R18, -R12 ;  /* 0x000000120e0e722b */ /* 0x000fd0000000080c */
[----:B------:R-:W-:Y:S01]  /*5f400*/  DFMA R14, R16, R18, R14 ;  /* 0x00000012100e722b */ /* 0x000fe2000000000e */
[----:B------:R-:W-:Y:S02]  /*5f410*/  IMAD.MOV.U32 R18, RZ, RZ, 0x652b82fe ;  /* 0x652b82feff127424 */ /* 0x000fe400078e00ff */
[----:B------:R-:W-:-:S05]  /*5f420*/  IMAD.MOV.U32 R19, RZ, RZ, 0x3ff71547 ;  /* 0x3ff71547ff137424 */ /* 0x000fca00078e00ff */
[----:B------:R-:W-:-:S08]  /*5f430*/  DADD R16, R12, R14 ;  /* 0x000000000c107229 */ /* 0x000fd0000000000e */
[----:B------:R-:W-:Y:S02]  /*5f440*/  DFMA R18, R16, R18, 6.75539944105574400000e+15 ;  /* 0x433800001012742b */ /* 0x000fe40000000012 */
[----:B------:R-:W-:-:S06]  /*5f450*/  FSETP.GEU.AND P1, PT, |R17|, 4.1917929649353027344, PT ;  /* 0x4086232b1100780b */ /* 0x000fcc0003f2e200 */
        /* <DEDUP_REMOVED lines=51> */
.L_x_990:
[----:B------:R-:W-:Y:S02]  /*5f790*/  DADD R12, R12, -R16 ;  /* 0x000000000c0c7229 */ /* 0x000fe40000000810 */
[----:B------:R-:W-:-:S06]  /*5f7a0*/  DSETP.NEU.AND P1, PT, |R22|, +INF , PT ;  /* 0x7ff000001600742a */ /* 0x000fcc0003f2d200 */
[----:B------:R-:W-:-:S08]  /*5f7b0*/  DADD R12, R14, R12 ;  /* 0x000000000e0c7229 */ /* 0x000fd0000000000c */
[----:B------:R-:W-:-:S10]  /*5f7c0*/  DFMA R12, R12, R22, R22 ;  /* 0x000000160c0c722b */ /* 0x000fd40000000016 */
[----:B------:R-:W-:Y:S01]  /*5f7d0*/  FSEL R11, R22, R12, !P1 ;  /* 0x0000000c160b7208 */ /* 0x000fe20004800000 */
[----:B------:R-:W-:Y:S01]  /*5f7e0*/  IMAD.MOV.U32 R12, RZ, RZ, R0 ;  /* 0x000000ffff0c7224 */ /* 0x000fe200078e0000 */
[----:B------:R-:W-:Y:S02]  /*5f7f0*/  FSEL R22, R23, R13, !P1 ;  /* 0x0000000d17167208 */ /* 0x000fe40004800000 */
[----:B------:R-:W-:-:S04]  /*5f800*/  MOV R13, 0x0 ;  /* 0x00000000000d7802 */ /* 0x000fc80000000f00 */
[----:B------:R-:W-:Y:S05]  /*5f810*/  RET.REL.NODEC R12 `(_Z10RosenbrockPdddS_PiiiiiiddddddddPKdS2_S2_S2_S2_i) ;  /* 0xfffffa040cf87950 */ /* 0x000fea0003c3ffff */
.L_x_991:
        /* <DEDUP_REMOVED lines=14> */
.L_x_995:


//--------------------- .nv.shared._Z16reduce_istatus_2P4int4S0_Pi --------------------------
	.section	.nv.shared._Z16reduce_istatus_2P4int4S0_Pi,"aw",@nobits
	.sectionflags	@""
	.align	16
.nv.shared._Z16reduce_istatus_2P4int4S0_Pi:
	.zero		2048


//--------------------- .nv.shared.reserved.0     --------------------------
	.section	.nv.shared.reserved.0,"aw",@nobits
	.weak		__nv_reservedSMEM_offset_0_alias
	.size		__nv_reservedSMEM_offset_0_alias, 0, 64
	.other		__nv_reservedSMEM_offset_0_alias,@"STO_CUDA_RESERVED_SHARED STV_DEFAULT"
__nv_reservedSMEM_offset_0_alias:
	.zero		0
	.zero		64


//--------------------- .nv.global                --------------------------
	.section	.nv.global,"aw",@nobits
	.align	8
.nv.global:
	.type		press_gpu,@object
	.size		press_gpu,(cair_gpu - press_gpu)
press_gpu:
	.zero		98304
	.type		cair_gpu,@object
	.size		cair_gpu,(temp_gpu - cair_gpu)
cair_gpu:
	.zero		98304
	.type		temp_gpu,@object
	.size		temp_gpu,(rconst_local - temp_gpu)
temp_gpu:
	.zero		98304
	.type		rconst_local,@object
	.size		rconst_local,(.L_1 - rconst_local)
rconst_local:
	.zero		7569408
.L_1:


//--------------------- .nv.shared._Z16reduce_istatus_1PiP4int4S1_iS_S_ --------------------------
	.section	.nv.shared._Z16reduce_istatus_1PiP4int4S1_iS_S_,"aw",@nobits
	.sectionflags	@""
	.align	16
.nv.shared._Z16reduce_istatus_1PiP4int4S1_iS_S_:
	.zero		3072


//--------------------- .nv.constant0._Z16reduce_istatus_2P4int4S0_Pi --------------------------
	.section	.nv.constant0._Z16reduce_istatus_2P4int4S0_Pi,"a",@progbits
	.sectionflags	@""
	.align	4
.nv.constant0._Z16reduce_istatus_2P4int4S0_Pi:
	.zero		920


//--------------------- .nv.constant0._Z16reduce_istatus_1PiP4int4S1_iS_S_ --------------------------
	.section	.nv.constant0._Z16reduce_istatus_1PiP4int4S1_iS_S_,"a",@progbits
	.sectionflags	@""
	.align	4
.nv.constant0._Z16reduce_istatus_1PiP4int4S1_iS_S_:
	.zero		944


//--------------------- .nv.constant0._Z10RosenbrockPdddS_PiiiiiiddddddddPKdS2_S2_S2_S2_i --------------------------
	.section	.nv.constant0._Z10RosenbrockPdddS_PiiiiiiddddddddPKdS2_S2_S2_S2_i,"a",@progbits
	.sectionflags	@""
	.align	4
.nv.constant0._Z10RosenbrockPdddS_PiiiiiiddddddddPKdS2_S2_S2_S2_i:
	.zero		1068


//--------------------- SYMBOLS --------------------------

	.type		.nv.reservedSmem.offset0,@object
	.size		.nv.reservedSmem.offset0,0x4
	.type		.nv.reservedSmem.cap,@object
	.size		.nv.reservedSmem.cap,0x4
